//
// Generated by NVIDIA NVVM Compiler
//
// Compiler Build ID: CL-36424714
// Cuda compilation tools, release 13.0, V13.0.88
// Based on NVVM 20.0.0
//

.version 9.0
.target sm_100
.address_size 64

	// .globl	cuda_sum_512_double
.extern .shared .align 16 .b8 vdata[];

.visible .entry cuda_sum_512_double(
	.param .u64 cuda_sum_512_double_param_0,
	.param .u64 .ptr .align 1 cuda_sum_512_double_param_1,
	.param .u64 .ptr .align 1 cuda_sum_512_double_param_2,
	.param .f64 cuda_sum_512_double_param_3,
	.param .u64 cuda_sum_512_double_param_4,
	.param .u64 cuda_sum_512_double_param_5,
	.param .u64 cuda_sum_512_double_param_6
)
{
	.reg .pred 	%p<32>;
	.reg .b32 	%r<38>;
	.reg .b64 	%rd<37>;
	.reg .b64 	%fd<39>;

	ld.param.u64 	%rd8, [cuda_sum_512_double_param_0];
	ld.param.u64 	%rd10, [cuda_sum_512_double_param_1];
	ld.param.u64 	%rd11, [cuda_sum_512_double_param_2];
	ld.param.f64 	%fd4, [cuda_sum_512_double_param_3];
	ld.param.u64 	%rd9, [cuda_sum_512_double_param_4];
	ld.param.u64 	%rd12, [cuda_sum_512_double_param_5];
	ld.param.u64 	%rd13, [cuda_sum_512_double_param_6];
	cvta.to.global.u64 	%rd1, %rd11;
	cvta.to.global.u64 	%rd2, %rd10;
	mov.u32 	%r1, %ctaid.y;
	cvt.u64.u32 	%rd14, %r1;
	mul.lo.s64 	%rd15, %rd12, %rd14;
	mov.u32 	%r2, %ctaid.z;
	cvt.u64.u32 	%rd16, %r2;
	mad.lo.s64 	%rd3, %rd13, %rd16, %rd15;
	mov.u32 	%r3, %tid.x;
	mov.u32 	%r4, %ctaid.x;
	shl.b32 	%r14, %r4, 9;
	add.s32 	%r37, %r14, %r3;
	mov.u32 	%r6, %nctaid.x;
	shl.b32 	%r7, %r6, 9;
	cvt.u64.u32 	%rd4, %r37;
	setp.le.u64 	%p1, %rd8, %rd4;
	shl.b32 	%r15, %r3, 3;
	mov.u32 	%r16, vdata;
	add.s32 	%r8, %r16, %r15;
	@%p1 bra 	$L__BB0_2;
	mad.lo.s64 	%rd17, %rd9, %rd4, %rd3;
	shl.b64 	%rd18, %rd17, 3;
	add.s64 	%rd19, %rd2, %rd18;
	ld.global.f64 	%fd5, [%rd19];
	st.shared.f64 	[%r8], %fd5;
	add.s32 	%r37, %r37, %r7;
$L__BB0_2:
	cvt.u64.u32 	%rd36, %r37;
	setp.le.u64 	%p2, %rd8, %rd36;
	@%p2 bra 	$L__BB0_6;
	ld.shared.f64 	%fd38, [%r8];
$L__BB0_4:
	mad.lo.s64 	%rd20, %rd36, %rd9, %rd3;
	shl.b64 	%rd21, %rd20, 3;
	add.s64 	%rd22, %rd2, %rd21;
	ld.global.f64 	%fd6, [%rd22];
	add.f64 	%fd38, %fd6, %fd38;
	add.s32 	%r37, %r37, %r7;
	cvt.u64.u32 	%rd36, %r37;
	setp.gt.u64 	%p3, %rd8, %rd36;
	@%p3 bra 	$L__BB0_4;
	st.shared.f64 	[%r8], %fd38;
$L__BB0_6:
	bar.sync 	0;
	setp.gt.u32 	%p4, %r3, 255;
	add.s32 	%r18, %r3, 256;
	cvt.u64.u32 	%rd23, %r18;
	setp.le.u64 	%p5, %rd8, %rd23;
	or.pred  	%p6, %p4, %p5;
	@%p6 bra 	$L__BB0_8;
	ld.shared.f64 	%fd7, [%r8+2048];
	ld.shared.f64 	%fd8, [%r8];
	add.f64 	%fd9, %fd7, %fd8;
	st.shared.f64 	[%r8], %fd9;
$L__BB0_8:
	bar.sync 	0;
	setp.gt.u32 	%p7, %r3, 127;
	add.s32 	%r20, %r3, 128;
	cvt.u64.u32 	%rd24, %r20;
	setp.le.u64 	%p8, %rd8, %rd24;
	or.pred  	%p9, %p7, %p8;
	@%p9 bra 	$L__BB0_10;
	ld.shared.f64 	%fd10, [%r8+1024];
	ld.shared.f64 	%fd11, [%r8];
	add.f64 	%fd12, %fd10, %fd11;
	st.shared.f64 	[%r8], %fd12;
$L__BB0_10:
	bar.sync 	0;
	setp.gt.u32 	%p10, %r3, 63;
	add.s32 	%r22, %r3, 64;
	cvt.u64.u32 	%rd25, %r22;
	setp.le.u64 	%p11, %rd8, %rd25;
	or.pred  	%p12, %p10, %p11;
	@%p12 bra 	$L__BB0_12;
	ld.shared.f64 	%fd13, [%r8+512];
	ld.shared.f64 	%fd14, [%r8];
	add.f64 	%fd15, %fd13, %fd14;
	st.shared.f64 	[%r8], %fd15;
$L__BB0_12:
	bar.sync 	0;
	setp.gt.u32 	%p13, %r3, 31;
	@%p13 bra 	$L__BB0_29;
	add.s32 	%r23, %r3, 32;
	cvt.u64.u32 	%rd26, %r23;
	setp.le.u64 	%p14, %rd8, %rd26;
	@%p14 bra 	$L__BB0_15;
	ld.shared.f64 	%fd16, [%r8+256];
	ld.shared.f64 	%fd17, [%r8];
	add.f64 	%fd18, %fd16, %fd17;
	st.shared.f64 	[%r8], %fd18;
$L__BB0_15:
	setp.gt.u32 	%p15, %r3, 15;
	add.s32 	%r25, %r3, 16;
	cvt.u64.u32 	%rd27, %r25;
	setp.le.u64 	%p16, %rd8, %rd27;
	or.pred  	%p17, %p15, %p16;
	@%p17 bra 	$L__BB0_17;
	ld.shared.f64 	%fd19, [%r8+128];
	ld.shared.f64 	%fd20, [%r8];
	add.f64 	%fd21, %fd19, %fd20;
	st.shared.f64 	[%r8], %fd21;
$L__BB0_17:
	setp.gt.u32 	%p18, %r3, 7;
	add.s32 	%r27, %r3, 8;
	cvt.u64.u32 	%rd28, %r27;
	setp.le.u64 	%p19, %rd8, %rd28;
	or.pred  	%p20, %p18, %p19;
	@%p20 bra 	$L__BB0_19;
	ld.shared.f64 	%fd22, [%r8+64];
	ld.shared.f64 	%fd23, [%r8];
	add.f64 	%fd24, %fd22, %fd23;
	st.shared.f64 	[%r8], %fd24;
$L__BB0_19:
	setp.gt.u32 	%p21, %r3, 3;
	add.s32 	%r29, %r3, 4;
	cvt.u64.u32 	%rd29, %r29;
	setp.le.u64 	%p22, %rd8, %rd29;
	or.pred  	%p23, %p21, %p22;
	@%p23 bra 	$L__BB0_21;
	ld.shared.f64 	%fd25, [%r8+32];
	ld.shared.f64 	%fd26, [%r8];
	add.f64 	%fd27, %fd25, %fd26;
	st.shared.f64 	[%r8], %fd27;
$L__BB0_21:
	setp.gt.u32 	%p24, %r3, 1;
	add.s32 	%r31, %r3, 2;
	cvt.u64.u32 	%rd30, %r31;
	setp.le.u64 	%p25, %rd8, %rd30;
	or.pred  	%p26, %p24, %p25;
	@%p26 bra 	$L__BB0_23;
	ld.shared.f64 	%fd28, [%r8+16];
	ld.shared.f64 	%fd29, [%r8];
	add.f64 	%fd30, %fd28, %fd29;
	st.shared.f64 	[%r8], %fd30;
$L__BB0_23:
	setp.ne.s32 	%p27, %r3, 0;
	add.s32 	%r33, %r3, 1;
	cvt.u64.u32 	%rd31, %r33;
	setp.le.u64 	%p28, %rd8, %rd31;
	or.pred  	%p29, %p27, %p28;
	@%p29 bra 	$L__BB0_25;
	ld.shared.v2.f64 	{%fd31, %fd32}, [vdata];
	add.f64 	%fd33, %fd32, %fd31;
	st.shared.f64 	[vdata], %fd33;
	bra.uni 	$L__BB0_26;
$L__BB0_25:
	setp.ne.s32 	%p30, %r3, 0;
	@%p30 bra 	$L__BB0_29;
$L__BB0_26:
	mov.u32 	%r34, %nctaid.y;
	mad.lo.s32 	%r35, %r34, %r2, %r1;
	mad.lo.s32 	%r13, %r35, %r6, %r4;
	setp.neu.f64 	%p31, %fd4, 0d0000000000000000;
	@%p31 bra 	$L__BB0_28;
	ld.shared.f64 	%fd37, [vdata];
	mul.wide.u32 	%rd34, %r13, 8;
	add.s64 	%rd35, %rd1, %rd34;
	st.global.f64 	[%rd35], %fd37;
	bra.uni 	$L__BB0_29;
$L__BB0_28:
	mul.wide.u32 	%rd32, %r13, 8;
	add.s64 	%rd33, %rd1, %rd32;
	ld.global.f64 	%fd34, [%rd33];
	ld.shared.f64 	%fd35, [vdata];
	fma.rn.f64 	%fd36, %fd4, %fd34, %fd35;
	st.global.f64 	[%rd33], %fd36;
$L__BB0_29:
	ret;

}
	// .globl	cuda_sum_256_double
.visible .entry cuda_sum_256_double(
	.param .u64 cuda_sum_256_double_param_0,
	.param .u64 .ptr .align 1 cuda_sum_256_double_param_1,
	.param .u64 .ptr .align 1 cuda_sum_256_double_param_2,
	.param .f64 cuda_sum_256_double_param_3,
	.param .u64 cuda_sum_256_double_param_4,
	.param .u64 cuda_sum_256_double_param_5,
	.param .u64 cuda_sum_256_double_param_6
)
{
	.reg .pred 	%p<29>;
	.reg .b32 	%r<36>;
	.reg .b64 	%rd<36>;
	.reg .b64 	%fd<36>;

	ld.param.u64 	%rd8, [cuda_sum_256_double_param_0];
	ld.param.u64 	%rd10, [cuda_sum_256_double_param_1];
	ld.param.u64 	%rd11, [cuda_sum_256_double_param_2];
	ld.param.f64 	%fd4, [cuda_sum_256_double_param_3];
	ld.param.u64 	%rd9, [cuda_sum_256_double_param_4];
	ld.param.u64 	%rd12, [cuda_sum_256_double_param_5];
	ld.param.u64 	%rd13, [cuda_sum_256_double_param_6];
	cvta.to.global.u64 	%rd1, %rd11;
	cvta.to.global.u64 	%rd2, %rd10;
	mov.u32 	%r1, %ctaid.y;
	cvt.u64.u32 	%rd14, %r1;
	mul.lo.s64 	%rd15, %rd12, %rd14;
	mov.u32 	%r2, %ctaid.z;
	cvt.u64.u32 	%rd16, %r2;
	mad.lo.s64 	%rd3, %rd13, %rd16, %rd15;
	mov.u32 	%r3, %tid.x;
	mov.u32 	%r4, %ctaid.x;
	shl.b32 	%r14, %r4, 8;
	add.s32 	%r35, %r14, %r3;
	mov.u32 	%r6, %nctaid.x;
	shl.b32 	%r7, %r6, 8;
	cvt.u64.u32 	%rd4, %r35;
	setp.le.u64 	%p1, %rd8, %rd4;
	shl.b32 	%r15, %r3, 3;
	mov.u32 	%r16, vdata;
	add.s32 	%r8, %r16, %r15;
	@%p1 bra 	$L__BB1_2;
	mad.lo.s64 	%rd17, %rd9, %rd4, %rd3;
	shl.b64 	%rd18, %rd17, 3;
	add.s64 	%rd19, %rd2, %rd18;
	ld.global.f64 	%fd5, [%rd19];
	st.shared.f64 	[%r8], %fd5;
	add.s32 	%r35, %r35, %r7;
$L__BB1_2:
	cvt.u64.u32 	%rd35, %r35;
	setp.le.u64 	%p2, %rd8, %rd35;
	@%p2 bra 	$L__BB1_6;
	ld.shared.f64 	%fd35, [%r8];
$L__BB1_4:
	mad.lo.s64 	%rd20, %rd35, %rd9, %rd3;
	shl.b64 	%rd21, %rd20, 3;
	add.s64 	%rd22, %rd2, %rd21;
	ld.global.f64 	%fd6, [%rd22];
	add.f64 	%fd35, %fd6, %fd35;
	add.s32 	%r35, %r35, %r7;
	cvt.u64.u32 	%rd35, %r35;
	setp.gt.u64 	%p3, %rd8, %rd35;
	@%p3 bra 	$L__BB1_4;
	st.shared.f64 	[%r8], %fd35;
$L__BB1_6:
	bar.sync 	0;
	setp.gt.u32 	%p4, %r3, 127;
	add.s32 	%r18, %r3, 128;
	cvt.u64.u32 	%rd23, %r18;
	setp.le.u64 	%p5, %rd8, %rd23;
	or.pred  	%p6, %p4, %p5;
	@%p6 bra 	$L__BB1_8;
	ld.shared.f64 	%fd7, [%r8+1024];
	ld.shared.f64 	%fd8, [%r8];
	add.f64 	%fd9, %fd7, %fd8;
	st.shared.f64 	[%r8], %fd9;
$L__BB1_8:
	bar.sync 	0;
	setp.gt.u32 	%p7, %r3, 63;
	add.s32 	%r20, %r3, 64;
	cvt.u64.u32 	%rd24, %r20;
	setp.le.u64 	%p8, %rd8, %rd24;
	or.pred  	%p9, %p7, %p8;
	@%p9 bra 	$L__BB1_10;
	ld.shared.f64 	%fd10, [%r8+512];
	ld.shared.f64 	%fd11, [%r8];
	add.f64 	%fd12, %fd10, %fd11;
	st.shared.f64 	[%r8], %fd12;
$L__BB1_10:
	bar.sync 	0;
	setp.gt.u32 	%p10, %r3, 31;
	@%p10 bra 	$L__BB1_27;
	add.s32 	%r21, %r3, 32;
	cvt.u64.u32 	%rd25, %r21;
	setp.le.u64 	%p11, %rd8, %rd25;
	@%p11 bra 	$L__BB1_13;
	ld.shared.f64 	%fd13, [%r8+256];
	ld.shared.f64 	%fd14, [%r8];
	add.f64 	%fd15, %fd13, %fd14;
	st.shared.f64 	[%r8], %fd15;
$L__BB1_13:
	setp.gt.u32 	%p12, %r3, 15;
	add.s32 	%r23, %r3, 16;
	cvt.u64.u32 	%rd26, %r23;
	setp.le.u64 	%p13, %rd8, %rd26;
	or.pred  	%p14, %p12, %p13;
	@%p14 bra 	$L__BB1_15;
	ld.shared.f64 	%fd16, [%r8+128];
	ld.shared.f64 	%fd17, [%r8];
	add.f64 	%fd18, %fd16, %fd17;
	st.shared.f64 	[%r8], %fd18;
$L__BB1_15:
	setp.gt.u32 	%p15, %r3, 7;
	add.s32 	%r25, %r3, 8;
	cvt.u64.u32 	%rd27, %r25;
	setp.le.u64 	%p16, %rd8, %rd27;
	or.pred  	%p17, %p15, %p16;
	@%p17 bra 	$L__BB1_17;
	ld.shared.f64 	%fd19, [%r8+64];
	ld.shared.f64 	%fd20, [%r8];
	add.f64 	%fd21, %fd19, %fd20;
	st.shared.f64 	[%r8], %fd21;
$L__BB1_17:
	setp.gt.u32 	%p18, %r3, 3;
	add.s32 	%r27, %r3, 4;
	cvt.u64.u32 	%rd28, %r27;
	setp.le.u64 	%p19, %rd8, %rd28;
	or.pred  	%p20, %p18, %p19;
	@%p20 bra 	$L__BB1_19;
	ld.shared.f64 	%fd22, [%r8+32];
	ld.shared.f64 	%fd23, [%r8];
	add.f64 	%fd24, %fd22, %fd23;
	st.shared.f64 	[%r8], %fd24;
$L__BB1_19:
	setp.gt.u32 	%p21, %r3, 1;
	add.s32 	%r29, %r3, 2;
	cvt.u64.u32 	%rd29, %r29;
	setp.le.u64 	%p22, %rd8, %rd29;
	or.pred  	%p23, %p21, %p22;
	@%p23 bra 	$L__BB1_21;
	ld.shared.f64 	%fd25, [%r8+16];
	ld.shared.f64 	%fd26, [%r8];
	add.f64 	%fd27, %fd25, %fd26;
	st.shared.f64 	[%r8], %fd27;
$L__BB1_21:
	setp.ne.s32 	%p24, %r3, 0;
	add.s32 	%r31, %r3, 1;
	cvt.u64.u32 	%rd30, %r31;
	setp.le.u64 	%p25, %rd8, %rd30;
	or.pred  	%p26, %p24, %p25;
	@%p26 bra 	$L__BB1_23;
	ld.shared.v2.f64 	{%fd28, %fd29}, [vdata];
	add.f64 	%fd30, %fd29, %fd28;
	st.shared.f64 	[vdata], %fd30;
	bra.uni 	$L__BB1_24;
$L__BB1_23:
	setp.ne.s32 	%p27, %r3, 0;
	@%p27 bra 	$L__BB1_27;
$L__BB1_24:
	mov.u32 	%r32, %nctaid.y;
	mad.lo.s32 	%r33, %r32, %r2, %r1;
	mad.lo.s32 	%r13, %r33, %r6, %r4;
	setp.neu.f64 	%p28, %fd4, 0d0000000000000000;
	@%p28 bra 	$L__BB1_26;
	ld.shared.f64 	%fd34, [vdata];
	mul.wide.u32 	%rd33, %r13, 8;
	add.s64 	%rd34, %rd1, %rd33;
	st.global.f64 	[%rd34], %fd34;
	bra.uni 	$L__BB1_27;
$L__BB1_26:
	mul.wide.u32 	%rd31, %r13, 8;
	add.s64 	%rd32, %rd1, %rd31;
	ld.global.f64 	%fd31, [%rd32];
	ld.shared.f64 	%fd32, [vdata];
	fma.rn.f64 	%fd33, %fd4, %fd31, %fd32;
	st.global.f64 	[%rd32], %fd33;
$L__BB1_27:
	ret;

}
	// .globl	cuda_sum_128_double
.visible .entry cuda_sum_128_double(
	.param .u64 cuda_sum_128_double_param_0,
	.param .u64 .ptr .align 1 cuda_sum_128_double_param_1,
	.param .u64 .ptr .align 1 cuda_sum_128_double_param_2,
	.param .f64 cuda_sum_128_double_param_3,
	.param .u64 cuda_sum_128_double_param_4,
	.param .u64 cuda_sum_128_double_param_5,
	.param .u64 cuda_sum_128_double_param_6
)
{
	.reg .pred 	%p<26>;
	.reg .b32 	%r<34>;
	.reg .b64 	%rd<35>;
	.reg .b64 	%fd<33>;

	ld.param.u64 	%rd8, [cuda_sum_128_double_param_0];
	ld.param.u64 	%rd10, [cuda_sum_128_double_param_1];
	ld.param.u64 	%rd11, [cuda_sum_128_double_param_2];
	ld.param.f64 	%fd4, [cuda_sum_128_double_param_3];
	ld.param.u64 	%rd9, [cuda_sum_128_double_param_4];
	ld.param.u64 	%rd12, [cuda_sum_128_double_param_5];
	ld.param.u64 	%rd13, [cuda_sum_128_double_param_6];
	cvta.to.global.u64 	%rd1, %rd11;
	cvta.to.global.u64 	%rd2, %rd10;
	mov.u32 	%r1, %ctaid.y;
	cvt.u64.u32 	%rd14, %r1;
	mul.lo.s64 	%rd15, %rd12, %rd14;
	mov.u32 	%r2, %ctaid.z;
	cvt.u64.u32 	%rd16, %r2;
	mad.lo.s64 	%rd3, %rd13, %rd16, %rd15;
	mov.u32 	%r3, %tid.x;
	mov.u32 	%r4, %ctaid.x;
	shl.b32 	%r14, %r4, 7;
	add.s32 	%r33, %r14, %r3;
	mov.u32 	%r6, %nctaid.x;
	shl.b32 	%r7, %r6, 7;
	cvt.u64.u32 	%rd4, %r33;
	setp.le.u64 	%p1, %rd8, %rd4;
	shl.b32 	%r15, %r3, 3;
	mov.u32 	%r16, vdata;
	add.s32 	%r8, %r16, %r15;
	@%p1 bra 	$L__BB2_2;
	mad.lo.s64 	%rd17, %rd9, %rd4, %rd3;
	shl.b64 	%rd18, %rd17, 3;
	add.s64 	%rd19, %rd2, %rd18;
	ld.global.f64 	%fd5, [%rd19];
	st.shared.f64 	[%r8], %fd5;
	add.s32 	%r33, %r33, %r7;
$L__BB2_2:
	cvt.u64.u32 	%rd34, %r33;
	setp.le.u64 	%p2, %rd8, %rd34;
	@%p2 bra 	$L__BB2_6;
	ld.shared.f64 	%fd32, [%r8];
$L__BB2_4:
	mad.lo.s64 	%rd20, %rd34, %rd9, %rd3;
	shl.b64 	%rd21, %rd20, 3;
	add.s64 	%rd22, %rd2, %rd21;
	ld.global.f64 	%fd6, [%rd22];
	add.f64 	%fd32, %fd6, %fd32;
	add.s32 	%r33, %r33, %r7;
	cvt.u64.u32 	%rd34, %r33;
	setp.gt.u64 	%p3, %rd8, %rd34;
	@%p3 bra 	$L__BB2_4;
	st.shared.f64 	[%r8], %fd32;
$L__BB2_6:
	bar.sync 	0;
	setp.gt.u32 	%p4, %r3, 63;
	add.s32 	%r18, %r3, 64;
	cvt.u64.u32 	%rd23, %r18;
	setp.le.u64 	%p5, %rd8, %rd23;
	or.pred  	%p6, %p4, %p5;
	@%p6 bra 	$L__BB2_8;
	ld.shared.f64 	%fd7, [%r8+512];
	ld.shared.f64 	%fd8, [%r8];
	add.f64 	%fd9, %fd7, %fd8;
	st.shared.f64 	[%r8], %fd9;
$L__BB2_8:
	bar.sync 	0;
	setp.gt.u32 	%p7, %r3, 31;
	@%p7 bra 	$L__BB2_25;
	add.s32 	%r19, %r3, 32;
	cvt.u64.u32 	%rd24, %r19;
	setp.le.u64 	%p8, %rd8, %rd24;
	@%p8 bra 	$L__BB2_11;
	ld.shared.f64 	%fd10, [%r8+256];
	ld.shared.f64 	%fd11, [%r8];
	add.f64 	%fd12, %fd10, %fd11;
	st.shared.f64 	[%r8], %fd12;
$L__BB2_11:
	setp.gt.u32 	%p9, %r3, 15;
	add.s32 	%r21, %r3, 16;
	cvt.u64.u32 	%rd25, %r21;
	setp.le.u64 	%p10, %rd8, %rd25;
	or.pred  	%p11, %p9, %p10;
	@%p11 bra 	$L__BB2_13;
	ld.shared.f64 	%fd13, [%r8+128];
	ld.shared.f64 	%fd14, [%r8];
	add.f64 	%fd15, %fd13, %fd14;
	st.shared.f64 	[%r8], %fd15;
$L__BB2_13:
	setp.gt.u32 	%p12, %r3, 7;
	add.s32 	%r23, %r3, 8;
	cvt.u64.u32 	%rd26, %r23;
	setp.le.u64 	%p13, %rd8, %rd26;
	or.pred  	%p14, %p12, %p13;
	@%p14 bra 	$L__BB2_15;
	ld.shared.f64 	%fd16, [%r8+64];
	ld.shared.f64 	%fd17, [%r8];
	add.f64 	%fd18, %fd16, %fd17;
	st.shared.f64 	[%r8], %fd18;
$L__BB2_15:
	setp.gt.u32 	%p15, %r3, 3;
	add.s32 	%r25, %r3, 4;
	cvt.u64.u32 	%rd27, %r25;
	setp.le.u64 	%p16, %rd8, %rd27;
	or.pred  	%p17, %p15, %p16;
	@%p17 bra 	$L__BB2_17;
	ld.shared.f64 	%fd19, [%r8+32];
	ld.shared.f64 	%fd20, [%r8];
	add.f64 	%fd21, %fd19, %fd20;
	st.shared.f64 	[%r8], %fd21;
$L__BB2_17:
	setp.gt.u32 	%p18, %r3, 1;
	add.s32 	%r27, %r3, 2;
	cvt.u64.u32 	%rd28, %r27;
	setp.le.u64 	%p19, %rd8, %rd28;
	or.pred  	%p20, %p18, %p19;
	@%p20 bra 	$L__BB2_19;
	ld.shared.f64 	%fd22, [%r8+16];
	ld.shared.f64 	%fd23, [%r8];
	add.f64 	%fd24, %fd22, %fd23;
	st.shared.f64 	[%r8], %fd24;
$L__BB2_19:
	setp.ne.s32 	%p21, %r3, 0;
	add.s32 	%r29, %r3, 1;
	cvt.u64.u32 	%rd29, %r29;
	setp.le.u64 	%p22, %rd8, %rd29;
	or.pred  	%p23, %p21, %p22;
	@%p23 bra 	$L__BB2_21;
	ld.shared.v2.f64 	{%fd25, %fd26}, [vdata];
	add.f64 	%fd27, %fd26, %fd25;
	st.shared.f64 	[vdata], %fd27;
	bra.uni 	$L__BB2_22;
$L__BB2_21:
	setp.ne.s32 	%p24, %r3, 0;
	@%p24 bra 	$L__BB2_25;
$L__BB2_22:
	mov.u32 	%r30, %nctaid.y;
	mad.lo.s32 	%r31, %r30, %r2, %r1;
	mad.lo.s32 	%r13, %r31, %r6, %r4;
	setp.neu.f64 	%p25, %fd4, 0d0000000000000000;
	@%p25 bra 	$L__BB2_24;
	ld.shared.f64 	%fd31, [vdata];
	mul.wide.u32 	%rd32, %r13, 8;
	add.s64 	%rd33, %rd1, %rd32;
	st.global.f64 	[%rd33], %fd31;
	bra.uni 	$L__BB2_25;
$L__BB2_24:
	mul.wide.u32 	%rd30, %r13, 8;
	add.s64 	%rd31, %rd1, %rd30;
	ld.global.f64 	%fd28, [%rd31];
	ld.shared.f64 	%fd29, [vdata];
	fma.rn.f64 	%fd30, %fd4, %fd28, %fd29;
	st.global.f64 	[%rd31], %fd30;
$L__BB2_25:
	ret;

}
	// .globl	cuda_sum_64_double
.visible .entry cuda_sum_64_double(
	.param .u64 cuda_sum_64_double_param_0,
	.param .u64 .ptr .align 1 cuda_sum_64_double_param_1,
	.param .u64 .ptr .align 1 cuda_sum_64_double_param_2,
	.param .f64 cuda_sum_64_double_param_3,
	.param .u64 cuda_sum_64_double_param_4,
	.param .u64 cuda_sum_64_double_param_5,
	.param .u64 cuda_sum_64_double_param_6
)
{
	.reg .pred 	%p<23>;
	.reg .b32 	%r<32>;
	.reg .b64 	%rd<34>;
	.reg .b64 	%fd<30>;

	ld.param.u64 	%rd8, [cuda_sum_64_double_param_0];
	ld.param.u64 	%rd10, [cuda_sum_64_double_param_1];
	ld.param.u64 	%rd11, [cuda_sum_64_double_param_2];
	ld.param.f64 	%fd4, [cuda_sum_64_double_param_3];
	ld.param.u64 	%rd9, [cuda_sum_64_double_param_4];
	ld.param.u64 	%rd12, [cuda_sum_64_double_param_5];
	ld.param.u64 	%rd13, [cuda_sum_64_double_param_6];
	cvta.to.global.u64 	%rd1, %rd11;
	cvta.to.global.u64 	%rd2, %rd10;
	mov.u32 	%r1, %ctaid.y;
	cvt.u64.u32 	%rd14, %r1;
	mul.lo.s64 	%rd15, %rd12, %rd14;
	mov.u32 	%r2, %ctaid.z;
	cvt.u64.u32 	%rd16, %r2;
	mad.lo.s64 	%rd3, %rd13, %rd16, %rd15;
	mov.u32 	%r3, %tid.x;
	mov.u32 	%r4, %ctaid.x;
	shl.b32 	%r14, %r4, 6;
	add.s32 	%r31, %r14, %r3;
	mov.u32 	%r6, %nctaid.x;
	shl.b32 	%r7, %r6, 6;
	cvt.u64.u32 	%rd4, %r31;
	setp.le.u64 	%p1, %rd8, %rd4;
	shl.b32 	%r15, %r3, 3;
	mov.u32 	%r16, vdata;
	add.s32 	%r8, %r16, %r15;
	@%p1 bra 	$L__BB3_2;
	mad.lo.s64 	%rd17, %rd9, %rd4, %rd3;
	shl.b64 	%rd18, %rd17, 3;
	add.s64 	%rd19, %rd2, %rd18;
	ld.global.f64 	%fd5, [%rd19];
	st.shared.f64 	[%r8], %fd5;
	add.s32 	%r31, %r31, %r7;
$L__BB3_2:
	cvt.u64.u32 	%rd33, %r31;
	setp.le.u64 	%p2, %rd8, %rd33;
	@%p2 bra 	$L__BB3_6;
	ld.shared.f64 	%fd29, [%r8];
$L__BB3_4:
	mad.lo.s64 	%rd20, %rd33, %rd9, %rd3;
	shl.b64 	%rd21, %rd20, 3;
	add.s64 	%rd22, %rd2, %rd21;
	ld.global.f64 	%fd6, [%rd22];
	add.f64 	%fd29, %fd6, %fd29;
	add.s32 	%r31, %r31, %r7;
	cvt.u64.u32 	%rd33, %r31;
	setp.gt.u64 	%p3, %rd8, %rd33;
	@%p3 bra 	$L__BB3_4;
	st.shared.f64 	[%r8], %fd29;
$L__BB3_6:
	bar.sync 	0;
	setp.gt.u32 	%p4, %r3, 31;
	@%p4 bra 	$L__BB3_23;
	add.s32 	%r17, %r3, 32;
	cvt.u64.u32 	%rd23, %r17;
	setp.le.u64 	%p5, %rd8, %rd23;
	@%p5 bra 	$L__BB3_9;
	ld.shared.f64 	%fd7, [%r8+256];
	ld.shared.f64 	%fd8, [%r8];
	add.f64 	%fd9, %fd7, %fd8;
	st.shared.f64 	[%r8], %fd9;
$L__BB3_9:
	setp.gt.u32 	%p6, %r3, 15;
	add.s32 	%r19, %r3, 16;
	cvt.u64.u32 	%rd24, %r19;
	setp.le.u64 	%p7, %rd8, %rd24;
	or.pred  	%p8, %p6, %p7;
	@%p8 bra 	$L__BB3_11;
	ld.shared.f64 	%fd10, [%r8+128];
	ld.shared.f64 	%fd11, [%r8];
	add.f64 	%fd12, %fd10, %fd11;
	st.shared.f64 	[%r8], %fd12;
$L__BB3_11:
	setp.gt.u32 	%p9, %r3, 7;
	add.s32 	%r21, %r3, 8;
	cvt.u64.u32 	%rd25, %r21;
	setp.le.u64 	%p10, %rd8, %rd25;
	or.pred  	%p11, %p9, %p10;
	@%p11 bra 	$L__BB3_13;
	ld.shared.f64 	%fd13, [%r8+64];
	ld.shared.f64 	%fd14, [%r8];
	add.f64 	%fd15, %fd13, %fd14;
	st.shared.f64 	[%r8], %fd15;
$L__BB3_13:
	setp.gt.u32 	%p12, %r3, 3;
	add.s32 	%r23, %r3, 4;
	cvt.u64.u32 	%rd26, %r23;
	setp.le.u64 	%p13, %rd8, %rd26;
	or.pred  	%p14, %p12, %p13;
	@%p14 bra 	$L__BB3_15;
	ld.shared.f64 	%fd16, [%r8+32];
	ld.shared.f64 	%fd17, [%r8];
	add.f64 	%fd18, %fd16, %fd17;
	st.shared.f64 	[%r8], %fd18;
$L__BB3_15:
	setp.gt.u32 	%p15, %r3, 1;
	add.s32 	%r25, %r3, 2;
	cvt.u64.u32 	%rd27, %r25;
	setp.le.u64 	%p16, %rd8, %rd27;
	or.pred  	%p17, %p15, %p16;
	@%p17 bra 	$L__BB3_17;
	ld.shared.f64 	%fd19, [%r8+16];
	ld.shared.f64 	%fd20, [%r8];
	add.f64 	%fd21, %fd19, %fd20;
	st.shared.f64 	[%r8], %fd21;
$L__BB3_17:
	setp.ne.s32 	%p18, %r3, 0;
	add.s32 	%r27, %r3, 1;
	cvt.u64.u32 	%rd28, %r27;
	setp.le.u64 	%p19, %rd8, %rd28;
	or.pred  	%p20, %p18, %p19;
	@%p20 bra 	$L__BB3_19;
	ld.shared.v2.f64 	{%fd22, %fd23}, [vdata];
	add.f64 	%fd24, %fd23, %fd22;
	st.shared.f64 	[vdata], %fd24;
	bra.uni 	$L__BB3_20;
$L__BB3_19:
	setp.ne.s32 	%p21, %r3, 0;
	@%p21 bra 	$L__BB3_23;
$L__BB3_20:
	mov.u32 	%r28, %nctaid.y;
	mad.lo.s32 	%r29, %r28, %r2, %r1;
	mad.lo.s32 	%r13, %r29, %r6, %r4;
	setp.neu.f64 	%p22, %fd4, 0d0000000000000000;
	@%p22 bra 	$L__BB3_22;
	ld.shared.f64 	%fd28, [vdata];
	mul.wide.u32 	%rd31, %r13, 8;
	add.s64 	%rd32, %rd1, %rd31;
	st.global.f64 	[%rd32], %fd28;
	bra.uni 	$L__BB3_23;
$L__BB3_22:
	mul.wide.u32 	%rd29, %r13, 8;
	add.s64 	%rd30, %rd1, %rd29;
	ld.global.f64 	%fd25, [%rd30];
	ld.shared.f64 	%fd26, [vdata];
	fma.rn.f64 	%fd27, %fd4, %fd25, %fd26;
	st.global.f64 	[%rd30], %fd27;
$L__BB3_23:
	ret;

}
	// .globl	cuda_sum_32_double
.visible .entry cuda_sum_32_double(
	.param .u64 cuda_sum_32_double_param_0,
	.param .u64 .ptr .align 1 cuda_sum_32_double_param_1,
	.param .u64 .ptr .align 1 cuda_sum_32_double_param_2,
	.param .f64 cuda_sum_32_double_param_3,
	.param .u64 cuda_sum_32_double_param_4,
	.param .u64 cuda_sum_32_double_param_5,
	.param .u64 cuda_sum_32_double_param_6
)
{
	.reg .pred 	%p<22>;
	.reg .b32 	%r<31>;
	.reg .b64 	%rd<33>;
	.reg .b64 	%fd<27>;

	ld.param.u64 	%rd8, [cuda_sum_32_double_param_0];
	ld.param.u64 	%rd10, [cuda_sum_32_double_param_1];
	ld.param.u64 	%rd11, [cuda_sum_32_double_param_2];
	ld.param.f64 	%fd4, [cuda_sum_32_double_param_3];
	ld.param.u64 	%rd9, [cuda_sum_32_double_param_4];
	ld.param.u64 	%rd12, [cuda_sum_32_double_param_5];
	ld.param.u64 	%rd13, [cuda_sum_32_double_param_6];
	cvta.to.global.u64 	%rd1, %rd11;
	cvta.to.global.u64 	%rd2, %rd10;
	mov.u32 	%r1, %ctaid.y;
	cvt.u64.u32 	%rd14, %r1;
	mul.lo.s64 	%rd15, %rd12, %rd14;
	mov.u32 	%r2, %ctaid.z;
	cvt.u64.u32 	%rd16, %r2;
	mad.lo.s64 	%rd3, %rd13, %rd16, %rd15;
	mov.u32 	%r3, %tid.x;
	mov.u32 	%r4, %ctaid.x;
	shl.b32 	%r14, %r4, 5;
	add.s32 	%r30, %r14, %r3;
	mov.u32 	%r6, %nctaid.x;
	shl.b32 	%r7, %r6, 5;
	cvt.u64.u32 	%rd4, %r30;
	setp.le.u64 	%p1, %rd8, %rd4;
	shl.b32 	%r15, %r3, 3;
	mov.u32 	%r16, vdata;
	add.s32 	%r8, %r16, %r15;
	@%p1 bra 	$L__BB4_2;
	mad.lo.s64 	%rd17, %rd9, %rd4, %rd3;
	shl.b64 	%rd18, %rd17, 3;
	add.s64 	%rd19, %rd2, %rd18;
	ld.global.f64 	%fd5, [%rd19];
	st.shared.f64 	[%r8], %fd5;
	add.s32 	%r30, %r30, %r7;
$L__BB4_2:
	cvt.u64.u32 	%rd32, %r30;
	setp.le.u64 	%p2, %rd8, %rd32;
	@%p2 bra 	$L__BB4_6;
	ld.shared.f64 	%fd26, [%r8];
$L__BB4_4:
	mad.lo.s64 	%rd20, %rd32, %rd9, %rd3;
	shl.b64 	%rd21, %rd20, 3;
	add.s64 	%rd22, %rd2, %rd21;
	ld.global.f64 	%fd6, [%rd22];
	add.f64 	%fd26, %fd6, %fd26;
	add.s32 	%r30, %r30, %r7;
	cvt.u64.u32 	%rd32, %r30;
	setp.gt.u64 	%p3, %rd8, %rd32;
	@%p3 bra 	$L__BB4_4;
	st.shared.f64 	[%r8], %fd26;
$L__BB4_6:
	bar.sync 	0;
	setp.gt.u32 	%p4, %r3, 31;
	@%p4 bra 	$L__BB4_21;
	setp.gt.u32 	%p5, %r3, 15;
	add.s32 	%r18, %r3, 16;
	cvt.u64.u32 	%rd23, %r18;
	setp.le.u64 	%p6, %rd8, %rd23;
	or.pred  	%p7, %p5, %p6;
	@%p7 bra 	$L__BB4_9;
	ld.shared.f64 	%fd7, [%r8+128];
	ld.shared.f64 	%fd8, [%r8];
	add.f64 	%fd9, %fd7, %fd8;
	st.shared.f64 	[%r8], %fd9;
$L__BB4_9:
	setp.gt.u32 	%p8, %r3, 7;
	add.s32 	%r20, %r3, 8;
	cvt.u64.u32 	%rd24, %r20;
	setp.le.u64 	%p9, %rd8, %rd24;
	or.pred  	%p10, %p8, %p9;
	@%p10 bra 	$L__BB4_11;
	ld.shared.f64 	%fd10, [%r8+64];
	ld.shared.f64 	%fd11, [%r8];
	add.f64 	%fd12, %fd10, %fd11;
	st.shared.f64 	[%r8], %fd12;
$L__BB4_11:
	setp.gt.u32 	%p11, %r3, 3;
	add.s32 	%r22, %r3, 4;
	cvt.u64.u32 	%rd25, %r22;
	setp.le.u64 	%p12, %rd8, %rd25;
	or.pred  	%p13, %p11, %p12;
	@%p13 bra 	$L__BB4_13;
	ld.shared.f64 	%fd13, [%r8+32];
	ld.shared.f64 	%fd14, [%r8];
	add.f64 	%fd15, %fd13, %fd14;
	st.shared.f64 	[%r8], %fd15;
$L__BB4_13:
	setp.gt.u32 	%p14, %r3, 1;
	add.s32 	%r24, %r3, 2;
	cvt.u64.u32 	%rd26, %r24;
	setp.le.u64 	%p15, %rd8, %rd26;
	or.pred  	%p16, %p14, %p15;
	@%p16 bra 	$L__BB4_15;
	ld.shared.f64 	%fd16, [%r8+16];
	ld.shared.f64 	%fd17, [%r8];
	add.f64 	%fd18, %fd16, %fd17;
	st.shared.f64 	[%r8], %fd18;
$L__BB4_15:
	setp.ne.s32 	%p17, %r3, 0;
	add.s32 	%r26, %r3, 1;
	cvt.u64.u32 	%rd27, %r26;
	setp.le.u64 	%p18, %rd8, %rd27;
	or.pred  	%p19, %p17, %p18;
	@%p19 bra 	$L__BB4_17;
	ld.shared.v2.f64 	{%fd19, %fd20}, [vdata];
	add.f64 	%fd21, %fd20, %fd19;
	st.shared.f64 	[vdata], %fd21;
	bra.uni 	$L__BB4_18;
$L__BB4_17:
	setp.ne.s32 	%p20, %r3, 0;
	@%p20 bra 	$L__BB4_21;
$L__BB4_18:
	mov.u32 	%r27, %nctaid.y;
	mad.lo.s32 	%r28, %r27, %r2, %r1;
	mad.lo.s32 	%r13, %r28, %r6, %r4;
	setp.neu.f64 	%p21, %fd4, 0d0000000000000000;
	@%p21 bra 	$L__BB4_20;
	ld.shared.f64 	%fd25, [vdata];
	mul.wide.u32 	%rd30, %r13, 8;
	add.s64 	%rd31, %rd1, %rd30;
	st.global.f64 	[%rd31], %fd25;
	bra.uni 	$L__BB4_21;
$L__BB4_20:
	mul.wide.u32 	%rd28, %r13, 8;
	add.s64 	%rd29, %rd1, %rd28;
	ld.global.f64 	%fd22, [%rd29];
	ld.shared.f64 	%fd23, [vdata];
	fma.rn.f64 	%fd24, %fd4, %fd22, %fd23;
	st.global.f64 	[%rd29], %fd24;
$L__BB4_21:
	ret;

}
	// .globl	cuda_sum_16_double
.visible .entry cuda_sum_16_double(
	.param .u64 cuda_sum_16_double_param_0,
	.param .u64 .ptr .align 1 cuda_sum_16_double_param_1,
	.param .u64 .ptr .align 1 cuda_sum_16_double_param_2,
	.param .f64 cuda_sum_16_double_param_3,
	.param .u64 cuda_sum_16_double_param_4,
	.param .u64 cuda_sum_16_double_param_5,
	.param .u64 cuda_sum_16_double_param_6
)
{
	.reg .pred 	%p<19>;
	.reg .b32 	%r<29>;
	.reg .b64 	%rd<32>;
	.reg .b64 	%fd<24>;

	ld.param.u64 	%rd8, [cuda_sum_16_double_param_0];
	ld.param.u64 	%rd10, [cuda_sum_16_double_param_1];
	ld.param.u64 	%rd11, [cuda_sum_16_double_param_2];
	ld.param.f64 	%fd4, [cuda_sum_16_double_param_3];
	ld.param.u64 	%rd9, [cuda_sum_16_double_param_4];
	ld.param.u64 	%rd12, [cuda_sum_16_double_param_5];
	ld.param.u64 	%rd13, [cuda_sum_16_double_param_6];
	cvta.to.global.u64 	%rd1, %rd11;
	cvta.to.global.u64 	%rd2, %rd10;
	mov.u32 	%r1, %ctaid.y;
	cvt.u64.u32 	%rd14, %r1;
	mul.lo.s64 	%rd15, %rd12, %rd14;
	mov.u32 	%r2, %ctaid.z;
	cvt.u64.u32 	%rd16, %r2;
	mad.lo.s64 	%rd3, %rd13, %rd16, %rd15;
	mov.u32 	%r3, %tid.x;
	mov.u32 	%r4, %ctaid.x;
	shl.b32 	%r14, %r4, 4;
	add.s32 	%r28, %r14, %r3;
	mov.u32 	%r6, %nctaid.x;
	shl.b32 	%r7, %r6, 4;
	cvt.u64.u32 	%rd4, %r28;
	setp.le.u64 	%p1, %rd8, %rd4;
	shl.b32 	%r15, %r3, 3;
	mov.u32 	%r16, vdata;
	add.s32 	%r8, %r16, %r15;
	@%p1 bra 	$L__BB5_2;
	mad.lo.s64 	%rd17, %rd9, %rd4, %rd3;
	shl.b64 	%rd18, %rd17, 3;
	add.s64 	%rd19, %rd2, %rd18;
	ld.global.f64 	%fd5, [%rd19];
	st.shared.f64 	[%r8], %fd5;
	add.s32 	%r28, %r28, %r7;
$L__BB5_2:
	cvt.u64.u32 	%rd31, %r28;
	setp.le.u64 	%p2, %rd8, %rd31;
	@%p2 bra 	$L__BB5_6;
	ld.shared.f64 	%fd23, [%r8];
$L__BB5_4:
	mad.lo.s64 	%rd20, %rd31, %rd9, %rd3;
	shl.b64 	%rd21, %rd20, 3;
	add.s64 	%rd22, %rd2, %rd21;
	ld.global.f64 	%fd6, [%rd22];
	add.f64 	%fd23, %fd6, %fd23;
	add.s32 	%r28, %r28, %r7;
	cvt.u64.u32 	%rd31, %r28;
	setp.gt.u64 	%p3, %rd8, %rd31;
	@%p3 bra 	$L__BB5_4;
	st.shared.f64 	[%r8], %fd23;
$L__BB5_6:
	bar.sync 	0;
	setp.gt.u32 	%p4, %r3, 31;
	@%p4 bra 	$L__BB5_19;
	setp.gt.u32 	%p5, %r3, 7;
	add.s32 	%r18, %r3, 8;
	cvt.u64.u32 	%rd23, %r18;
	setp.le.u64 	%p6, %rd8, %rd23;
	or.pred  	%p7, %p5, %p6;
	@%p7 bra 	$L__BB5_9;
	ld.shared.f64 	%fd7, [%r8+64];
	ld.shared.f64 	%fd8, [%r8];
	add.f64 	%fd9, %fd7, %fd8;
	st.shared.f64 	[%r8], %fd9;
$L__BB5_9:
	setp.gt.u32 	%p8, %r3, 3;
	add.s32 	%r20, %r3, 4;
	cvt.u64.u32 	%rd24, %r20;
	setp.le.u64 	%p9, %rd8, %rd24;
	or.pred  	%p10, %p8, %p9;
	@%p10 bra 	$L__BB5_11;
	ld.shared.f64 	%fd10, [%r8+32];
	ld.shared.f64 	%fd11, [%r8];
	add.f64 	%fd12, %fd10, %fd11;
	st.shared.f64 	[%r8], %fd12;
$L__BB5_11:
	setp.gt.u32 	%p11, %r3, 1;
	add.s32 	%r22, %r3, 2;
	cvt.u64.u32 	%rd25, %r22;
	setp.le.u64 	%p12, %rd8, %rd25;
	or.pred  	%p13, %p11, %p12;
	@%p13 bra 	$L__BB5_13;
	ld.shared.f64 	%fd13, [%r8+16];
	ld.shared.f64 	%fd14, [%r8];
	add.f64 	%fd15, %fd13, %fd14;
	st.shared.f64 	[%r8], %fd15;
$L__BB5_13:
	setp.ne.s32 	%p14, %r3, 0;
	add.s32 	%r24, %r3, 1;
	cvt.u64.u32 	%rd26, %r24;
	setp.le.u64 	%p15, %rd8, %rd26;
	or.pred  	%p16, %p14, %p15;
	@%p16 bra 	$L__BB5_15;
	ld.shared.v2.f64 	{%fd16, %fd17}, [vdata];
	add.f64 	%fd18, %fd17, %fd16;
	st.shared.f64 	[vdata], %fd18;
	bra.uni 	$L__BB5_16;
$L__BB5_15:
	setp.ne.s32 	%p17, %r3, 0;
	@%p17 bra 	$L__BB5_19;
$L__BB5_16:
	mov.u32 	%r25, %nctaid.y;
	mad.lo.s32 	%r26, %r25, %r2, %r1;
	mad.lo.s32 	%r13, %r26, %r6, %r4;
	setp.neu.f64 	%p18, %fd4, 0d0000000000000000;
	@%p18 bra 	$L__BB5_18;
	ld.shared.f64 	%fd22, [vdata];
	mul.wide.u32 	%rd29, %r13, 8;
	add.s64 	%rd30, %rd1, %rd29;
	st.global.f64 	[%rd30], %fd22;
	bra.uni 	$L__BB5_19;
$L__BB5_18:
	mul.wide.u32 	%rd27, %r13, 8;
	add.s64 	%rd28, %rd1, %rd27;
	ld.global.f64 	%fd19, [%rd28];
	ld.shared.f64 	%fd20, [vdata];
	fma.rn.f64 	%fd21, %fd4, %fd19, %fd20;
	st.global.f64 	[%rd28], %fd21;
$L__BB5_19:
	ret;

}
	// .globl	cuda_sum_8_double
.visible .entry cuda_sum_8_double(
	.param .u64 cuda_sum_8_double_param_0,
	.param .u64 .ptr .align 1 cuda_sum_8_double_param_1,
	.param .u64 .ptr .align 1 cuda_sum_8_double_param_2,
	.param .f64 cuda_sum_8_double_param_3,
	.param .u64 cuda_sum_8_double_param_4,
	.param .u64 cuda_sum_8_double_param_5,
	.param .u64 cuda_sum_8_double_param_6
)
{
	.reg .pred 	%p<16>;
	.reg .b32 	%r<27>;
	.reg .b64 	%rd<31>;
	.reg .b64 	%fd<21>;

	ld.param.u64 	%rd8, [cuda_sum_8_double_param_0];
	ld.param.u64 	%rd10, [cuda_sum_8_double_param_1];
	ld.param.u64 	%rd11, [cuda_sum_8_double_param_2];
	ld.param.f64 	%fd4, [cuda_sum_8_double_param_3];
	ld.param.u64 	%rd9, [cuda_sum_8_double_param_4];
	ld.param.u64 	%rd12, [cuda_sum_8_double_param_5];
	ld.param.u64 	%rd13, [cuda_sum_8_double_param_6];
	cvta.to.global.u64 	%rd1, %rd11;
	cvta.to.global.u64 	%rd2, %rd10;
	mov.u32 	%r1, %ctaid.y;
	cvt.u64.u32 	%rd14, %r1;
	mul.lo.s64 	%rd15, %rd12, %rd14;
	mov.u32 	%r2, %ctaid.z;
	cvt.u64.u32 	%rd16, %r2;
	mad.lo.s64 	%rd3, %rd13, %rd16, %rd15;
	mov.u32 	%r3, %tid.x;
	mov.u32 	%r4, %ctaid.x;
	shl.b32 	%r14, %r4, 3;
	add.s32 	%r26, %r14, %r3;
	mov.u32 	%r6, %nctaid.x;
	shl.b32 	%r7, %r6, 3;
	cvt.u64.u32 	%rd4, %r26;
	setp.le.u64 	%p1, %rd8, %rd4;
	shl.b32 	%r15, %r3, 3;
	mov.u32 	%r16, vdata;
	add.s32 	%r8, %r16, %r15;
	@%p1 bra 	$L__BB6_2;
	mad.lo.s64 	%rd17, %rd9, %rd4, %rd3;
	shl.b64 	%rd18, %rd17, 3;
	add.s64 	%rd19, %rd2, %rd18;
	ld.global.f64 	%fd5, [%rd19];
	st.shared.f64 	[%r8], %fd5;
	add.s32 	%r26, %r26, %r7;
$L__BB6_2:
	cvt.u64.u32 	%rd30, %r26;
	setp.le.u64 	%p2, %rd8, %rd30;
	@%p2 bra 	$L__BB6_6;
	ld.shared.f64 	%fd20, [%r8];
$L__BB6_4:
	mad.lo.s64 	%rd20, %rd30, %rd9, %rd3;
	shl.b64 	%rd21, %rd20, 3;
	add.s64 	%rd22, %rd2, %rd21;
	ld.global.f64 	%fd6, [%rd22];
	add.f64 	%fd20, %fd6, %fd20;
	add.s32 	%r26, %r26, %r7;
	cvt.u64.u32 	%rd30, %r26;
	setp.gt.u64 	%p3, %rd8, %rd30;
	@%p3 bra 	$L__BB6_4;
	st.shared.f64 	[%r8], %fd20;
$L__BB6_6:
	bar.sync 	0;
	setp.gt.u32 	%p4, %r3, 31;
	@%p4 bra 	$L__BB6_17;
	setp.gt.u32 	%p5, %r3, 3;
	add.s32 	%r18, %r3, 4;
	cvt.u64.u32 	%rd23, %r18;
	setp.le.u64 	%p6, %rd8, %rd23;
	or.pred  	%p7, %p5, %p6;
	@%p7 bra 	$L__BB6_9;
	ld.shared.f64 	%fd7, [%r8+32];
	ld.shared.f64 	%fd8, [%r8];
	add.f64 	%fd9, %fd7, %fd8;
	st.shared.f64 	[%r8], %fd9;
$L__BB6_9:
	setp.gt.u32 	%p8, %r3, 1;
	add.s32 	%r20, %r3, 2;
	cvt.u64.u32 	%rd24, %r20;
	setp.le.u64 	%p9, %rd8, %rd24;
	or.pred  	%p10, %p8, %p9;
	@%p10 bra 	$L__BB6_11;
	ld.shared.f64 	%fd10, [%r8+16];
	ld.shared.f64 	%fd11, [%r8];
	add.f64 	%fd12, %fd10, %fd11;
	st.shared.f64 	[%r8], %fd12;
$L__BB6_11:
	setp.ne.s32 	%p11, %r3, 0;
	add.s32 	%r22, %r3, 1;
	cvt.u64.u32 	%rd25, %r22;
	setp.le.u64 	%p12, %rd8, %rd25;
	or.pred  	%p13, %p11, %p12;
	@%p13 bra 	$L__BB6_13;
	ld.shared.v2.f64 	{%fd13, %fd14}, [vdata];
	add.f64 	%fd15, %fd14, %fd13;
	st.shared.f64 	[vdata], %fd15;
	bra.uni 	$L__BB6_14;
$L__BB6_13:
	setp.ne.s32 	%p14, %r3, 0;
	@%p14 bra 	$L__BB6_17;
$L__BB6_14:
	mov.u32 	%r23, %nctaid.y;
	mad.lo.s32 	%r24, %r23, %r2, %r1;
	mad.lo.s32 	%r13, %r24, %r6, %r4;
	setp.neu.f64 	%p15, %fd4, 0d0000000000000000;
	@%p15 bra 	$L__BB6_16;
	ld.shared.f64 	%fd19, [vdata];
	mul.wide.u32 	%rd28, %r13, 8;
	add.s64 	%rd29, %rd1, %rd28;
	st.global.f64 	[%rd29], %fd19;
	bra.uni 	$L__BB6_17;
$L__BB6_16:
	mul.wide.u32 	%rd26, %r13, 8;
	add.s64 	%rd27, %rd1, %rd26;
	ld.global.f64 	%fd16, [%rd27];
	ld.shared.f64 	%fd17, [vdata];
	fma.rn.f64 	%fd18, %fd4, %fd16, %fd17;
	st.global.f64 	[%rd27], %fd18;
$L__BB6_17:
	ret;

}
	// .globl	cuda_sum_4_double
.visible .entry cuda_sum_4_double(
	.param .u64 cuda_sum_4_double_param_0,
	.param .u64 .ptr .align 1 cuda_sum_4_double_param_1,
	.param .u64 .ptr .align 1 cuda_sum_4_double_param_2,
	.param .f64 cuda_sum_4_double_param_3,
	.param .u64 cuda_sum_4_double_param_4,
	.param .u64 cuda_sum_4_double_param_5,
	.param .u64 cuda_sum_4_double_param_6
)
{
	.reg .pred 	%p<13>;
	.reg .b32 	%r<25>;
	.reg .b64 	%rd<30>;
	.reg .b64 	%fd<18>;

	ld.param.u64 	%rd8, [cuda_sum_4_double_param_0];
	ld.param.u64 	%rd10, [cuda_sum_4_double_param_1];
	ld.param.u64 	%rd11, [cuda_sum_4_double_param_2];
	ld.param.f64 	%fd4, [cuda_sum_4_double_param_3];
	ld.param.u64 	%rd9, [cuda_sum_4_double_param_4];
	ld.param.u64 	%rd12, [cuda_sum_4_double_param_5];
	ld.param.u64 	%rd13, [cuda_sum_4_double_param_6];
	cvta.to.global.u64 	%rd1, %rd11;
	cvta.to.global.u64 	%rd2, %rd10;
	mov.u32 	%r1, %ctaid.y;
	cvt.u64.u32 	%rd14, %r1;
	mul.lo.s64 	%rd15, %rd12, %rd14;
	mov.u32 	%r2, %ctaid.z;
	cvt.u64.u32 	%rd16, %r2;
	mad.lo.s64 	%rd3, %rd13, %rd16, %rd15;
	mov.u32 	%r3, %tid.x;
	mov.u32 	%r4, %ctaid.x;
	shl.b32 	%r14, %r4, 2;
	add.s32 	%r24, %r14, %r3;
	mov.u32 	%r6, %nctaid.x;
	shl.b32 	%r7, %r6, 2;
	cvt.u64.u32 	%rd4, %r24;
	setp.le.u64 	%p1, %rd8, %rd4;
	shl.b32 	%r15, %r3, 3;
	mov.u32 	%r16, vdata;
	add.s32 	%r8, %r16, %r15;
	@%p1 bra 	$L__BB7_2;
	mad.lo.s64 	%rd17, %rd9, %rd4, %rd3;
	shl.b64 	%rd18, %rd17, 3;
	add.s64 	%rd19, %rd2, %rd18;
	ld.global.f64 	%fd5, [%rd19];
	st.shared.f64 	[%r8], %fd5;
	add.s32 	%r24, %r24, %r7;
$L__BB7_2:
	cvt.u64.u32 	%rd29, %r24;
	setp.le.u64 	%p2, %rd8, %rd29;
	@%p2 bra 	$L__BB7_6;
	ld.shared.f64 	%fd17, [%r8];
$L__BB7_4:
	mad.lo.s64 	%rd20, %rd29, %rd9, %rd3;
	shl.b64 	%rd21, %rd20, 3;
	add.s64 	%rd22, %rd2, %rd21;
	ld.global.f64 	%fd6, [%rd22];
	add.f64 	%fd17, %fd6, %fd17;
	add.s32 	%r24, %r24, %r7;
	cvt.u64.u32 	%rd29, %r24;
	setp.gt.u64 	%p3, %rd8, %rd29;
	@%p3 bra 	$L__BB7_4;
	st.shared.f64 	[%r8], %fd17;
$L__BB7_6:
	bar.sync 	0;
	setp.gt.u32 	%p4, %r3, 31;
	@%p4 bra 	$L__BB7_15;
	setp.gt.u32 	%p5, %r3, 1;
	add.s32 	%r18, %r3, 2;
	cvt.u64.u32 	%rd23, %r18;
	setp.le.u64 	%p6, %rd8, %rd23;
	or.pred  	%p7, %p5, %p6;
	@%p7 bra 	$L__BB7_9;
	ld.shared.f64 	%fd7, [%r8+16];
	ld.shared.f64 	%fd8, [%r8];
	add.f64 	%fd9, %fd7, %fd8;
	st.shared.f64 	[%r8], %fd9;
$L__BB7_9:
	setp.ne.s32 	%p8, %r3, 0;
	add.s32 	%r20, %r3, 1;
	cvt.u64.u32 	%rd24, %r20;
	setp.le.u64 	%p9, %rd8, %rd24;
	or.pred  	%p10, %p8, %p9;
	@%p10 bra 	$L__BB7_11;
	ld.shared.v2.f64 	{%fd10, %fd11}, [vdata];
	add.f64 	%fd12, %fd11, %fd10;
	st.shared.f64 	[vdata], %fd12;
	bra.uni 	$L__BB7_12;
$L__BB7_11:
	setp.ne.s32 	%p11, %r3, 0;
	@%p11 bra 	$L__BB7_15;
$L__BB7_12:
	mov.u32 	%r21, %nctaid.y;
	mad.lo.s32 	%r22, %r21, %r2, %r1;
	mad.lo.s32 	%r13, %r22, %r6, %r4;
	setp.neu.f64 	%p12, %fd4, 0d0000000000000000;
	@%p12 bra 	$L__BB7_14;
	ld.shared.f64 	%fd16, [vdata];
	mul.wide.u32 	%rd27, %r13, 8;
	add.s64 	%rd28, %rd1, %rd27;
	st.global.f64 	[%rd28], %fd16;
	bra.uni 	$L__BB7_15;
$L__BB7_14:
	mul.wide.u32 	%rd25, %r13, 8;
	add.s64 	%rd26, %rd1, %rd25;
	ld.global.f64 	%fd13, [%rd26];
	ld.shared.f64 	%fd14, [vdata];
	fma.rn.f64 	%fd15, %fd4, %fd13, %fd14;
	st.global.f64 	[%rd26], %fd15;
$L__BB7_15:
	ret;

}
	// .globl	cuda_sum_2_double
.visible .entry cuda_sum_2_double(
	.param .u64 cuda_sum_2_double_param_0,
	.param .u64 .ptr .align 1 cuda_sum_2_double_param_1,
	.param .u64 .ptr .align 1 cuda_sum_2_double_param_2,
	.param .f64 cuda_sum_2_double_param_3,
	.param .u64 cuda_sum_2_double_param_4,
	.param .u64 cuda_sum_2_double_param_5,
	.param .u64 cuda_sum_2_double_param_6
)
{
	.reg .pred 	%p<10>;
	.reg .b32 	%r<23>;
	.reg .b64 	%rd<29>;
	.reg .b64 	%fd<15>;

	ld.param.u64 	%rd8, [cuda_sum_2_double_param_0];
	ld.param.u64 	%rd10, [cuda_sum_2_double_param_1];
	ld.param.u64 	%rd11, [cuda_sum_2_double_param_2];
	ld.param.f64 	%fd4, [cuda_sum_2_double_param_3];
	ld.param.u64 	%rd9, [cuda_sum_2_double_param_4];
	ld.param.u64 	%rd12, [cuda_sum_2_double_param_5];
	ld.param.u64 	%rd13, [cuda_sum_2_double_param_6];
	cvta.to.global.u64 	%rd1, %rd11;
	cvta.to.global.u64 	%rd2, %rd10;
	mov.u32 	%r1, %ctaid.y;
	cvt.u64.u32 	%rd14, %r1;
	mul.lo.s64 	%rd15, %rd12, %rd14;
	mov.u32 	%r2, %ctaid.z;
	cvt.u64.u32 	%rd16, %r2;
	mad.lo.s64 	%rd3, %rd13, %rd16, %rd15;
	mov.u32 	%r3, %tid.x;
	mov.u32 	%r4, %ctaid.x;
	shl.b32 	%r14, %r4, 1;
	add.s32 	%r22, %r14, %r3;
	mov.u32 	%r6, %nctaid.x;
	shl.b32 	%r7, %r6, 1;
	cvt.u64.u32 	%rd4, %r22;
	setp.le.u64 	%p1, %rd8, %rd4;
	shl.b32 	%r15, %r3, 3;
	mov.u32 	%r16, vdata;
	add.s32 	%r8, %r16, %r15;
	@%p1 bra 	$L__BB8_2;
	mad.lo.s64 	%rd17, %rd9, %rd4, %rd3;
	shl.b64 	%rd18, %rd17, 3;
	add.s64 	%rd19, %rd2, %rd18;
	ld.global.f64 	%fd5, [%rd19];
	st.shared.f64 	[%r8], %fd5;
	add.s32 	%r22, %r22, %r7;
$L__BB8_2:
	cvt.u64.u32 	%rd28, %r22;
	setp.le.u64 	%p2, %rd8, %rd28;
	@%p2 bra 	$L__BB8_6;
	ld.shared.f64 	%fd14, [%r8];
$L__BB8_4:
	mad.lo.s64 	%rd20, %rd28, %rd9, %rd3;
	shl.b64 	%rd21, %rd20, 3;
	add.s64 	%rd22, %rd2, %rd21;
	ld.global.f64 	%fd6, [%rd22];
	add.f64 	%fd14, %fd6, %fd14;
	add.s32 	%r22, %r22, %r7;
	cvt.u64.u32 	%rd28, %r22;
	setp.gt.u64 	%p3, %rd8, %rd28;
	@%p3 bra 	$L__BB8_4;
	st.shared.f64 	[%r8], %fd14;
$L__BB8_6:
	bar.sync 	0;
	setp.gt.u32 	%p4, %r3, 31;
	@%p4 bra 	$L__BB8_13;
	setp.ne.s32 	%p5, %r3, 0;
	add.s32 	%r18, %r3, 1;
	cvt.u64.u32 	%rd23, %r18;
	setp.le.u64 	%p6, %rd8, %rd23;
	or.pred  	%p7, %p5, %p6;
	@%p7 bra 	$L__BB8_9;
	ld.shared.v2.f64 	{%fd7, %fd8}, [vdata];
	add.f64 	%fd9, %fd8, %fd7;
	st.shared.f64 	[vdata], %fd9;
	bra.uni 	$L__BB8_10;
$L__BB8_9:
	setp.ne.s32 	%p8, %r3, 0;
	@%p8 bra 	$L__BB8_13;
$L__BB8_10:
	mov.u32 	%r19, %nctaid.y;
	mad.lo.s32 	%r20, %r19, %r2, %r1;
	mad.lo.s32 	%r13, %r20, %r6, %r4;
	setp.neu.f64 	%p9, %fd4, 0d0000000000000000;
	@%p9 bra 	$L__BB8_12;
	ld.shared.f64 	%fd13, [vdata];
	mul.wide.u32 	%rd26, %r13, 8;
	add.s64 	%rd27, %rd1, %rd26;
	st.global.f64 	[%rd27], %fd13;
	bra.uni 	$L__BB8_13;
$L__BB8_12:
	mul.wide.u32 	%rd24, %r13, 8;
	add.s64 	%rd25, %rd1, %rd24;
	ld.global.f64 	%fd10, [%rd25];
	ld.shared.f64 	%fd11, [vdata];
	fma.rn.f64 	%fd12, %fd4, %fd10, %fd11;
	st.global.f64 	[%rd25], %fd12;
$L__BB8_13:
	ret;

}
	// .globl	cuda_sum_512_float
.visible .entry cuda_sum_512_float(
	.param .u64 cuda_sum_512_float_param_0,
	.param .u64 .ptr .align 1 cuda_sum_512_float_param_1,
	.param .u64 .ptr .align 1 cuda_sum_512_float_param_2,
	.param .f32 cuda_sum_512_float_param_3,
	.param .u64 cuda_sum_512_float_param_4,
	.param .u64 cuda_sum_512_float_param_5,
	.param .u64 cuda_sum_512_float_param_6
)
{
	.reg .pred 	%p<32>;
	.reg .b32 	%r<38>;
	.reg .b32 	%f<39>;
	.reg .b64 	%rd<37>;
	.reg .b64 	%fd<5>;

	ld.param.u64 	%rd8, [cuda_sum_512_float_param_0];
	ld.param.u64 	%rd10, [cuda_sum_512_float_param_1];
	ld.param.u64 	%rd11, [cuda_sum_512_float_param_2];
	ld.param.f32 	%f4, [cuda_sum_512_float_param_3];
	ld.param.u64 	%rd9, [cuda_sum_512_float_param_4];
	ld.param.u64 	%rd12, [cuda_sum_512_float_param_5];
	ld.param.u64 	%rd13, [cuda_sum_512_float_param_6];
	cvta.to.global.u64 	%rd1, %rd11;
	cvta.to.global.u64 	%rd2, %rd10;
	mov.u32 	%r1, %ctaid.y;
	cvt.u64.u32 	%rd14, %r1;
	mul.lo.s64 	%rd15, %rd12, %rd14;
	mov.u32 	%r2, %ctaid.z;
	cvt.u64.u32 	%rd16, %r2;
	mad.lo.s64 	%rd3, %rd13, %rd16, %rd15;
	mov.u32 	%r3, %tid.x;
	mov.u32 	%r4, %ctaid.x;
	shl.b32 	%r14, %r4, 9;
	add.s32 	%r37, %r14, %r3;
	mov.u32 	%r6, %nctaid.x;
	shl.b32 	%r7, %r6, 9;
	cvt.u64.u32 	%rd4, %r37;
	setp.le.u64 	%p1, %rd8, %rd4;
	shl.b32 	%r15, %r3, 2;
	mov.u32 	%r16, vdata;
	add.s32 	%r8, %r16, %r15;
	@%p1 bra 	$L__BB9_2;
	mad.lo.s64 	%rd17, %rd9, %rd4, %rd3;
	shl.b64 	%rd18, %rd17, 2;
	add.s64 	%rd19, %rd2, %rd18;
	ld.global.f32 	%f5, [%rd19];
	st.shared.f32 	[%r8], %f5;
	add.s32 	%r37, %r37, %r7;
$L__BB9_2:
	cvt.u64.u32 	%rd36, %r37;
	setp.le.u64 	%p2, %rd8, %rd36;
	@%p2 bra 	$L__BB9_6;
	ld.shared.f32 	%f38, [%r8];
$L__BB9_4:
	mad.lo.s64 	%rd20, %rd36, %rd9, %rd3;
	shl.b64 	%rd21, %rd20, 2;
	add.s64 	%rd22, %rd2, %rd21;
	ld.global.f32 	%f6, [%rd22];
	add.f32 	%f38, %f6, %f38;
	add.s32 	%r37, %r37, %r7;
	cvt.u64.u32 	%rd36, %r37;
	setp.gt.u64 	%p3, %rd8, %rd36;
	@%p3 bra 	$L__BB9_4;
	st.shared.f32 	[%r8], %f38;
$L__BB9_6:
	bar.sync 	0;
	setp.gt.u32 	%p4, %r3, 255;
	add.s32 	%r18, %r3, 256;
	cvt.u64.u32 	%rd23, %r18;
	setp.le.u64 	%p5, %rd8, %rd23;
	or.pred  	%p6, %p4, %p5;
	@%p6 bra 	$L__BB9_8;
	ld.shared.f32 	%f7, [%r8+1024];
	ld.shared.f32 	%f8, [%r8];
	add.f32 	%f9, %f7, %f8;
	st.shared.f32 	[%r8], %f9;
$L__BB9_8:
	bar.sync 	0;
	setp.gt.u32 	%p7, %r3, 127;
	add.s32 	%r20, %r3, 128;
	cvt.u64.u32 	%rd24, %r20;
	setp.le.u64 	%p8, %rd8, %rd24;
	or.pred  	%p9, %p7, %p8;
	@%p9 bra 	$L__BB9_10;
	ld.shared.f32 	%f10, [%r8+512];
	ld.shared.f32 	%f11, [%r8];
	add.f32 	%f12, %f10, %f11;
	st.shared.f32 	[%r8], %f12;
$L__BB9_10:
	bar.sync 	0;
	setp.gt.u32 	%p10, %r3, 63;
	add.s32 	%r22, %r3, 64;
	cvt.u64.u32 	%rd25, %r22;
	setp.le.u64 	%p11, %rd8, %rd25;
	or.pred  	%p12, %p10, %p11;
	@%p12 bra 	$L__BB9_12;
	ld.shared.f32 	%f13, [%r8+256];
	ld.shared.f32 	%f14, [%r8];
	add.f32 	%f15, %f13, %f14;
	st.shared.f32 	[%r8], %f15;
$L__BB9_12:
	bar.sync 	0;
	setp.gt.u32 	%p13, %r3, 31;
	@%p13 bra 	$L__BB9_29;
	add.s32 	%r23, %r3, 32;
	cvt.u64.u32 	%rd26, %r23;
	setp.le.u64 	%p14, %rd8, %rd26;
	@%p14 bra 	$L__BB9_15;
	ld.shared.f32 	%f16, [%r8+128];
	ld.shared.f32 	%f17, [%r8];
	add.f32 	%f18, %f16, %f17;
	st.shared.f32 	[%r8], %f18;
$L__BB9_15:
	setp.gt.u32 	%p15, %r3, 15;
	add.s32 	%r25, %r3, 16;
	cvt.u64.u32 	%rd27, %r25;
	setp.le.u64 	%p16, %rd8, %rd27;
	or.pred  	%p17, %p15, %p16;
	@%p17 bra 	$L__BB9_17;
	ld.shared.f32 	%f19, [%r8+64];
	ld.shared.f32 	%f20, [%r8];
	add.f32 	%f21, %f19, %f20;
	st.shared.f32 	[%r8], %f21;
$L__BB9_17:
	setp.gt.u32 	%p18, %r3, 7;
	add.s32 	%r27, %r3, 8;
	cvt.u64.u32 	%rd28, %r27;
	setp.le.u64 	%p19, %rd8, %rd28;
	or.pred  	%p20, %p18, %p19;
	@%p20 bra 	$L__BB9_19;
	ld.shared.f32 	%f22, [%r8+32];
	ld.shared.f32 	%f23, [%r8];
	add.f32 	%f24, %f22, %f23;
	st.shared.f32 	[%r8], %f24;
$L__BB9_19:
	setp.gt.u32 	%p21, %r3, 3;
	add.s32 	%r29, %r3, 4;
	cvt.u64.u32 	%rd29, %r29;
	setp.le.u64 	%p22, %rd8, %rd29;
	or.pred  	%p23, %p21, %p22;
	@%p23 bra 	$L__BB9_21;
	ld.shared.f32 	%f25, [%r8+16];
	ld.shared.f32 	%f26, [%r8];
	add.f32 	%f27, %f25, %f26;
	st.shared.f32 	[%r8], %f27;
$L__BB9_21:
	setp.gt.u32 	%p24, %r3, 1;
	add.s32 	%r31, %r3, 2;
	cvt.u64.u32 	%rd30, %r31;
	setp.le.u64 	%p25, %rd8, %rd30;
	or.pred  	%p26, %p24, %p25;
	@%p26 bra 	$L__BB9_23;
	ld.shared.f32 	%f28, [%r8+8];
	ld.shared.f32 	%f29, [%r8];
	add.f32 	%f30, %f28, %f29;
	st.shared.f32 	[%r8], %f30;
$L__BB9_23:
	setp.ne.s32 	%p27, %r3, 0;
	add.s32 	%r33, %r3, 1;
	cvt.u64.u32 	%rd31, %r33;
	setp.le.u64 	%p28, %rd8, %rd31;
	or.pred  	%p29, %p27, %p28;
	@%p29 bra 	$L__BB9_25;
	ld.shared.v2.f32 	{%f31, %f32}, [vdata];
	add.f32 	%f33, %f32, %f31;
	st.shared.f32 	[vdata], %f33;
	bra.uni 	$L__BB9_26;
$L__BB9_25:
	setp.ne.s32 	%p30, %r3, 0;
	@%p30 bra 	$L__BB9_29;
$L__BB9_26:
	mov.u32 	%r34, %nctaid.y;
	mad.lo.s32 	%r35, %r34, %r2, %r1;
	mad.lo.s32 	%r13, %r35, %r6, %r4;
	setp.neu.f32 	%p31, %f4, 0f00000000;
	@%p31 bra 	$L__BB9_28;
	ld.shared.f32 	%f37, [vdata];
	mul.wide.u32 	%rd34, %r13, 4;
	add.s64 	%rd35, %rd1, %rd34;
	st.global.f32 	[%rd35], %f37;
	bra.uni 	$L__BB9_29;
$L__BB9_28:
	mul.wide.u32 	%rd32, %r13, 4;
	add.s64 	%rd33, %rd1, %rd32;
	ld.global.f32 	%f34, [%rd33];
	cvt.f64.f32 	%fd1, %f34;
	cvt.f64.f32 	%fd2, %f4;
	ld.shared.f32 	%f35, [vdata];
	cvt.f64.f32 	%fd3, %f35;
	fma.rn.f64 	%fd4, %fd2, %fd1, %fd3;
	cvt.rn.f32.f64 	%f36, %fd4;
	st.global.f32 	[%rd33], %f36;
$L__BB9_29:
	ret;

}
	// .globl	cuda_sum_256_float
.visible .entry cuda_sum_256_float(
	.param .u64 cuda_sum_256_float_param_0,
	.param .u64 .ptr .align 1 cuda_sum_256_float_param_1,
	.param .u64 .ptr .align 1 cuda_sum_256_float_param_2,
	.param .f32 cuda_sum_256_float_param_3,
	.param .u64 cuda_sum_256_float_param_4,
	.param .u64 cuda_sum_256_float_param_5,
	.param .u64 cuda_sum_256_float_param_6
)
{
	.reg .pred 	%p<29>;
	.reg .b32 	%r<36>;
	.reg .b32 	%f<36>;
	.reg .b64 	%rd<36>;
	.reg .b64 	%fd<5>;

	ld.param.u64 	%rd8, [cuda_sum_256_float_param_0];
	ld.param.u64 	%rd10, [cuda_sum_256_float_param_1];
	ld.param.u64 	%rd11, [cuda_sum_256_float_param_2];
	ld.param.f32 	%f4, [cuda_sum_256_float_param_3];
	ld.param.u64 	%rd9, [cuda_sum_256_float_param_4];
	ld.param.u64 	%rd12, [cuda_sum_256_float_param_5];
	ld.param.u64 	%rd13, [cuda_sum_256_float_param_6];
	cvta.to.global.u64 	%rd1, %rd11;
	cvta.to.global.u64 	%rd2, %rd10;
	mov.u32 	%r1, %ctaid.y;
	cvt.u64.u32 	%rd14, %r1;
	mul.lo.s64 	%rd15, %rd12, %rd14;
	mov.u32 	%r2, %ctaid.z;
	cvt.u64.u32 	%rd16, %r2;
	mad.lo.s64 	%rd3, %rd13, %rd16, %rd15;
	mov.u32 	%r3, %tid.x;
	mov.u32 	%r4, %ctaid.x;
	shl.b32 	%r14, %r4, 8;
	add.s32 	%r35, %r14, %r3;
	mov.u32 	%r6, %nctaid.x;
	shl.b32 	%r7, %r6, 8;
	cvt.u64.u32 	%rd4, %r35;
	setp.le.u64 	%p1, %rd8, %rd4;
	shl.b32 	%r15, %r3, 2;
	mov.u32 	%r16, vdata;
	add.s32 	%r8, %r16, %r15;
	@%p1 bra 	$L__BB10_2;
	mad.lo.s64 	%rd17, %rd9, %rd4, %rd3;
	shl.b64 	%rd18, %rd17, 2;
	add.s64 	%rd19, %rd2, %rd18;
	ld.global.f32 	%f5, [%rd19];
	st.shared.f32 	[%r8], %f5;
	add.s32 	%r35, %r35, %r7;
$L__BB10_2:
	cvt.u64.u32 	%rd35, %r35;
	setp.le.u64 	%p2, %rd8, %rd35;
	@%p2 bra 	$L__BB10_6;
	ld.shared.f32 	%f35, [%r8];
$L__BB10_4:
	mad.lo.s64 	%rd20, %rd35, %rd9, %rd3;
	shl.b64 	%rd21, %rd20, 2;
	add.s64 	%rd22, %rd2, %rd21;
	ld.global.f32 	%f6, [%rd22];
	add.f32 	%f35, %f6, %f35;
	add.s32 	%r35, %r35, %r7;
	cvt.u64.u32 	%rd35, %r35;
	setp.gt.u64 	%p3, %rd8, %rd35;
	@%p3 bra 	$L__BB10_4;
	st.shared.f32 	[%r8], %f35;
$L__BB10_6:
	bar.sync 	0;
	setp.gt.u32 	%p4, %r3, 127;
	add.s32 	%r18, %r3, 128;
	cvt.u64.u32 	%rd23, %r18;
	setp.le.u64 	%p5, %rd8, %rd23;
	or.pred  	%p6, %p4, %p5;
	@%p6 bra 	$L__BB10_8;
	ld.shared.f32 	%f7, [%r8+512];
	ld.shared.f32 	%f8, [%r8];
	add.f32 	%f9, %f7, %f8;
	st.shared.f32 	[%r8], %f9;
$L__BB10_8:
	bar.sync 	0;
	setp.gt.u32 	%p7, %r3, 63;
	add.s32 	%r20, %r3, 64;
	cvt.u64.u32 	%rd24, %r20;
	setp.le.u64 	%p8, %rd8, %rd24;
	or.pred  	%p9, %p7, %p8;
	@%p9 bra 	$L__BB10_10;
	ld.shared.f32 	%f10, [%r8+256];
	ld.shared.f32 	%f11, [%r8];
	add.f32 	%f12, %f10, %f11;
	st.shared.f32 	[%r8], %f12;
$L__BB10_10:
	bar.sync 	0;
	setp.gt.u32 	%p10, %r3, 31;
	@%p10 bra 	$L__BB10_27;
	add.s32 	%r21, %r3, 32;
	cvt.u64.u32 	%rd25, %r21;
	setp.le.u64 	%p11, %rd8, %rd25;
	@%p11 bra 	$L__BB10_13;
	ld.shared.f32 	%f13, [%r8+128];
	ld.shared.f32 	%f14, [%r8];
	add.f32 	%f15, %f13, %f14;
	st.shared.f32 	[%r8], %f15;
$L__BB10_13:
	setp.gt.u32 	%p12, %r3, 15;
	add.s32 	%r23, %r3, 16;
	cvt.u64.u32 	%rd26, %r23;
	setp.le.u64 	%p13, %rd8, %rd26;
	or.pred  	%p14, %p12, %p13;
	@%p14 bra 	$L__BB10_15;
	ld.shared.f32 	%f16, [%r8+64];
	ld.shared.f32 	%f17, [%r8];
	add.f32 	%f18, %f16, %f17;
	st.shared.f32 	[%r8], %f18;
$L__BB10_15:
	setp.gt.u32 	%p15, %r3, 7;
	add.s32 	%r25, %r3, 8;
	cvt.u64.u32 	%rd27, %r25;
	setp.le.u64 	%p16, %rd8, %rd27;
	or.pred  	%p17, %p15, %p16;
	@%p17 bra 	$L__BB10_17;
	ld.shared.f32 	%f19, [%r8+32];
	ld.shared.f32 	%f20, [%r8];
	add.f32 	%f21, %f19, %f20;
	st.shared.f32 	[%r8], %f21;
$L__BB10_17:
	setp.gt.u32 	%p18, %r3, 3;
	add.s32 	%r27, %r3, 4;
	cvt.u64.u32 	%rd28, %r27;
	setp.le.u64 	%p19, %rd8, %rd28;
	or.pred  	%p20, %p18, %p19;
	@%p20 bra 	$L__BB10_19;
	ld.shared.f32 	%f22, [%r8+16];
	ld.shared.f32 	%f23, [%r8];
	add.f32 	%f24, %f22, %f23;
	st.shared.f32 	[%r8], %f24;
$L__BB10_19:
	setp.gt.u32 	%p21, %r3, 1;
	add.s32 	%r29, %r3, 2;
	cvt.u64.u32 	%rd29, %r29;
	setp.le.u64 	%p22, %rd8, %rd29;
	or.pred  	%p23, %p21, %p22;
	@%p23 bra 	$L__BB10_21;
	ld.shared.f32 	%f25, [%r8+8];
	ld.shared.f32 	%f26, [%r8];
	add.f32 	%f27, %f25, %f26;
	st.shared.f32 	[%r8], %f27;
$L__BB10_21:
	setp.ne.s32 	%p24, %r3, 0;
	add.s32 	%r31, %r3, 1;
	cvt.u64.u32 	%rd30, %r31;
	setp.le.u64 	%p25, %rd8, %rd30;
	or.pred  	%p26, %p24, %p25;
	@%p26 bra 	$L__BB10_23;
	ld.shared.v2.f32 	{%f28, %f29}, [vdata];
	add.f32 	%f30, %f29, %f28;
	st.shared.f32 	[vdata], %f30;
	bra.uni 	$L__BB10_24;
$L__BB10_23:
	setp.ne.s32 	%p27, %r3, 0;
	@%p27 bra 	$L__BB10_27;
$L__BB10_24:
	mov.u32 	%r32, %nctaid.y;
	mad.lo.s32 	%r33, %r32, %r2, %r1;
	mad.lo.s32 	%r13, %r33, %r6, %r4;
	setp.neu.f32 	%p28, %f4, 0f00000000;
	@%p28 bra 	$L__BB10_26;
	ld.shared.f32 	%f34, [vdata];
	mul.wide.u32 	%rd33, %r13, 4;
	add.s64 	%rd34, %rd1, %rd33;
	st.global.f32 	[%rd34], %f34;
	bra.uni 	$L__BB10_27;
$L__BB10_26:
	mul.wide.u32 	%rd31, %r13, 4;
	add.s64 	%rd32, %rd1, %rd31;
	ld.global.f32 	%f31, [%rd32];
	cvt.f64.f32 	%fd1, %f31;
	cvt.f64.f32 	%fd2, %f4;
	ld.shared.f32 	%f32, [vdata];
	cvt.f64.f32 	%fd3, %f32;
	fma.rn.f64 	%fd4, %fd2, %fd1, %fd3;
	cvt.rn.f32.f64 	%f33, %fd4;
	st.global.f32 	[%rd32], %f33;
$L__BB10_27:
	ret;

}
	// .globl	cuda_sum_128_float
.visible .entry cuda_sum_128_float(
	.param .u64 cuda_sum_128_float_param_0,
	.param .u64 .ptr .align 1 cuda_sum_128_float_param_1,
	.param .u64 .ptr .align 1 cuda_sum_128_float_param_2,
	.param .f32 cuda_sum_128_float_param_3,
	.param .u64 cuda_sum_128_float_param_4,
	.param .u64 cuda_sum_128_float_param_5,
	.param .u64 cuda_sum_128_float_param_6
)
{
	.reg .pred 	%p<26>;
	.reg .b32 	%r<34>;
	.reg .b32 	%f<33>;
	.reg .b64 	%rd<35>;
	.reg .b64 	%fd<5>;

	ld.param.u64 	%rd8, [cuda_sum_128_float_param_0];
	ld.param.u64 	%rd10, [cuda_sum_128_float_param_1];
	ld.param.u64 	%rd11, [cuda_sum_128_float_param_2];
	ld.param.f32 	%f4, [cuda_sum_128_float_param_3];
	ld.param.u64 	%rd9, [cuda_sum_128_float_param_4];
	ld.param.u64 	%rd12, [cuda_sum_128_float_param_5];
	ld.param.u64 	%rd13, [cuda_sum_128_float_param_6];
	cvta.to.global.u64 	%rd1, %rd11;
	cvta.to.global.u64 	%rd2, %rd10;
	mov.u32 	%r1, %ctaid.y;
	cvt.u64.u32 	%rd14, %r1;
	mul.lo.s64 	%rd15, %rd12, %rd14;
	mov.u32 	%r2, %ctaid.z;
	cvt.u64.u32 	%rd16, %r2;
	mad.lo.s64 	%rd3, %rd13, %rd16, %rd15;
	mov.u32 	%r3, %tid.x;
	mov.u32 	%r4, %ctaid.x;
	shl.b32 	%r14, %r4, 7;
	add.s32 	%r33, %r14, %r3;
	mov.u32 	%r6, %nctaid.x;
	shl.b32 	%r7, %r6, 7;
	cvt.u64.u32 	%rd4, %r33;
	setp.le.u64 	%p1, %rd8, %rd4;
	shl.b32 	%r15, %r3, 2;
	mov.u32 	%r16, vdata;
	add.s32 	%r8, %r16, %r15;
	@%p1 bra 	$L__BB11_2;
	mad.lo.s64 	%rd17, %rd9, %rd4, %rd3;
	shl.b64 	%rd18, %rd17, 2;
	add.s64 	%rd19, %rd2, %rd18;
	ld.global.f32 	%f5, [%rd19];
	st.shared.f32 	[%r8], %f5;
	add.s32 	%r33, %r33, %r7;
$L__BB11_2:
	cvt.u64.u32 	%rd34, %r33;
	setp.le.u64 	%p2, %rd8, %rd34;
	@%p2 bra 	$L__BB11_6;
	ld.shared.f32 	%f32, [%r8];
$L__BB11_4:
	mad.lo.s64 	%rd20, %rd34, %rd9, %rd3;
	shl.b64 	%rd21, %rd20, 2;
	add.s64 	%rd22, %rd2, %rd21;
	ld.global.f32 	%f6, [%rd22];
	add.f32 	%f32, %f6, %f32;
	add.s32 	%r33, %r33, %r7;
	cvt.u64.u32 	%rd34, %r33;
	setp.gt.u64 	%p3, %rd8, %rd34;
	@%p3 bra 	$L__BB11_4;
	st.shared.f32 	[%r8], %f32;
$L__BB11_6:
	bar.sync 	0;
	setp.gt.u32 	%p4, %r3, 63;
	add.s32 	%r18, %r3, 64;
	cvt.u64.u32 	%rd23, %r18;
	setp.le.u64 	%p5, %rd8, %rd23;
	or.pred  	%p6, %p4, %p5;
	@%p6 bra 	$L__BB11_8;
	ld.shared.f32 	%f7, [%r8+256];
	ld.shared.f32 	%f8, [%r8];
	add.f32 	%f9, %f7, %f8;
	st.shared.f32 	[%r8], %f9;
$L__BB11_8:
	bar.sync 	0;
	setp.gt.u32 	%p7, %r3, 31;
	@%p7 bra 	$L__BB11_25;
	add.s32 	%r19, %r3, 32;
	cvt.u64.u32 	%rd24, %r19;
	setp.le.u64 	%p8, %rd8, %rd24;
	@%p8 bra 	$L__BB11_11;
	ld.shared.f32 	%f10, [%r8+128];
	ld.shared.f32 	%f11, [%r8];
	add.f32 	%f12, %f10, %f11;
	st.shared.f32 	[%r8], %f12;
$L__BB11_11:
	setp.gt.u32 	%p9, %r3, 15;
	add.s32 	%r21, %r3, 16;
	cvt.u64.u32 	%rd25, %r21;
	setp.le.u64 	%p10, %rd8, %rd25;
	or.pred  	%p11, %p9, %p10;
	@%p11 bra 	$L__BB11_13;
	ld.shared.f32 	%f13, [%r8+64];
	ld.shared.f32 	%f14, [%r8];
	add.f32 	%f15, %f13, %f14;
	st.shared.f32 	[%r8], %f15;
$L__BB11_13:
	setp.gt.u32 	%p12, %r3, 7;
	add.s32 	%r23, %r3, 8;
	cvt.u64.u32 	%rd26, %r23;
	setp.le.u64 	%p13, %rd8, %rd26;
	or.pred  	%p14, %p12, %p13;
	@%p14 bra 	$L__BB11_15;
	ld.shared.f32 	%f16, [%r8+32];
	ld.shared.f32 	%f17, [%r8];
	add.f32 	%f18, %f16, %f17;
	st.shared.f32 	[%r8], %f18;
$L__BB11_15:
	setp.gt.u32 	%p15, %r3, 3;
	add.s32 	%r25, %r3, 4;
	cvt.u64.u32 	%rd27, %r25;
	setp.le.u64 	%p16, %rd8, %rd27;
	or.pred  	%p17, %p15, %p16;
	@%p17 bra 	$L__BB11_17;
	ld.shared.f32 	%f19, [%r8+16];
	ld.shared.f32 	%f20, [%r8];
	add.f32 	%f21, %f19, %f20;
	st.shared.f32 	[%r8], %f21;
$L__BB11_17:
	setp.gt.u32 	%p18, %r3, 1;
	add.s32 	%r27, %r3, 2;
	cvt.u64.u32 	%rd28, %r27;
	setp.le.u64 	%p19, %rd8, %rd28;
	or.pred  	%p20, %p18, %p19;
	@%p20 bra 	$L__BB11_19;
	ld.shared.f32 	%f22, [%r8+8];
	ld.shared.f32 	%f23, [%r8];
	add.f32 	%f24, %f22, %f23;
	st.shared.f32 	[%r8], %f24;
$L__BB11_19:
	setp.ne.s32 	%p21, %r3, 0;
	add.s32 	%r29, %r3, 1;
	cvt.u64.u32 	%rd29, %r29;
	setp.le.u64 	%p22, %rd8, %rd29;
	or.pred  	%p23, %p21, %p22;
	@%p23 bra 	$L__BB11_21;
	ld.shared.v2.f32 	{%f25, %f26}, [vdata];
	add.f32 	%f27, %f26, %f25;
	st.shared.f32 	[vdata], %f27;
	bra.uni 	$L__BB11_22;
$L__BB11_21:
	setp.ne.s32 	%p24, %r3, 0;
	@%p24 bra 	$L__BB11_25;
$L__BB11_22:
	mov.u32 	%r30, %nctaid.y;
	mad.lo.s32 	%r31, %r30, %r2, %r1;
	mad.lo.s32 	%r13, %r31, %r6, %r4;
	setp.neu.f32 	%p25, %f4, 0f00000000;
	@%p25 bra 	$L__BB11_24;
	ld.shared.f32 	%f31, [vdata];
	mul.wide.u32 	%rd32, %r13, 4;
	add.s64 	%rd33, %rd1, %rd32;
	st.global.f32 	[%rd33], %f31;
	bra.uni 	$L__BB11_25;
$L__BB11_24:
	mul.wide.u32 	%rd30, %r13, 4;
	add.s64 	%rd31, %rd1, %rd30;
	ld.global.f32 	%f28, [%rd31];
	cvt.f64.f32 	%fd1, %f28;
	cvt.f64.f32 	%fd2, %f4;
	ld.shared.f32 	%f29, [vdata];
	cvt.f64.f32 	%fd3, %f29;
	fma.rn.f64 	%fd4, %fd2, %fd1, %fd3;
	cvt.rn.f32.f64 	%f30, %fd4;
	st.global.f32 	[%rd31], %f30;
$L__BB11_25:
	ret;

}
	// .globl	cuda_sum_64_float
.visible .entry cuda_sum_64_float(
	.param .u64 cuda_sum_64_float_param_0,
	.param .u64 .ptr .align 1 cuda_sum_64_float_param_1,
	.param .u64 .ptr .align 1 cuda_sum_64_float_param_2,
	.param .f32 cuda_sum_64_float_param_3,
	.param .u64 cuda_sum_64_float_param_4,
	.param .u64 cuda_sum_64_float_param_5,
	.param .u64 cuda_sum_64_float_param_6
)
{
	.reg .pred 	%p<23>;
	.reg .b32 	%r<32>;
	.reg .b32 	%f<30>;
	.reg .b64 	%rd<34>;
	.reg .b64 	%fd<5>;

	ld.param.u64 	%rd8, [cuda_sum_64_float_param_0];
	ld.param.u64 	%rd10, [cuda_sum_64_float_param_1];
	ld.param.u64 	%rd11, [cuda_sum_64_float_param_2];
	ld.param.f32 	%f4, [cuda_sum_64_float_param_3];
	ld.param.u64 	%rd9, [cuda_sum_64_float_param_4];
	ld.param.u64 	%rd12, [cuda_sum_64_float_param_5];
	ld.param.u64 	%rd13, [cuda_sum_64_float_param_6];
	cvta.to.global.u64 	%rd1, %rd11;
	cvta.to.global.u64 	%rd2, %rd10;
	mov.u32 	%r1, %ctaid.y;
	cvt.u64.u32 	%rd14, %r1;
	mul.lo.s64 	%rd15, %rd12, %rd14;
	mov.u32 	%r2, %ctaid.z;
	cvt.u64.u32 	%rd16, %r2;
	mad.lo.s64 	%rd3, %rd13, %rd16, %rd15;
	mov.u32 	%r3, %tid.x;
	mov.u32 	%r4, %ctaid.x;
	shl.b32 	%r14, %r4, 6;
	add.s32 	%r31, %r14, %r3;
	mov.u32 	%r6, %nctaid.x;
	shl.b32 	%r7, %r6, 6;
	cvt.u64.u32 	%rd4, %r31;
	setp.le.u64 	%p1, %rd8, %rd4;
	shl.b32 	%r15, %r3, 2;
	mov.u32 	%r16, vdata;
	add.s32 	%r8, %r16, %r15;
	@%p1 bra 	$L__BB12_2;
	mad.lo.s64 	%rd17, %rd9, %rd4, %rd3;
	shl.b64 	%rd18, %rd17, 2;
	add.s64 	%rd19, %rd2, %rd18;
	ld.global.f32 	%f5, [%rd19];
	st.shared.f32 	[%r8], %f5;
	add.s32 	%r31, %r31, %r7;
$L__BB12_2:
	cvt.u64.u32 	%rd33, %r31;
	setp.le.u64 	%p2, %rd8, %rd33;
	@%p2 bra 	$L__BB12_6;
	ld.shared.f32 	%f29, [%r8];
$L__BB12_4:
	mad.lo.s64 	%rd20, %rd33, %rd9, %rd3;
	shl.b64 	%rd21, %rd20, 2;
	add.s64 	%rd22, %rd2, %rd21;
	ld.global.f32 	%f6, [%rd22];
	add.f32 	%f29, %f6, %f29;
	add.s32 	%r31, %r31, %r7;
	cvt.u64.u32 	%rd33, %r31;
	setp.gt.u64 	%p3, %rd8, %rd33;
	@%p3 bra 	$L__BB12_4;
	st.shared.f32 	[%r8], %f29;
$L__BB12_6:
	bar.sync 	0;
	setp.gt.u32 	%p4, %r3, 31;
	@%p4 bra 	$L__BB12_23;
	add.s32 	%r17, %r3, 32;
	cvt.u64.u32 	%rd23, %r17;
	setp.le.u64 	%p5, %rd8, %rd23;
	@%p5 bra 	$L__BB12_9;
	ld.shared.f32 	%f7, [%r8+128];
	ld.shared.f32 	%f8, [%r8];
	add.f32 	%f9, %f7, %f8;
	st.shared.f32 	[%r8], %f9;
$L__BB12_9:
	setp.gt.u32 	%p6, %r3, 15;
	add.s32 	%r19, %r3, 16;
	cvt.u64.u32 	%rd24, %r19;
	setp.le.u64 	%p7, %rd8, %rd24;
	or.pred  	%p8, %p6, %p7;
	@%p8 bra 	$L__BB12_11;
	ld.shared.f32 	%f10, [%r8+64];
	ld.shared.f32 	%f11, [%r8];
	add.f32 	%f12, %f10, %f11;
	st.shared.f32 	[%r8], %f12;
$L__BB12_11:
	setp.gt.u32 	%p9, %r3, 7;
	add.s32 	%r21, %r3, 8;
	cvt.u64.u32 	%rd25, %r21;
	setp.le.u64 	%p10, %rd8, %rd25;
	or.pred  	%p11, %p9, %p10;
	@%p11 bra 	$L__BB12_13;
	ld.shared.f32 	%f13, [%r8+32];
	ld.shared.f32 	%f14, [%r8];
	add.f32 	%f15, %f13, %f14;
	st.shared.f32 	[%r8], %f15;
$L__BB12_13:
	setp.gt.u32 	%p12, %r3, 3;
	add.s32 	%r23, %r3, 4;
	cvt.u64.u32 	%rd26, %r23;
	setp.le.u64 	%p13, %rd8, %rd26;
	or.pred  	%p14, %p12, %p13;
	@%p14 bra 	$L__BB12_15;
	ld.shared.f32 	%f16, [%r8+16];
	ld.shared.f32 	%f17, [%r8];
	add.f32 	%f18, %f16, %f17;
	st.shared.f32 	[%r8], %f18;
$L__BB12_15:
	setp.gt.u32 	%p15, %r3, 1;
	add.s32 	%r25, %r3, 2;
	cvt.u64.u32 	%rd27, %r25;
	setp.le.u64 	%p16, %rd8, %rd27;
	or.pred  	%p17, %p15, %p16;
	@%p17 bra 	$L__BB12_17;
	ld.shared.f32 	%f19, [%r8+8];
	ld.shared.f32 	%f20, [%r8];
	add.f32 	%f21, %f19, %f20;
	st.shared.f32 	[%r8], %f21;
$L__BB12_17:
	setp.ne.s32 	%p18, %r3, 0;
	add.s32 	%r27, %r3, 1;
	cvt.u64.u32 	%rd28, %r27;
	setp.le.u64 	%p19, %rd8, %rd28;
	or.pred  	%p20, %p18, %p19;
	@%p20 bra 	$L__BB12_19;
	ld.shared.v2.f32 	{%f22, %f23}, [vdata];
	add.f32 	%f24, %f23, %f22;
	st.shared.f32 	[vdata], %f24;
	bra.uni 	$L__BB12_20;
$L__BB12_19:
	setp.ne.s32 	%p21, %r3, 0;
	@%p21 bra 	$L__BB12_23;
$L__BB12_20:
	mov.u32 	%r28, %nctaid.y;
	mad.lo.s32 	%r29, %r28, %r2, %r1;
	mad.lo.s32 	%r13, %r29, %r6, %r4;
	setp.neu.f32 	%p22, %f4, 0f00000000;
	@%p22 bra 	$L__BB12_22;
	ld.shared.f32 	%f28, [vdata];
	mul.wide.u32 	%rd31, %r13, 4;
	add.s64 	%rd32, %rd1, %rd31;
	st.global.f32 	[%rd32], %f28;
	bra.uni 	$L__BB12_23;
$L__BB12_22:
	mul.wide.u32 	%rd29, %r13, 4;
	add.s64 	%rd30, %rd1, %rd29;
	ld.global.f32 	%f25, [%rd30];
	cvt.f64.f32 	%fd1, %f25;
	cvt.f64.f32 	%fd2, %f4;
	ld.shared.f32 	%f26, [vdata];
	cvt.f64.f32 	%fd3, %f26;
	fma.rn.f64 	%fd4, %fd2, %fd1, %fd3;
	cvt.rn.f32.f64 	%f27, %fd4;
	st.global.f32 	[%rd30], %f27;
$L__BB12_23:
	ret;

}
	// .globl	cuda_sum_32_float
.visible .entry cuda_sum_32_float(
	.param .u64 cuda_sum_32_float_param_0,
	.param .u64 .ptr .align 1 cuda_sum_32_float_param_1,
	.param .u64 .ptr .align 1 cuda_sum_32_float_param_2,
	.param .f32 cuda_sum_32_float_param_3,
	.param .u64 cuda_sum_32_float_param_4,
	.param .u64 cuda_sum_32_float_param_5,
	.param .u64 cuda_sum_32_float_param_6
)
{
	.reg .pred 	%p<22>;
	.reg .b32 	%r<31>;
	.reg .b32 	%f<27>;
	.reg .b64 	%rd<33>;
	.reg .b64 	%fd<5>;

	ld.param.u64 	%rd8, [cuda_sum_32_float_param_0];
	ld.param.u64 	%rd10, [cuda_sum_32_float_param_1];
	ld.param.u64 	%rd11, [cuda_sum_32_float_param_2];
	ld.param.f32 	%f4, [cuda_sum_32_float_param_3];
	ld.param.u64 	%rd9, [cuda_sum_32_float_param_4];
	ld.param.u64 	%rd12, [cuda_sum_32_float_param_5];
	ld.param.u64 	%rd13, [cuda_sum_32_float_param_6];
	cvta.to.global.u64 	%rd1, %rd11;
	cvta.to.global.u64 	%rd2, %rd10;
	mov.u32 	%r1, %ctaid.y;
	cvt.u64.u32 	%rd14, %r1;
	mul.lo.s64 	%rd15, %rd12, %rd14;
	mov.u32 	%r2, %ctaid.z;
	cvt.u64.u32 	%rd16, %r2;
	mad.lo.s64 	%rd3, %rd13, %rd16, %rd15;
	mov.u32 	%r3, %tid.x;
	mov.u32 	%r4, %ctaid.x;
	shl.b32 	%r14, %r4, 5;
	add.s32 	%r30, %r14, %r3;
	mov.u32 	%r6, %nctaid.x;
	shl.b32 	%r7, %r6, 5;
	cvt.u64.u32 	%rd4, %r30;
	setp.le.u64 	%p1, %rd8, %rd4;
	shl.b32 	%r15, %r3, 2;
	mov.u32 	%r16, vdata;
	add.s32 	%r8, %r16, %r15;
	@%p1 bra 	$L__BB13_2;
	mad.lo.s64 	%rd17, %rd9, %rd4, %rd3;
	shl.b64 	%rd18, %rd17, 2;
	add.s64 	%rd19, %rd2, %rd18;
	ld.global.f32 	%f5, [%rd19];
	st.shared.f32 	[%r8], %f5;
	add.s32 	%r30, %r30, %r7;
$L__BB13_2:
	cvt.u64.u32 	%rd32, %r30;
	setp.le.u64 	%p2, %rd8, %rd32;
	@%p2 bra 	$L__BB13_6;
	ld.shared.f32 	%f26, [%r8];
$L__BB13_4:
	mad.lo.s64 	%rd20, %rd32, %rd9, %rd3;
	shl.b64 	%rd21, %rd20, 2;
	add.s64 	%rd22, %rd2, %rd21;
	ld.global.f32 	%f6, [%rd22];
	add.f32 	%f26, %f6, %f26;
	add.s32 	%r30, %r30, %r7;
	cvt.u64.u32 	%rd32, %r30;
	setp.gt.u64 	%p3, %rd8, %rd32;
	@%p3 bra 	$L__BB13_4;
	st.shared.f32 	[%r8], %f26;
$L__BB13_6:
	bar.sync 	0;
	setp.gt.u32 	%p4, %r3, 31;
	@%p4 bra 	$L__BB13_21;
	setp.gt.u32 	%p5, %r3, 15;
	add.s32 	%r18, %r3, 16;
	cvt.u64.u32 	%rd23, %r18;
	setp.le.u64 	%p6, %rd8, %rd23;
	or.pred  	%p7, %p5, %p6;
	@%p7 bra 	$L__BB13_9;
	ld.shared.f32 	%f7, [%r8+64];
	ld.shared.f32 	%f8, [%r8];
	add.f32 	%f9, %f7, %f8;
	st.shared.f32 	[%r8], %f9;
$L__BB13_9:
	setp.gt.u32 	%p8, %r3, 7;
	add.s32 	%r20, %r3, 8;
	cvt.u64.u32 	%rd24, %r20;
	setp.le.u64 	%p9, %rd8, %rd24;
	or.pred  	%p10, %p8, %p9;
	@%p10 bra 	$L__BB13_11;
	ld.shared.f32 	%f10, [%r8+32];
	ld.shared.f32 	%f11, [%r8];
	add.f32 	%f12, %f10, %f11;
	st.shared.f32 	[%r8], %f12;
$L__BB13_11:
	setp.gt.u32 	%p11, %r3, 3;
	add.s32 	%r22, %r3, 4;
	cvt.u64.u32 	%rd25, %r22;
	setp.le.u64 	%p12, %rd8, %rd25;
	or.pred  	%p13, %p11, %p12;
	@%p13 bra 	$L__BB13_13;
	ld.shared.f32 	%f13, [%r8+16];
	ld.shared.f32 	%f14, [%r8];
	add.f32 	%f15, %f13, %f14;
	st.shared.f32 	[%r8], %f15;
$L__BB13_13:
	setp.gt.u32 	%p14, %r3, 1;
	add.s32 	%r24, %r3, 2;
	cvt.u64.u32 	%rd26, %r24;
	setp.le.u64 	%p15, %rd8, %rd26;
	or.pred  	%p16, %p14, %p15;
	@%p16 bra 	$L__BB13_15;
	ld.shared.f32 	%f16, [%r8+8];
	ld.shared.f32 	%f17, [%r8];
	add.f32 	%f18, %f16, %f17;
	st.shared.f32 	[%r8], %f18;
$L__BB13_15:
	setp.ne.s32 	%p17, %r3, 0;
	add.s32 	%r26, %r3, 1;
	cvt.u64.u32 	%rd27, %r26;
	setp.le.u64 	%p18, %rd8, %rd27;
	or.pred  	%p19, %p17, %p18;
	@%p19 bra 	$L__BB13_17;
	ld.shared.v2.f32 	{%f19, %f20}, [vdata];
	add.f32 	%f21, %f20, %f19;
	st.shared.f32 	[vdata], %f21;
	bra.uni 	$L__BB13_18;
$L__BB13_17:
	setp.ne.s32 	%p20, %r3, 0;
	@%p20 bra 	$L__BB13_21;
$L__BB13_18:
	mov.u32 	%r27, %nctaid.y;
	mad.lo.s32 	%r28, %r27, %r2, %r1;
	mad.lo.s32 	%r13, %r28, %r6, %r4;
	setp.neu.f32 	%p21, %f4, 0f00000000;
	@%p21 bra 	$L__BB13_20;
	ld.shared.f32 	%f25, [vdata];
	mul.wide.u32 	%rd30, %r13, 4;
	add.s64 	%rd31, %rd1, %rd30;
	st.global.f32 	[%rd31], %f25;
	bra.uni 	$L__BB13_21;
$L__BB13_20:
	mul.wide.u32 	%rd28, %r13, 4;
	add.s64 	%rd29, %rd1, %rd28;
	ld.global.f32 	%f22, [%rd29];
	cvt.f64.f32 	%fd1, %f22;
	cvt.f64.f32 	%fd2, %f4;
	ld.shared.f32 	%f23, [vdata];
	cvt.f64.f32 	%fd3, %f23;
	fma.rn.f64 	%fd4, %fd2, %fd1, %fd3;
	cvt.rn.f32.f64 	%f24, %fd4;
	st.global.f32 	[%rd29], %f24;
$L__BB13_21:
	ret;

}
	// .globl	cuda_sum_16_float
.visible .entry cuda_sum_16_float(
	.param .u64 cuda_sum_16_float_param_0,
	.param .u64 .ptr .align 1 cuda_sum_16_float_param_1,
	.param .u64 .ptr .align 1 cuda_sum_16_float_param_2,
	.param .f32 cuda_sum_16_float_param_3,
	.param .u64 cuda_sum_16_float_param_4,
	.param .u64 cuda_sum_16_float_param_5,
	.param .u64 cuda_sum_16_float_param_6
)
{
	.reg .pred 	%p<19>;
	.reg .b32 	%r<29>;
	.reg .b32 	%f<24>;
	.reg .b64 	%rd<32>;
	.reg .b64 	%fd<5>;

	ld.param.u64 	%rd8, [cuda_sum_16_float_param_0];
	ld.param.u64 	%rd10, [cuda_sum_16_float_param_1];
	ld.param.u64 	%rd11, [cuda_sum_16_float_param_2];
	ld.param.f32 	%f4, [cuda_sum_16_float_param_3];
	ld.param.u64 	%rd9, [cuda_sum_16_float_param_4];
	ld.param.u64 	%rd12, [cuda_sum_16_float_param_5];
	ld.param.u64 	%rd13, [cuda_sum_16_float_param_6];
	cvta.to.global.u64 	%rd1, %rd11;
	cvta.to.global.u64 	%rd2, %rd10;
	mov.u32 	%r1, %ctaid.y;
	cvt.u64.u32 	%rd14, %r1;
	mul.lo.s64 	%rd15, %rd12, %rd14;
	mov.u32 	%r2, %ctaid.z;
	cvt.u64.u32 	%rd16, %r2;
	mad.lo.s64 	%rd3, %rd13, %rd16, %rd15;
	mov.u32 	%r3, %tid.x;
	mov.u32 	%r4, %ctaid.x;
	shl.b32 	%r14, %r4, 4;
	add.s32 	%r28, %r14, %r3;
	mov.u32 	%r6, %nctaid.x;
	shl.b32 	%r7, %r6, 4;
	cvt.u64.u32 	%rd4, %r28;
	setp.le.u64 	%p1, %rd8, %rd4;
	shl.b32 	%r15, %r3, 2;
	mov.u32 	%r16, vdata;
	add.s32 	%r8, %r16, %r15;
	@%p1 bra 	$L__BB14_2;
	mad.lo.s64 	%rd17, %rd9, %rd4, %rd3;
	shl.b64 	%rd18, %rd17, 2;
	add.s64 	%rd19, %rd2, %rd18;
	ld.global.f32 	%f5, [%rd19];
	st.shared.f32 	[%r8], %f5;
	add.s32 	%r28, %r28, %r7;
$L__BB14_2:
	cvt.u64.u32 	%rd31, %r28;
	setp.le.u64 	%p2, %rd8, %rd31;
	@%p2 bra 	$L__BB14_6;
	ld.shared.f32 	%f23, [%r8];
$L__BB14_4:
	mad.lo.s64 	%rd20, %rd31, %rd9, %rd3;
	shl.b64 	%rd21, %rd20, 2;
	add.s64 	%rd22, %rd2, %rd21;
	ld.global.f32 	%f6, [%rd22];
	add.f32 	%f23, %f6, %f23;
	add.s32 	%r28, %r28, %r7;
	cvt.u64.u32 	%rd31, %r28;
	setp.gt.u64 	%p3, %rd8, %rd31;
	@%p3 bra 	$L__BB14_4;
	st.shared.f32 	[%r8], %f23;
$L__BB14_6:
	bar.sync 	0;
	setp.gt.u32 	%p4, %r3, 31;
	@%p4 bra 	$L__BB14_19;
	setp.gt.u32 	%p5, %r3, 7;
	add.s32 	%r18, %r3, 8;
	cvt.u64.u32 	%rd23, %r18;
	setp.le.u64 	%p6, %rd8, %rd23;
	or.pred  	%p7, %p5, %p6;
	@%p7 bra 	$L__BB14_9;
	ld.shared.f32 	%f7, [%r8+32];
	ld.shared.f32 	%f8, [%r8];
	add.f32 	%f9, %f7, %f8;
	st.shared.f32 	[%r8], %f9;
$L__BB14_9:
	setp.gt.u32 	%p8, %r3, 3;
	add.s32 	%r20, %r3, 4;
	cvt.u64.u32 	%rd24, %r20;
	setp.le.u64 	%p9, %rd8, %rd24;
	or.pred  	%p10, %p8, %p9;
	@%p10 bra 	$L__BB14_11;
	ld.shared.f32 	%f10, [%r8+16];
	ld.shared.f32 	%f11, [%r8];
	add.f32 	%f12, %f10, %f11;
	st.shared.f32 	[%r8], %f12;
$L__BB14_11:
	setp.gt.u32 	%p11, %r3, 1;
	add.s32 	%r22, %r3, 2;
	cvt.u64.u32 	%rd25, %r22;
	setp.le.u64 	%p12, %rd8, %rd25;
	or.pred  	%p13, %p11, %p12;
	@%p13 bra 	$L__BB14_13;
	ld.shared.f32 	%f13, [%r8+8];
	ld.shared.f32 	%f14, [%r8];
	add.f32 	%f15, %f13, %f14;
	st.shared.f32 	[%r8], %f15;
$L__BB14_13:
	setp.ne.s32 	%p14, %r3, 0;
	add.s32 	%r24, %r3, 1;
	cvt.u64.u32 	%rd26, %r24;
	setp.le.u64 	%p15, %rd8, %rd26;
	or.pred  	%p16, %p14, %p15;
	@%p16 bra 	$L__BB14_15;
	ld.shared.v2.f32 	{%f16, %f17}, [vdata];
	add.f32 	%f18, %f17, %f16;
	st.shared.f32 	[vdata], %f18;
	bra.uni 	$L__BB14_16;
$L__BB14_15:
	setp.ne.s32 	%p17, %r3, 0;
	@%p17 bra 	$L__BB14_19;
$L__BB14_16:
	mov.u32 	%r25, %nctaid.y;
	mad.lo.s32 	%r26, %r25, %r2, %r1;
	mad.lo.s32 	%r13, %r26, %r6, %r4;
	setp.neu.f32 	%p18, %f4, 0f00000000;
	@%p18 bra 	$L__BB14_18;
	ld.shared.f32 	%f22, [vdata];
	mul.wide.u32 	%rd29, %r13, 4;
	add.s64 	%rd30, %rd1, %rd29;
	st.global.f32 	[%rd30], %f22;
	bra.uni 	$L__BB14_19;
$L__BB14_18:
	mul.wide.u32 	%rd27, %r13, 4;
	add.s64 	%rd28, %rd1, %rd27;
	ld.global.f32 	%f19, [%rd28];
	cvt.f64.f32 	%fd1, %f19;
	cvt.f64.f32 	%fd2, %f4;
	ld.shared.f32 	%f20, [vdata];
	cvt.f64.f32 	%fd3, %f20;
	fma.rn.f64 	%fd4, %fd2, %fd1, %fd3;
	cvt.rn.f32.f64 	%f21, %fd4;
	st.global.f32 	[%rd28], %f21;
$L__BB14_19:
	ret;

}
	// .globl	cuda_sum_8_float
.visible .entry cuda_sum_8_float(
	.param .u64 cuda_sum_8_float_param_0,
	.param .u64 .ptr .align 1 cuda_sum_8_float_param_1,
	.param .u64 .ptr .align 1 cuda_sum_8_float_param_2,
	.param .f32 cuda_sum_8_float_param_3,
	.param .u64 cuda_sum_8_float_param_4,
	.param .u64 cuda_sum_8_float_param_5,
	.param .u64 cuda_sum_8_float_param_6
)
{
	.reg .pred 	%p<16>;
	.reg .b32 	%r<27>;
	.reg .b32 	%f<21>;
	.reg .b64 	%rd<31>;
	.reg .b64 	%fd<5>;

	ld.param.u64 	%rd8, [cuda_sum_8_float_param_0];
	ld.param.u64 	%rd10, [cuda_sum_8_float_param_1];
	ld.param.u64 	%rd11, [cuda_sum_8_float_param_2];
	ld.param.f32 	%f4, [cuda_sum_8_float_param_3];
	ld.param.u64 	%rd9, [cuda_sum_8_float_param_4];
	ld.param.u64 	%rd12, [cuda_sum_8_float_param_5];
	ld.param.u64 	%rd13, [cuda_sum_8_float_param_6];
	cvta.to.global.u64 	%rd1, %rd11;
	cvta.to.global.u64 	%rd2, %rd10;
	mov.u32 	%r1, %ctaid.y;
	cvt.u64.u32 	%rd14, %r1;
	mul.lo.s64 	%rd15, %rd12, %rd14;
	mov.u32 	%r2, %ctaid.z;
	cvt.u64.u32 	%rd16, %r2;
	mad.lo.s64 	%rd3, %rd13, %rd16, %rd15;
	mov.u32 	%r3, %tid.x;
	mov.u32 	%r4, %ctaid.x;
	shl.b32 	%r14, %r4, 3;
	add.s32 	%r26, %r14, %r3;
	mov.u32 	%r6, %nctaid.x;
	shl.b32 	%r7, %r6, 3;
	cvt.u64.u32 	%rd4, %r26;
	setp.le.u64 	%p1, %rd8, %rd4;
	shl.b32 	%r15, %r3, 2;
	mov.u32 	%r16, vdata;
	add.s32 	%r8, %r16, %r15;
	@%p1 bra 	$L__BB15_2;
	mad.lo.s64 	%rd17, %rd9, %rd4, %rd3;
	shl.b64 	%rd18, %rd17, 2;
	add.s64 	%rd19, %rd2, %rd18;
	ld.global.f32 	%f5, [%rd19];
	st.shared.f32 	[%r8], %f5;
	add.s32 	%r26, %r26, %r7;
$L__BB15_2:
	cvt.u64.u32 	%rd30, %r26;
	setp.le.u64 	%p2, %rd8, %rd30;
	@%p2 bra 	$L__BB15_6;
	ld.shared.f32 	%f20, [%r8];
$L__BB15_4:
	mad.lo.s64 	%rd20, %rd30, %rd9, %rd3;
	shl.b64 	%rd21, %rd20, 2;
	add.s64 	%rd22, %rd2, %rd21;
	ld.global.f32 	%f6, [%rd22];
	add.f32 	%f20, %f6, %f20;
	add.s32 	%r26, %r26, %r7;
	cvt.u64.u32 	%rd30, %r26;
	setp.gt.u64 	%p3, %rd8, %rd30;
	@%p3 bra 	$L__BB15_4;
	st.shared.f32 	[%r8], %f20;
$L__BB15_6:
	bar.sync 	0;
	setp.gt.u32 	%p4, %r3, 31;
	@%p4 bra 	$L__BB15_17;
	setp.gt.u32 	%p5, %r3, 3;
	add.s32 	%r18, %r3, 4;
	cvt.u64.u32 	%rd23, %r18;
	setp.le.u64 	%p6, %rd8, %rd23;
	or.pred  	%p7, %p5, %p6;
	@%p7 bra 	$L__BB15_9;
	ld.shared.f32 	%f7, [%r8+16];
	ld.shared.f32 	%f8, [%r8];
	add.f32 	%f9, %f7, %f8;
	st.shared.f32 	[%r8], %f9;
$L__BB15_9:
	setp.gt.u32 	%p8, %r3, 1;
	add.s32 	%r20, %r3, 2;
	cvt.u64.u32 	%rd24, %r20;
	setp.le.u64 	%p9, %rd8, %rd24;
	or.pred  	%p10, %p8, %p9;
	@%p10 bra 	$L__BB15_11;
	ld.shared.f32 	%f10, [%r8+8];
	ld.shared.f32 	%f11, [%r8];
	add.f32 	%f12, %f10, %f11;
	st.shared.f32 	[%r8], %f12;
$L__BB15_11:
	setp.ne.s32 	%p11, %r3, 0;
	add.s32 	%r22, %r3, 1;
	cvt.u64.u32 	%rd25, %r22;
	setp.le.u64 	%p12, %rd8, %rd25;
	or.pred  	%p13, %p11, %p12;
	@%p13 bra 	$L__BB15_13;
	ld.shared.v2.f32 	{%f13, %f14}, [vdata];
	add.f32 	%f15, %f14, %f13;
	st.shared.f32 	[vdata], %f15;
	bra.uni 	$L__BB15_14;
$L__BB15_13:
	setp.ne.s32 	%p14, %r3, 0;
	@%p14 bra 	$L__BB15_17;
$L__BB15_14:
	mov.u32 	%r23, %nctaid.y;
	mad.lo.s32 	%r24, %r23, %r2, %r1;
	mad.lo.s32 	%r13, %r24, %r6, %r4;
	setp.neu.f32 	%p15, %f4, 0f00000000;
	@%p15 bra 	$L__BB15_16;
	ld.shared.f32 	%f19, [vdata];
	mul.wide.u32 	%rd28, %r13, 4;
	add.s64 	%rd29, %rd1, %rd28;
	st.global.f32 	[%rd29], %f19;
	bra.uni 	$L__BB15_17;
$L__BB15_16:
	mul.wide.u32 	%rd26, %r13, 4;
	add.s64 	%rd27, %rd1, %rd26;
	ld.global.f32 	%f16, [%rd27];
	cvt.f64.f32 	%fd1, %f16;
	cvt.f64.f32 	%fd2, %f4;
	ld.shared.f32 	%f17, [vdata];
	cvt.f64.f32 	%fd3, %f17;
	fma.rn.f64 	%fd4, %fd2, %fd1, %fd3;
	cvt.rn.f32.f64 	%f18, %fd4;
	st.global.f32 	[%rd27], %f18;
$L__BB15_17:
	ret;

}
	// .globl	cuda_sum_4_float
.visible .entry cuda_sum_4_float(
	.param .u64 cuda_sum_4_float_param_0,
	.param .u64 .ptr .align 1 cuda_sum_4_float_param_1,
	.param .u64 .ptr .align 1 cuda_sum_4_float_param_2,
	.param .f32 cuda_sum_4_float_param_3,
	.param .u64 cuda_sum_4_float_param_4,
	.param .u64 cuda_sum_4_float_param_5,
	.param .u64 cuda_sum_4_float_param_6
)
{
	.reg .pred 	%p<13>;
	.reg .b32 	%r<25>;
	.reg .b32 	%f<18>;
	.reg .b64 	%rd<30>;
	.reg .b64 	%fd<5>;

	ld.param.u64 	%rd8, [cuda_sum_4_float_param_0];
	ld.param.u64 	%rd10, [cuda_sum_4_float_param_1];
	ld.param.u64 	%rd11, [cuda_sum_4_float_param_2];
	ld.param.f32 	%f4, [cuda_sum_4_float_param_3];
	ld.param.u64 	%rd9, [cuda_sum_4_float_param_4];
	ld.param.u64 	%rd12, [cuda_sum_4_float_param_5];
	ld.param.u64 	%rd13, [cuda_sum_4_float_param_6];
	cvta.to.global.u64 	%rd1, %rd11;
	cvta.to.global.u64 	%rd2, %rd10;
	mov.u32 	%r1, %ctaid.y;
	cvt.u64.u32 	%rd14, %r1;
	mul.lo.s64 	%rd15, %rd12, %rd14;
	mov.u32 	%r2, %ctaid.z;
	cvt.u64.u32 	%rd16, %r2;
	mad.lo.s64 	%rd3, %rd13, %rd16, %rd15;
	mov.u32 	%r3, %tid.x;
	mov.u32 	%r4, %ctaid.x;
	shl.b32 	%r14, %r4, 2;
	add.s32 	%r24, %r14, %r3;
	mov.u32 	%r6, %nctaid.x;
	shl.b32 	%r7, %r6, 2;
	cvt.u64.u32 	%rd4, %r24;
	setp.le.u64 	%p1, %rd8, %rd4;
	shl.b32 	%r15, %r3, 2;
	mov.u32 	%r16, vdata;
	add.s32 	%r8, %r16, %r15;
	@%p1 bra 	$L__BB16_2;
	mad.lo.s64 	%rd17, %rd9, %rd4, %rd3;
	shl.b64 	%rd18, %rd17, 2;
	add.s64 	%rd19, %rd2, %rd18;
	ld.global.f32 	%f5, [%rd19];
	st.shared.f32 	[%r8], %f5;
	add.s32 	%r24, %r24, %r7;
$L__BB16_2:
	cvt.u64.u32 	%rd29, %r24;
	setp.le.u64 	%p2, %rd8, %rd29;
	@%p2 bra 	$L__BB16_6;
	ld.shared.f32 	%f17, [%r8];
$L__BB16_4:
	mad.lo.s64 	%rd20, %rd29, %rd9, %rd3;
	shl.b64 	%rd21, %rd20, 2;
	add.s64 	%rd22, %rd2, %rd21;
	ld.global.f32 	%f6, [%rd22];
	add.f32 	%f17, %f6, %f17;
	add.s32 	%r24, %r24, %r7;
	cvt.u64.u32 	%rd29, %r24;
	setp.gt.u64 	%p3, %rd8, %rd29;
	@%p3 bra 	$L__BB16_4;
	st.shared.f32 	[%r8], %f17;
$L__BB16_6:
	bar.sync 	0;
	setp.gt.u32 	%p4, %r3, 31;
	@%p4 bra 	$L__BB16_15;
	setp.gt.u32 	%p5, %r3, 1;
	add.s32 	%r18, %r3, 2;
	cvt.u64.u32 	%rd23, %r18;
	setp.le.u64 	%p6, %rd8, %rd23;
	or.pred  	%p7, %p5, %p6;
	@%p7 bra 	$L__BB16_9;
	ld.shared.f32 	%f7, [%r8+8];
	ld.shared.f32 	%f8, [%r8];
	add.f32 	%f9, %f7, %f8;
	st.shared.f32 	[%r8], %f9;
$L__BB16_9:
	setp.ne.s32 	%p8, %r3, 0;
	add.s32 	%r20, %r3, 1;
	cvt.u64.u32 	%rd24, %r20;
	setp.le.u64 	%p9, %rd8, %rd24;
	or.pred  	%p10, %p8, %p9;
	@%p10 bra 	$L__BB16_11;
	ld.shared.v2.f32 	{%f10, %f11}, [vdata];
	add.f32 	%f12, %f11, %f10;
	st.shared.f32 	[vdata], %f12;
	bra.uni 	$L__BB16_12;
$L__BB16_11:
	setp.ne.s32 	%p11, %r3, 0;
	@%p11 bra 	$L__BB16_15;
$L__BB16_12:
	mov.u32 	%r21, %nctaid.y;
	mad.lo.s32 	%r22, %r21, %r2, %r1;
	mad.lo.s32 	%r13, %r22, %r6, %r4;
	setp.neu.f32 	%p12, %f4, 0f00000000;
	@%p12 bra 	$L__BB16_14;
	ld.shared.f32 	%f16, [vdata];
	mul.wide.u32 	%rd27, %r13, 4;
	add.s64 	%rd28, %rd1, %rd27;
	st.global.f32 	[%rd28], %f16;
	bra.uni 	$L__BB16_15;
$L__BB16_14:
	mul.wide.u32 	%rd25, %r13, 4;
	add.s64 	%rd26, %rd1, %rd25;
	ld.global.f32 	%f13, [%rd26];
	cvt.f64.f32 	%fd1, %f13;
	cvt.f64.f32 	%fd2, %f4;
	ld.shared.f32 	%f14, [vdata];
	cvt.f64.f32 	%fd3, %f14;
	fma.rn.f64 	%fd4, %fd2, %fd1, %fd3;
	cvt.rn.f32.f64 	%f15, %fd4;
	st.global.f32 	[%rd26], %f15;
$L__BB16_15:
	ret;

}
	// .globl	cuda_sum_2_float
.visible .entry cuda_sum_2_float(
	.param .u64 cuda_sum_2_float_param_0,
	.param .u64 .ptr .align 1 cuda_sum_2_float_param_1,
	.param .u64 .ptr .align 1 cuda_sum_2_float_param_2,
	.param .f32 cuda_sum_2_float_param_3,
	.param .u64 cuda_sum_2_float_param_4,
	.param .u64 cuda_sum_2_float_param_5,
	.param .u64 cuda_sum_2_float_param_6
)
{
	.reg .pred 	%p<10>;
	.reg .b32 	%r<23>;
	.reg .b32 	%f<15>;
	.reg .b64 	%rd<29>;
	.reg .b64 	%fd<5>;

	ld.param.u64 	%rd8, [cuda_sum_2_float_param_0];
	ld.param.u64 	%rd10, [cuda_sum_2_float_param_1];
	ld.param.u64 	%rd11, [cuda_sum_2_float_param_2];
	ld.param.f32 	%f4, [cuda_sum_2_float_param_3];
	ld.param.u64 	%rd9, [cuda_sum_2_float_param_4];
	ld.param.u64 	%rd12, [cuda_sum_2_float_param_5];
	ld.param.u64 	%rd13, [cuda_sum_2_float_param_6];
	cvta.to.global.u64 	%rd1, %rd11;
	cvta.to.global.u64 	%rd2, %rd10;
	mov.u32 	%r1, %ctaid.y;
	cvt.u64.u32 	%rd14, %r1;
	mul.lo.s64 	%rd15, %rd12, %rd14;
	mov.u32 	%r2, %ctaid.z;
	cvt.u64.u32 	%rd16, %r2;
	mad.lo.s64 	%rd3, %rd13, %rd16, %rd15;
	mov.u32 	%r3, %tid.x;
	mov.u32 	%r4, %ctaid.x;
	shl.b32 	%r14, %r4, 1;
	add.s32 	%r22, %r14, %r3;
	mov.u32 	%r6, %nctaid.x;
	shl.b32 	%r7, %r6, 1;
	cvt.u64.u32 	%rd4, %r22;
	setp.le.u64 	%p1, %rd8, %rd4;
	shl.b32 	%r15, %r3, 2;
	mov.u32 	%r16, vdata;
	add.s32 	%r8, %r16, %r15;
	@%p1 bra 	$L__BB17_2;
	mad.lo.s64 	%rd17, %rd9, %rd4, %rd3;
	shl.b64 	%rd18, %rd17, 2;
	add.s64 	%rd19, %rd2, %rd18;
	ld.global.f32 	%f5, [%rd19];
	st.shared.f32 	[%r8], %f5;
	add.s32 	%r22, %r22, %r7;
$L__BB17_2:
	cvt.u64.u32 	%rd28, %r22;
	setp.le.u64 	%p2, %rd8, %rd28;
	@%p2 bra 	$L__BB17_6;
	ld.shared.f32 	%f14, [%r8];
$L__BB17_4:
	mad.lo.s64 	%rd20, %rd28, %rd9, %rd3;
	shl.b64 	%rd21, %rd20, 2;
	add.s64 	%rd22, %rd2, %rd21;
	ld.global.f32 	%f6, [%rd22];
	add.f32 	%f14, %f6, %f14;
	add.s32 	%r22, %r22, %r7;
	cvt.u64.u32 	%rd28, %r22;
	setp.gt.u64 	%p3, %rd8, %rd28;
	@%p3 bra 	$L__BB17_4;
	st.shared.f32 	[%r8], %f14;
$L__BB17_6:
	bar.sync 	0;
	setp.gt.u32 	%p4, %r3, 31;
	@%p4 bra 	$L__BB17_13;
	setp.ne.s32 	%p5, %r3, 0;
	add.s32 	%r18, %r3, 1;
	cvt.u64.u32 	%rd23, %r18;
	setp.le.u64 	%p6, %rd8, %rd23;
	or.pred  	%p7, %p5, %p6;
	@%p7 bra 	$L__BB17_9;
	ld.shared.v2.f32 	{%f7, %f8}, [vdata];
	add.f32 	%f9, %f8, %f7;
	st.shared.f32 	[vdata], %f9;
	bra.uni 	$L__BB17_10;
$L__BB17_9:
	setp.ne.s32 	%p8, %r3, 0;
	@%p8 bra 	$L__BB17_13;
$L__BB17_10:
	mov.u32 	%r19, %nctaid.y;
	mad.lo.s32 	%r20, %r19, %r2, %r1;
	mad.lo.s32 	%r13, %r20, %r6, %r4;
	setp.neu.f32 	%p9, %f4, 0f00000000;
	@%p9 bra 	$L__BB17_12;
	ld.shared.f32 	%f13, [vdata];
	mul.wide.u32 	%rd26, %r13, 4;
	add.s64 	%rd27, %rd1, %rd26;
	st.global.f32 	[%rd27], %f13;
	bra.uni 	$L__BB17_13;
$L__BB17_12:
	mul.wide.u32 	%rd24, %r13, 4;
	add.s64 	%rd25, %rd1, %rd24;
	ld.global.f32 	%f10, [%rd25];
	cvt.f64.f32 	%fd1, %f10;
	cvt.f64.f32 	%fd2, %f4;
	ld.shared.f32 	%f11, [vdata];
	cvt.f64.f32 	%fd3, %f11;
	fma.rn.f64 	%fd4, %fd2, %fd1, %fd3;
	cvt.rn.f32.f64 	%f12, %fd4;
	st.global.f32 	[%rd25], %f12;
$L__BB17_13:
	ret;

}
	// .globl	cuda_maximum_512_double
.visible .entry cuda_maximum_512_double(
	.param .u64 cuda_maximum_512_double_param_0,
	.param .u64 .ptr .align 1 cuda_maximum_512_double_param_1,
	.param .u64 .ptr .align 1 cuda_maximum_512_double_param_2,
	.param .u64 cuda_maximum_512_double_param_3,
	.param .u64 cuda_maximum_512_double_param_4,
	.param .u64 cuda_maximum_512_double_param_5
)
{
	.reg .pred 	%p<41>;
	.reg .b32 	%r<38>;
	.reg .b64 	%rd<35>;
	.reg .b64 	%fd<29>;

	ld.param.u64 	%rd7, [cuda_maximum_512_double_param_0];
	ld.param.u64 	%rd10, [cuda_maximum_512_double_param_1];
	ld.param.u64 	%rd8, [cuda_maximum_512_double_param_2];
	ld.param.u64 	%rd9, [cuda_maximum_512_double_param_3];
	ld.param.u64 	%rd11, [cuda_maximum_512_double_param_4];
	ld.param.u64 	%rd12, [cuda_maximum_512_double_param_5];
	cvta.to.global.u64 	%rd1, %rd10;
	mov.u32 	%r1, %ctaid.y;
	cvt.u64.u32 	%rd13, %r1;
	mul.lo.s64 	%rd14, %rd11, %rd13;
	mov.u32 	%r2, %ctaid.z;
	cvt.u64.u32 	%rd15, %r2;
	mad.lo.s64 	%rd2, %rd12, %rd15, %rd14;
	mov.u32 	%r3, %tid.x;
	mov.u32 	%r4, %ctaid.x;
	shl.b32 	%r13, %r4, 9;
	add.s32 	%r37, %r13, %r3;
	mov.u32 	%r6, %nctaid.x;
	shl.b32 	%r7, %r6, 9;
	cvt.u64.u32 	%rd3, %r37;
	setp.le.u64 	%p1, %rd7, %rd3;
	shl.b32 	%r14, %r3, 3;
	mov.u32 	%r15, vdata;
	add.s32 	%r8, %r15, %r14;
	@%p1 bra 	$L__BB18_2;
	mad.lo.s64 	%rd16, %rd9, %rd3, %rd2;
	shl.b64 	%rd17, %rd16, 3;
	add.s64 	%rd18, %rd1, %rd17;
	ld.global.f64 	%fd17, [%rd18];
	st.shared.f64 	[%r8], %fd17;
	add.s32 	%r37, %r37, %r7;
$L__BB18_2:
	cvt.u64.u32 	%rd34, %r37;
	setp.le.u64 	%p2, %rd7, %rd34;
	@%p2 bra 	$L__BB18_7;
	ld.shared.f64 	%fd27, [%r8];
$L__BB18_4:
	mad.lo.s64 	%rd19, %rd34, %rd9, %rd2;
	shl.b64 	%rd20, %rd19, 3;
	add.s64 	%rd21, %rd1, %rd20;
	ld.global.f64 	%fd3, [%rd21];
	setp.leu.f64 	%p3, %fd3, %fd27;
	@%p3 bra 	$L__BB18_6;
	st.shared.f64 	[%r8], %fd3;
	mov.f64 	%fd27, %fd3;
$L__BB18_6:
	add.s32 	%r37, %r37, %r7;
	cvt.u64.u32 	%rd34, %r37;
	setp.gt.u64 	%p4, %rd7, %rd34;
	@%p4 bra 	$L__BB18_4;
$L__BB18_7:
	bar.sync 	0;
	setp.gt.u32 	%p5, %r3, 255;
	add.s32 	%r17, %r3, 256;
	cvt.u64.u32 	%rd22, %r17;
	setp.le.u64 	%p6, %rd7, %rd22;
	or.pred  	%p7, %p5, %p6;
	@%p7 bra 	$L__BB18_10;
	ld.shared.f64 	%fd5, [%r8+2048];
	ld.shared.f64 	%fd18, [%r8];
	setp.leu.f64 	%p8, %fd5, %fd18;
	@%p8 bra 	$L__BB18_10;
	st.shared.f64 	[%r8], %fd5;
$L__BB18_10:
	bar.sync 	0;
	setp.gt.u32 	%p9, %r3, 127;
	add.s32 	%r19, %r3, 128;
	cvt.u64.u32 	%rd23, %r19;
	setp.le.u64 	%p10, %rd7, %rd23;
	or.pred  	%p11, %p9, %p10;
	@%p11 bra 	$L__BB18_13;
	ld.shared.f64 	%fd6, [%r8+1024];
	ld.shared.f64 	%fd19, [%r8];
	setp.leu.f64 	%p12, %fd6, %fd19;
	@%p12 bra 	$L__BB18_13;
	st.shared.f64 	[%r8], %fd6;
$L__BB18_13:
	bar.sync 	0;
	setp.gt.u32 	%p13, %r3, 63;
	add.s32 	%r21, %r3, 64;
	cvt.u64.u32 	%rd24, %r21;
	setp.le.u64 	%p14, %rd7, %rd24;
	or.pred  	%p15, %p13, %p14;
	@%p15 bra 	$L__BB18_16;
	ld.shared.f64 	%fd7, [%r8+512];
	ld.shared.f64 	%fd20, [%r8];
	setp.leu.f64 	%p16, %fd7, %fd20;
	@%p16 bra 	$L__BB18_16;
	st.shared.f64 	[%r8], %fd7;
$L__BB18_16:
	bar.sync 	0;
	setp.gt.u32 	%p17, %r3, 31;
	@%p17 bra 	$L__BB18_38;
	add.s32 	%r22, %r3, 32;
	cvt.u64.u32 	%rd25, %r22;
	setp.le.u64 	%p18, %rd7, %rd25;
	@%p18 bra 	$L__BB18_20;
	ld.shared.f64 	%fd8, [%r8+256];
	ld.shared.f64 	%fd21, [%r8];
	setp.leu.f64 	%p19, %fd8, %fd21;
	@%p19 bra 	$L__BB18_20;
	st.shared.f64 	[%r8], %fd8;
$L__BB18_20:
	setp.gt.u32 	%p20, %r3, 15;
	add.s32 	%r24, %r3, 16;
	cvt.u64.u32 	%rd26, %r24;
	setp.le.u64 	%p21, %rd7, %rd26;
	or.pred  	%p22, %p20, %p21;
	@%p22 bra 	$L__BB18_23;
	ld.shared.f64 	%fd9, [%r8+128];
	ld.shared.f64 	%fd22, [%r8];
	setp.leu.f64 	%p23, %fd9, %fd22;
	@%p23 bra 	$L__BB18_23;
	st.shared.f64 	[%r8], %fd9;
$L__BB18_23:
	setp.gt.u32 	%p24, %r3, 7;
	add.s32 	%r26, %r3, 8;
	cvt.u64.u32 	%rd27, %r26;
	setp.le.u64 	%p25, %rd7, %rd27;
	or.pred  	%p26, %p24, %p25;
	@%p26 bra 	$L__BB18_26;
	ld.shared.f64 	%fd10, [%r8+64];
	ld.shared.f64 	%fd23, [%r8];
	setp.leu.f64 	%p27, %fd10, %fd23;
	@%p27 bra 	$L__BB18_26;
	st.shared.f64 	[%r8], %fd10;
$L__BB18_26:
	setp.gt.u32 	%p28, %r3, 3;
	add.s32 	%r28, %r3, 4;
	cvt.u64.u32 	%rd28, %r28;
	setp.le.u64 	%p29, %rd7, %rd28;
	or.pred  	%p30, %p28, %p29;
	@%p30 bra 	$L__BB18_29;
	ld.shared.f64 	%fd11, [%r8+32];
	ld.shared.f64 	%fd24, [%r8];
	setp.leu.f64 	%p31, %fd11, %fd24;
	@%p31 bra 	$L__BB18_29;
	st.shared.f64 	[%r8], %fd11;
$L__BB18_29:
	setp.gt.u32 	%p32, %r3, 1;
	add.s32 	%r30, %r3, 2;
	cvt.u64.u32 	%rd29, %r30;
	setp.le.u64 	%p33, %rd7, %rd29;
	or.pred  	%p34, %p32, %p33;
	@%p34 bra 	$L__BB18_32;
	ld.shared.f64 	%fd12, [%r8+16];
	ld.shared.f64 	%fd25, [%r8];
	setp.leu.f64 	%p35, %fd12, %fd25;
	@%p35 bra 	$L__BB18_32;
	st.shared.f64 	[%r8], %fd12;
$L__BB18_32:
	setp.ne.s32 	%p36, %r3, 0;
	add.s32 	%r32, %r3, 1;
	cvt.u64.u32 	%rd30, %r32;
	setp.le.u64 	%p37, %rd7, %rd30;
	or.pred  	%p38, %p36, %p37;
	@%p38 bra 	$L__BB18_35;
	ld.shared.v2.f64 	{%fd28, %fd14}, [vdata];
	setp.leu.f64 	%p40, %fd14, %fd28;
	@%p40 bra 	$L__BB18_37;
	st.shared.f64 	[vdata], %fd14;
	mov.f64 	%fd28, %fd14;
	bra.uni 	$L__BB18_37;
$L__BB18_35:
	setp.ne.s32 	%p39, %r3, 0;
	@%p39 bra 	$L__BB18_38;
	ld.shared.f64 	%fd28, [vdata];
$L__BB18_37:
	mov.u32 	%r33, %nctaid.y;
	mad.lo.s32 	%r34, %r33, %r2, %r1;
	mad.lo.s32 	%r35, %r34, %r6, %r4;
	cvta.to.global.u64 	%rd31, %rd8;
	mul.wide.u32 	%rd32, %r35, 8;
	add.s64 	%rd33, %rd31, %rd32;
	st.global.f64 	[%rd33], %fd28;
$L__BB18_38:
	ret;

}
	// .globl	cuda_maximum_256_double
.visible .entry cuda_maximum_256_double(
	.param .u64 cuda_maximum_256_double_param_0,
	.param .u64 .ptr .align 1 cuda_maximum_256_double_param_1,
	.param .u64 .ptr .align 1 cuda_maximum_256_double_param_2,
	.param .u64 cuda_maximum_256_double_param_3,
	.param .u64 cuda_maximum_256_double_param_4,
	.param .u64 cuda_maximum_256_double_param_5
)
{
	.reg .pred 	%p<37>;
	.reg .b32 	%r<36>;
	.reg .b64 	%rd<34>;
	.reg .b64 	%fd<27>;

	ld.param.u64 	%rd7, [cuda_maximum_256_double_param_0];
	ld.param.u64 	%rd10, [cuda_maximum_256_double_param_1];
	ld.param.u64 	%rd8, [cuda_maximum_256_double_param_2];
	ld.param.u64 	%rd9, [cuda_maximum_256_double_param_3];
	ld.param.u64 	%rd11, [cuda_maximum_256_double_param_4];
	ld.param.u64 	%rd12, [cuda_maximum_256_double_param_5];
	cvta.to.global.u64 	%rd1, %rd10;
	mov.u32 	%r1, %ctaid.y;
	cvt.u64.u32 	%rd13, %r1;
	mul.lo.s64 	%rd14, %rd11, %rd13;
	mov.u32 	%r2, %ctaid.z;
	cvt.u64.u32 	%rd15, %r2;
	mad.lo.s64 	%rd2, %rd12, %rd15, %rd14;
	mov.u32 	%r3, %tid.x;
	mov.u32 	%r4, %ctaid.x;
	shl.b32 	%r13, %r4, 8;
	add.s32 	%r35, %r13, %r3;
	mov.u32 	%r6, %nctaid.x;
	shl.b32 	%r7, %r6, 8;
	cvt.u64.u32 	%rd3, %r35;
	setp.le.u64 	%p1, %rd7, %rd3;
	shl.b32 	%r14, %r3, 3;
	mov.u32 	%r15, vdata;
	add.s32 	%r8, %r15, %r14;
	@%p1 bra 	$L__BB19_2;
	mad.lo.s64 	%rd16, %rd9, %rd3, %rd2;
	shl.b64 	%rd17, %rd16, 3;
	add.s64 	%rd18, %rd1, %rd17;
	ld.global.f64 	%fd16, [%rd18];
	st.shared.f64 	[%r8], %fd16;
	add.s32 	%r35, %r35, %r7;
$L__BB19_2:
	cvt.u64.u32 	%rd33, %r35;
	setp.le.u64 	%p2, %rd7, %rd33;
	@%p2 bra 	$L__BB19_7;
	ld.shared.f64 	%fd25, [%r8];
$L__BB19_4:
	mad.lo.s64 	%rd19, %rd33, %rd9, %rd2;
	shl.b64 	%rd20, %rd19, 3;
	add.s64 	%rd21, %rd1, %rd20;
	ld.global.f64 	%fd3, [%rd21];
	setp.leu.f64 	%p3, %fd3, %fd25;
	@%p3 bra 	$L__BB19_6;
	st.shared.f64 	[%r8], %fd3;
	mov.f64 	%fd25, %fd3;
$L__BB19_6:
	add.s32 	%r35, %r35, %r7;
	cvt.u64.u32 	%rd33, %r35;
	setp.gt.u64 	%p4, %rd7, %rd33;
	@%p4 bra 	$L__BB19_4;
$L__BB19_7:
	bar.sync 	0;
	setp.gt.u32 	%p5, %r3, 127;
	add.s32 	%r17, %r3, 128;
	cvt.u64.u32 	%rd22, %r17;
	setp.le.u64 	%p6, %rd7, %rd22;
	or.pred  	%p7, %p5, %p6;
	@%p7 bra 	$L__BB19_10;
	ld.shared.f64 	%fd5, [%r8+1024];
	ld.shared.f64 	%fd17, [%r8];
	setp.leu.f64 	%p8, %fd5, %fd17;
	@%p8 bra 	$L__BB19_10;
	st.shared.f64 	[%r8], %fd5;
$L__BB19_10:
	bar.sync 	0;
	setp.gt.u32 	%p9, %r3, 63;
	add.s32 	%r19, %r3, 64;
	cvt.u64.u32 	%rd23, %r19;
	setp.le.u64 	%p10, %rd7, %rd23;
	or.pred  	%p11, %p9, %p10;
	@%p11 bra 	$L__BB19_13;
	ld.shared.f64 	%fd6, [%r8+512];
	ld.shared.f64 	%fd18, [%r8];
	setp.leu.f64 	%p12, %fd6, %fd18;
	@%p12 bra 	$L__BB19_13;
	st.shared.f64 	[%r8], %fd6;
$L__BB19_13:
	bar.sync 	0;
	setp.gt.u32 	%p13, %r3, 31;
	@%p13 bra 	$L__BB19_35;
	add.s32 	%r20, %r3, 32;
	cvt.u64.u32 	%rd24, %r20;
	setp.le.u64 	%p14, %rd7, %rd24;
	@%p14 bra 	$L__BB19_17;
	ld.shared.f64 	%fd7, [%r8+256];
	ld.shared.f64 	%fd19, [%r8];
	setp.leu.f64 	%p15, %fd7, %fd19;
	@%p15 bra 	$L__BB19_17;
	st.shared.f64 	[%r8], %fd7;
$L__BB19_17:
	setp.gt.u32 	%p16, %r3, 15;
	add.s32 	%r22, %r3, 16;
	cvt.u64.u32 	%rd25, %r22;
	setp.le.u64 	%p17, %rd7, %rd25;
	or.pred  	%p18, %p16, %p17;
	@%p18 bra 	$L__BB19_20;
	ld.shared.f64 	%fd8, [%r8+128];
	ld.shared.f64 	%fd20, [%r8];
	setp.leu.f64 	%p19, %fd8, %fd20;
	@%p19 bra 	$L__BB19_20;
	st.shared.f64 	[%r8], %fd8;
$L__BB19_20:
	setp.gt.u32 	%p20, %r3, 7;
	add.s32 	%r24, %r3, 8;
	cvt.u64.u32 	%rd26, %r24;
	setp.le.u64 	%p21, %rd7, %rd26;
	or.pred  	%p22, %p20, %p21;
	@%p22 bra 	$L__BB19_23;
	ld.shared.f64 	%fd9, [%r8+64];
	ld.shared.f64 	%fd21, [%r8];
	setp.leu.f64 	%p23, %fd9, %fd21;
	@%p23 bra 	$L__BB19_23;
	st.shared.f64 	[%r8], %fd9;
$L__BB19_23:
	setp.gt.u32 	%p24, %r3, 3;
	add.s32 	%r26, %r3, 4;
	cvt.u64.u32 	%rd27, %r26;
	setp.le.u64 	%p25, %rd7, %rd27;
	or.pred  	%p26, %p24, %p25;
	@%p26 bra 	$L__BB19_26;
	ld.shared.f64 	%fd10, [%r8+32];
	ld.shared.f64 	%fd22, [%r8];
	setp.leu.f64 	%p27, %fd10, %fd22;
	@%p27 bra 	$L__BB19_26;
	st.shared.f64 	[%r8], %fd10;
$L__BB19_26:
	setp.gt.u32 	%p28, %r3, 1;
	add.s32 	%r28, %r3, 2;
	cvt.u64.u32 	%rd28, %r28;
	setp.le.u64 	%p29, %rd7, %rd28;
	or.pred  	%p30, %p28, %p29;
	@%p30 bra 	$L__BB19_29;
	ld.shared.f64 	%fd11, [%r8+16];
	ld.shared.f64 	%fd23, [%r8];
	setp.leu.f64 	%p31, %fd11, %fd23;
	@%p31 bra 	$L__BB19_29;
	st.shared.f64 	[%r8], %fd11;
$L__BB19_29:
	setp.ne.s32 	%p32, %r3, 0;
	add.s32 	%r30, %r3, 1;
	cvt.u64.u32 	%rd29, %r30;
	setp.le.u64 	%p33, %rd7, %rd29;
	or.pred  	%p34, %p32, %p33;
	@%p34 bra 	$L__BB19_32;
	ld.shared.v2.f64 	{%fd26, %fd13}, [vdata];
	setp.leu.f64 	%p36, %fd13, %fd26;
	@%p36 bra 	$L__BB19_34;
	st.shared.f64 	[vdata], %fd13;
	mov.f64 	%fd26, %fd13;
	bra.uni 	$L__BB19_34;
$L__BB19_32:
	setp.ne.s32 	%p35, %r3, 0;
	@%p35 bra 	$L__BB19_35;
	ld.shared.f64 	%fd26, [vdata];
$L__BB19_34:
	mov.u32 	%r31, %nctaid.y;
	mad.lo.s32 	%r32, %r31, %r2, %r1;
	mad.lo.s32 	%r33, %r32, %r6, %r4;
	cvta.to.global.u64 	%rd30, %rd8;
	mul.wide.u32 	%rd31, %r33, 8;
	add.s64 	%rd32, %rd30, %rd31;
	st.global.f64 	[%rd32], %fd26;
$L__BB19_35:
	ret;

}
	// .globl	cuda_maximum_128_double
.visible .entry cuda_maximum_128_double(
	.param .u64 cuda_maximum_128_double_param_0,
	.param .u64 .ptr .align 1 cuda_maximum_128_double_param_1,
	.param .u64 .ptr .align 1 cuda_maximum_128_double_param_2,
	.param .u64 cuda_maximum_128_double_param_3,
	.param .u64 cuda_maximum_128_double_param_4,
	.param .u64 cuda_maximum_128_double_param_5
)
{
	.reg .pred 	%p<33>;
	.reg .b32 	%r<34>;
	.reg .b64 	%rd<33>;
	.reg .b64 	%fd<25>;

	ld.param.u64 	%rd7, [cuda_maximum_128_double_param_0];
	ld.param.u64 	%rd10, [cuda_maximum_128_double_param_1];
	ld.param.u64 	%rd8, [cuda_maximum_128_double_param_2];
	ld.param.u64 	%rd9, [cuda_maximum_128_double_param_3];
	ld.param.u64 	%rd11, [cuda_maximum_128_double_param_4];
	ld.param.u64 	%rd12, [cuda_maximum_128_double_param_5];
	cvta.to.global.u64 	%rd1, %rd10;
	mov.u32 	%r1, %ctaid.y;
	cvt.u64.u32 	%rd13, %r1;
	mul.lo.s64 	%rd14, %rd11, %rd13;
	mov.u32 	%r2, %ctaid.z;
	cvt.u64.u32 	%rd15, %r2;
	mad.lo.s64 	%rd2, %rd12, %rd15, %rd14;
	mov.u32 	%r3, %tid.x;
	mov.u32 	%r4, %ctaid.x;
	shl.b32 	%r13, %r4, 7;
	add.s32 	%r33, %r13, %r3;
	mov.u32 	%r6, %nctaid.x;
	shl.b32 	%r7, %r6, 7;
	cvt.u64.u32 	%rd3, %r33;
	setp.le.u64 	%p1, %rd7, %rd3;
	shl.b32 	%r14, %r3, 3;
	mov.u32 	%r15, vdata;
	add.s32 	%r8, %r15, %r14;
	@%p1 bra 	$L__BB20_2;
	mad.lo.s64 	%rd16, %rd9, %rd3, %rd2;
	shl.b64 	%rd17, %rd16, 3;
	add.s64 	%rd18, %rd1, %rd17;
	ld.global.f64 	%fd15, [%rd18];
	st.shared.f64 	[%r8], %fd15;
	add.s32 	%r33, %r33, %r7;
$L__BB20_2:
	cvt.u64.u32 	%rd32, %r33;
	setp.le.u64 	%p2, %rd7, %rd32;
	@%p2 bra 	$L__BB20_7;
	ld.shared.f64 	%fd23, [%r8];
$L__BB20_4:
	mad.lo.s64 	%rd19, %rd32, %rd9, %rd2;
	shl.b64 	%rd20, %rd19, 3;
	add.s64 	%rd21, %rd1, %rd20;
	ld.global.f64 	%fd3, [%rd21];
	setp.leu.f64 	%p3, %fd3, %fd23;
	@%p3 bra 	$L__BB20_6;
	st.shared.f64 	[%r8], %fd3;
	mov.f64 	%fd23, %fd3;
$L__BB20_6:
	add.s32 	%r33, %r33, %r7;
	cvt.u64.u32 	%rd32, %r33;
	setp.gt.u64 	%p4, %rd7, %rd32;
	@%p4 bra 	$L__BB20_4;
$L__BB20_7:
	bar.sync 	0;
	setp.gt.u32 	%p5, %r3, 63;
	add.s32 	%r17, %r3, 64;
	cvt.u64.u32 	%rd22, %r17;
	setp.le.u64 	%p6, %rd7, %rd22;
	or.pred  	%p7, %p5, %p6;
	@%p7 bra 	$L__BB20_10;
	ld.shared.f64 	%fd5, [%r8+512];
	ld.shared.f64 	%fd16, [%r8];
	setp.leu.f64 	%p8, %fd5, %fd16;
	@%p8 bra 	$L__BB20_10;
	st.shared.f64 	[%r8], %fd5;
$L__BB20_10:
	bar.sync 	0;
	setp.gt.u32 	%p9, %r3, 31;
	@%p9 bra 	$L__BB20_32;
	add.s32 	%r18, %r3, 32;
	cvt.u64.u32 	%rd23, %r18;
	setp.le.u64 	%p10, %rd7, %rd23;
	@%p10 bra 	$L__BB20_14;
	ld.shared.f64 	%fd6, [%r8+256];
	ld.shared.f64 	%fd17, [%r8];
	setp.leu.f64 	%p11, %fd6, %fd17;
	@%p11 bra 	$L__BB20_14;
	st.shared.f64 	[%r8], %fd6;
$L__BB20_14:
	setp.gt.u32 	%p12, %r3, 15;
	add.s32 	%r20, %r3, 16;
	cvt.u64.u32 	%rd24, %r20;
	setp.le.u64 	%p13, %rd7, %rd24;
	or.pred  	%p14, %p12, %p13;
	@%p14 bra 	$L__BB20_17;
	ld.shared.f64 	%fd7, [%r8+128];
	ld.shared.f64 	%fd18, [%r8];
	setp.leu.f64 	%p15, %fd7, %fd18;
	@%p15 bra 	$L__BB20_17;
	st.shared.f64 	[%r8], %fd7;
$L__BB20_17:
	setp.gt.u32 	%p16, %r3, 7;
	add.s32 	%r22, %r3, 8;
	cvt.u64.u32 	%rd25, %r22;
	setp.le.u64 	%p17, %rd7, %rd25;
	or.pred  	%p18, %p16, %p17;
	@%p18 bra 	$L__BB20_20;
	ld.shared.f64 	%fd8, [%r8+64];
	ld.shared.f64 	%fd19, [%r8];
	setp.leu.f64 	%p19, %fd8, %fd19;
	@%p19 bra 	$L__BB20_20;
	st.shared.f64 	[%r8], %fd8;
$L__BB20_20:
	setp.gt.u32 	%p20, %r3, 3;
	add.s32 	%r24, %r3, 4;
	cvt.u64.u32 	%rd26, %r24;
	setp.le.u64 	%p21, %rd7, %rd26;
	or.pred  	%p22, %p20, %p21;
	@%p22 bra 	$L__BB20_23;
	ld.shared.f64 	%fd9, [%r8+32];
	ld.shared.f64 	%fd20, [%r8];
	setp.leu.f64 	%p23, %fd9, %fd20;
	@%p23 bra 	$L__BB20_23;
	st.shared.f64 	[%r8], %fd9;
$L__BB20_23:
	setp.gt.u32 	%p24, %r3, 1;
	add.s32 	%r26, %r3, 2;
	cvt.u64.u32 	%rd27, %r26;
	setp.le.u64 	%p25, %rd7, %rd27;
	or.pred  	%p26, %p24, %p25;
	@%p26 bra 	$L__BB20_26;
	ld.shared.f64 	%fd10, [%r8+16];
	ld.shared.f64 	%fd21, [%r8];
	setp.leu.f64 	%p27, %fd10, %fd21;
	@%p27 bra 	$L__BB20_26;
	st.shared.f64 	[%r8], %fd10;
$L__BB20_26:
	setp.ne.s32 	%p28, %r3, 0;
	add.s32 	%r28, %r3, 1;
	cvt.u64.u32 	%rd28, %r28;
	setp.le.u64 	%p29, %rd7, %rd28;
	or.pred  	%p30, %p28, %p29;
	@%p30 bra 	$L__BB20_29;
	ld.shared.v2.f64 	{%fd24, %fd12}, [vdata];
	setp.leu.f64 	%p32, %fd12, %fd24;
	@%p32 bra 	$L__BB20_31;
	st.shared.f64 	[vdata], %fd12;
	mov.f64 	%fd24, %fd12;
	bra.uni 	$L__BB20_31;
$L__BB20_29:
	setp.ne.s32 	%p31, %r3, 0;
	@%p31 bra 	$L__BB20_32;
	ld.shared.f64 	%fd24, [vdata];
$L__BB20_31:
	mov.u32 	%r29, %nctaid.y;
	mad.lo.s32 	%r30, %r29, %r2, %r1;
	mad.lo.s32 	%r31, %r30, %r6, %r4;
	cvta.to.global.u64 	%rd29, %rd8;
	mul.wide.u32 	%rd30, %r31, 8;
	add.s64 	%rd31, %rd29, %rd30;
	st.global.f64 	[%rd31], %fd24;
$L__BB20_32:
	ret;

}
	// .globl	cuda_maximum_64_double
.visible .entry cuda_maximum_64_double(
	.param .u64 cuda_maximum_64_double_param_0,
	.param .u64 .ptr .align 1 cuda_maximum_64_double_param_1,
	.param .u64 .ptr .align 1 cuda_maximum_64_double_param_2,
	.param .u64 cuda_maximum_64_double_param_3,
	.param .u64 cuda_maximum_64_double_param_4,
	.param .u64 cuda_maximum_64_double_param_5
)
{
	.reg .pred 	%p<29>;
	.reg .b32 	%r<32>;
	.reg .b64 	%rd<32>;
	.reg .b64 	%fd<23>;

	ld.param.u64 	%rd7, [cuda_maximum_64_double_param_0];
	ld.param.u64 	%rd10, [cuda_maximum_64_double_param_1];
	ld.param.u64 	%rd8, [cuda_maximum_64_double_param_2];
	ld.param.u64 	%rd9, [cuda_maximum_64_double_param_3];
	ld.param.u64 	%rd11, [cuda_maximum_64_double_param_4];
	ld.param.u64 	%rd12, [cuda_maximum_64_double_param_5];
	cvta.to.global.u64 	%rd1, %rd10;
	mov.u32 	%r1, %ctaid.y;
	cvt.u64.u32 	%rd13, %r1;
	mul.lo.s64 	%rd14, %rd11, %rd13;
	mov.u32 	%r2, %ctaid.z;
	cvt.u64.u32 	%rd15, %r2;
	mad.lo.s64 	%rd2, %rd12, %rd15, %rd14;
	mov.u32 	%r3, %tid.x;
	mov.u32 	%r4, %ctaid.x;
	shl.b32 	%r13, %r4, 6;
	add.s32 	%r31, %r13, %r3;
	mov.u32 	%r6, %nctaid.x;
	shl.b32 	%r7, %r6, 6;
	cvt.u64.u32 	%rd3, %r31;
	setp.le.u64 	%p1, %rd7, %rd3;
	shl.b32 	%r14, %r3, 3;
	mov.u32 	%r15, vdata;
	add.s32 	%r8, %r15, %r14;
	@%p1 bra 	$L__BB21_2;
	mad.lo.s64 	%rd16, %rd9, %rd3, %rd2;
	shl.b64 	%rd17, %rd16, 3;
	add.s64 	%rd18, %rd1, %rd17;
	ld.global.f64 	%fd14, [%rd18];
	st.shared.f64 	[%r8], %fd14;
	add.s32 	%r31, %r31, %r7;
$L__BB21_2:
	cvt.u64.u32 	%rd31, %r31;
	setp.le.u64 	%p2, %rd7, %rd31;
	@%p2 bra 	$L__BB21_7;
	ld.shared.f64 	%fd21, [%r8];
$L__BB21_4:
	mad.lo.s64 	%rd19, %rd31, %rd9, %rd2;
	shl.b64 	%rd20, %rd19, 3;
	add.s64 	%rd21, %rd1, %rd20;
	ld.global.f64 	%fd3, [%rd21];
	setp.leu.f64 	%p3, %fd3, %fd21;
	@%p3 bra 	$L__BB21_6;
	st.shared.f64 	[%r8], %fd3;
	mov.f64 	%fd21, %fd3;
$L__BB21_6:
	add.s32 	%r31, %r31, %r7;
	cvt.u64.u32 	%rd31, %r31;
	setp.gt.u64 	%p4, %rd7, %rd31;
	@%p4 bra 	$L__BB21_4;
$L__BB21_7:
	bar.sync 	0;
	setp.gt.u32 	%p5, %r3, 31;
	@%p5 bra 	$L__BB21_29;
	add.s32 	%r16, %r3, 32;
	cvt.u64.u32 	%rd22, %r16;
	setp.le.u64 	%p6, %rd7, %rd22;
	@%p6 bra 	$L__BB21_11;
	ld.shared.f64 	%fd5, [%r8+256];
	ld.shared.f64 	%fd15, [%r8];
	setp.leu.f64 	%p7, %fd5, %fd15;
	@%p7 bra 	$L__BB21_11;
	st.shared.f64 	[%r8], %fd5;
$L__BB21_11:
	setp.gt.u32 	%p8, %r3, 15;
	add.s32 	%r18, %r3, 16;
	cvt.u64.u32 	%rd23, %r18;
	setp.le.u64 	%p9, %rd7, %rd23;
	or.pred  	%p10, %p8, %p9;
	@%p10 bra 	$L__BB21_14;
	ld.shared.f64 	%fd6, [%r8+128];
	ld.shared.f64 	%fd16, [%r8];
	setp.leu.f64 	%p11, %fd6, %fd16;
	@%p11 bra 	$L__BB21_14;
	st.shared.f64 	[%r8], %fd6;
$L__BB21_14:
	setp.gt.u32 	%p12, %r3, 7;
	add.s32 	%r20, %r3, 8;
	cvt.u64.u32 	%rd24, %r20;
	setp.le.u64 	%p13, %rd7, %rd24;
	or.pred  	%p14, %p12, %p13;
	@%p14 bra 	$L__BB21_17;
	ld.shared.f64 	%fd7, [%r8+64];
	ld.shared.f64 	%fd17, [%r8];
	setp.leu.f64 	%p15, %fd7, %fd17;
	@%p15 bra 	$L__BB21_17;
	st.shared.f64 	[%r8], %fd7;
$L__BB21_17:
	setp.gt.u32 	%p16, %r3, 3;
	add.s32 	%r22, %r3, 4;
	cvt.u64.u32 	%rd25, %r22;
	setp.le.u64 	%p17, %rd7, %rd25;
	or.pred  	%p18, %p16, %p17;
	@%p18 bra 	$L__BB21_20;
	ld.shared.f64 	%fd8, [%r8+32];
	ld.shared.f64 	%fd18, [%r8];
	setp.leu.f64 	%p19, %fd8, %fd18;
	@%p19 bra 	$L__BB21_20;
	st.shared.f64 	[%r8], %fd8;
$L__BB21_20:
	setp.gt.u32 	%p20, %r3, 1;
	add.s32 	%r24, %r3, 2;
	cvt.u64.u32 	%rd26, %r24;
	setp.le.u64 	%p21, %rd7, %rd26;
	or.pred  	%p22, %p20, %p21;
	@%p22 bra 	$L__BB21_23;
	ld.shared.f64 	%fd9, [%r8+16];
	ld.shared.f64 	%fd19, [%r8];
	setp.leu.f64 	%p23, %fd9, %fd19;
	@%p23 bra 	$L__BB21_23;
	st.shared.f64 	[%r8], %fd9;
$L__BB21_23:
	setp.ne.s32 	%p24, %r3, 0;
	add.s32 	%r26, %r3, 1;
	cvt.u64.u32 	%rd27, %r26;
	setp.le.u64 	%p25, %rd7, %rd27;
	or.pred  	%p26, %p24, %p25;
	@%p26 bra 	$L__BB21_26;
	ld.shared.v2.f64 	{%fd22, %fd11}, [vdata];
	setp.leu.f64 	%p28, %fd11, %fd22;
	@%p28 bra 	$L__BB21_28;
	st.shared.f64 	[vdata], %fd11;
	mov.f64 	%fd22, %fd11;
	bra.uni 	$L__BB21_28;
$L__BB21_26:
	setp.ne.s32 	%p27, %r3, 0;
	@%p27 bra 	$L__BB21_29;
	ld.shared.f64 	%fd22, [vdata];
$L__BB21_28:
	mov.u32 	%r27, %nctaid.y;
	mad.lo.s32 	%r28, %r27, %r2, %r1;
	mad.lo.s32 	%r29, %r28, %r6, %r4;
	cvta.to.global.u64 	%rd28, %rd8;
	mul.wide.u32 	%rd29, %r29, 8;
	add.s64 	%rd30, %rd28, %rd29;
	st.global.f64 	[%rd30], %fd22;
$L__BB21_29:
	ret;

}
	// .globl	cuda_maximum_32_double
.visible .entry cuda_maximum_32_double(
	.param .u64 cuda_maximum_32_double_param_0,
	.param .u64 .ptr .align 1 cuda_maximum_32_double_param_1,
	.param .u64 .ptr .align 1 cuda_maximum_32_double_param_2,
	.param .u64 cuda_maximum_32_double_param_3,
	.param .u64 cuda_maximum_32_double_param_4,
	.param .u64 cuda_maximum_32_double_param_5
)
{
	.reg .pred 	%p<27>;
	.reg .b32 	%r<31>;
	.reg .b64 	%rd<31>;
	.reg .b64 	%fd<21>;

	ld.param.u64 	%rd7, [cuda_maximum_32_double_param_0];
	ld.param.u64 	%rd10, [cuda_maximum_32_double_param_1];
	ld.param.u64 	%rd8, [cuda_maximum_32_double_param_2];
	ld.param.u64 	%rd9, [cuda_maximum_32_double_param_3];
	ld.param.u64 	%rd11, [cuda_maximum_32_double_param_4];
	ld.param.u64 	%rd12, [cuda_maximum_32_double_param_5];
	cvta.to.global.u64 	%rd1, %rd10;
	mov.u32 	%r1, %ctaid.y;
	cvt.u64.u32 	%rd13, %r1;
	mul.lo.s64 	%rd14, %rd11, %rd13;
	mov.u32 	%r2, %ctaid.z;
	cvt.u64.u32 	%rd15, %r2;
	mad.lo.s64 	%rd2, %rd12, %rd15, %rd14;
	mov.u32 	%r3, %tid.x;
	mov.u32 	%r4, %ctaid.x;
	shl.b32 	%r13, %r4, 5;
	add.s32 	%r30, %r13, %r3;
	mov.u32 	%r6, %nctaid.x;
	shl.b32 	%r7, %r6, 5;
	cvt.u64.u32 	%rd3, %r30;
	setp.le.u64 	%p1, %rd7, %rd3;
	shl.b32 	%r14, %r3, 3;
	mov.u32 	%r15, vdata;
	add.s32 	%r8, %r15, %r14;
	@%p1 bra 	$L__BB22_2;
	mad.lo.s64 	%rd16, %rd9, %rd3, %rd2;
	shl.b64 	%rd17, %rd16, 3;
	add.s64 	%rd18, %rd1, %rd17;
	ld.global.f64 	%fd13, [%rd18];
	st.shared.f64 	[%r8], %fd13;
	add.s32 	%r30, %r30, %r7;
$L__BB22_2:
	cvt.u64.u32 	%rd30, %r30;
	setp.le.u64 	%p2, %rd7, %rd30;
	@%p2 bra 	$L__BB22_7;
	ld.shared.f64 	%fd19, [%r8];
$L__BB22_4:
	mad.lo.s64 	%rd19, %rd30, %rd9, %rd2;
	shl.b64 	%rd20, %rd19, 3;
	add.s64 	%rd21, %rd1, %rd20;
	ld.global.f64 	%fd3, [%rd21];
	setp.leu.f64 	%p3, %fd3, %fd19;
	@%p3 bra 	$L__BB22_6;
	st.shared.f64 	[%r8], %fd3;
	mov.f64 	%fd19, %fd3;
$L__BB22_6:
	add.s32 	%r30, %r30, %r7;
	cvt.u64.u32 	%rd30, %r30;
	setp.gt.u64 	%p4, %rd7, %rd30;
	@%p4 bra 	$L__BB22_4;
$L__BB22_7:
	bar.sync 	0;
	setp.gt.u32 	%p5, %r3, 31;
	@%p5 bra 	$L__BB22_26;
	setp.gt.u32 	%p6, %r3, 15;
	add.s32 	%r17, %r3, 16;
	cvt.u64.u32 	%rd22, %r17;
	setp.le.u64 	%p7, %rd7, %rd22;
	or.pred  	%p8, %p6, %p7;
	@%p8 bra 	$L__BB22_11;
	ld.shared.f64 	%fd5, [%r8+128];
	ld.shared.f64 	%fd14, [%r8];
	setp.leu.f64 	%p9, %fd5, %fd14;
	@%p9 bra 	$L__BB22_11;
	st.shared.f64 	[%r8], %fd5;
$L__BB22_11:
	setp.gt.u32 	%p10, %r3, 7;
	add.s32 	%r19, %r3, 8;
	cvt.u64.u32 	%rd23, %r19;
	setp.le.u64 	%p11, %rd7, %rd23;
	or.pred  	%p12, %p10, %p11;
	@%p12 bra 	$L__BB22_14;
	ld.shared.f64 	%fd6, [%r8+64];
	ld.shared.f64 	%fd15, [%r8];
	setp.leu.f64 	%p13, %fd6, %fd15;
	@%p13 bra 	$L__BB22_14;
	st.shared.f64 	[%r8], %fd6;
$L__BB22_14:
	setp.gt.u32 	%p14, %r3, 3;
	add.s32 	%r21, %r3, 4;
	cvt.u64.u32 	%rd24, %r21;
	setp.le.u64 	%p15, %rd7, %rd24;
	or.pred  	%p16, %p14, %p15;
	@%p16 bra 	$L__BB22_17;
	ld.shared.f64 	%fd7, [%r8+32];
	ld.shared.f64 	%fd16, [%r8];
	setp.leu.f64 	%p17, %fd7, %fd16;
	@%p17 bra 	$L__BB22_17;
	st.shared.f64 	[%r8], %fd7;
$L__BB22_17:
	setp.gt.u32 	%p18, %r3, 1;
	add.s32 	%r23, %r3, 2;
	cvt.u64.u32 	%rd25, %r23;
	setp.le.u64 	%p19, %rd7, %rd25;
	or.pred  	%p20, %p18, %p19;
	@%p20 bra 	$L__BB22_20;
	ld.shared.f64 	%fd8, [%r8+16];
	ld.shared.f64 	%fd17, [%r8];
	setp.leu.f64 	%p21, %fd8, %fd17;
	@%p21 bra 	$L__BB22_20;
	st.shared.f64 	[%r8], %fd8;
$L__BB22_20:
	setp.ne.s32 	%p22, %r3, 0;
	add.s32 	%r25, %r3, 1;
	cvt.u64.u32 	%rd26, %r25;
	setp.le.u64 	%p23, %rd7, %rd26;
	or.pred  	%p24, %p22, %p23;
	@%p24 bra 	$L__BB22_23;
	ld.shared.v2.f64 	{%fd20, %fd10}, [vdata];
	setp.leu.f64 	%p26, %fd10, %fd20;
	@%p26 bra 	$L__BB22_25;
	st.shared.f64 	[vdata], %fd10;
	mov.f64 	%fd20, %fd10;
	bra.uni 	$L__BB22_25;
$L__BB22_23:
	setp.ne.s32 	%p25, %r3, 0;
	@%p25 bra 	$L__BB22_26;
	ld.shared.f64 	%fd20, [vdata];
$L__BB22_25:
	mov.u32 	%r26, %nctaid.y;
	mad.lo.s32 	%r27, %r26, %r2, %r1;
	mad.lo.s32 	%r28, %r27, %r6, %r4;
	cvta.to.global.u64 	%rd27, %rd8;
	mul.wide.u32 	%rd28, %r28, 8;
	add.s64 	%rd29, %rd27, %rd28;
	st.global.f64 	[%rd29], %fd20;
$L__BB22_26:
	ret;

}
	// .globl	cuda_maximum_16_double
.visible .entry cuda_maximum_16_double(
	.param .u64 cuda_maximum_16_double_param_0,
	.param .u64 .ptr .align 1 cuda_maximum_16_double_param_1,
	.param .u64 .ptr .align 1 cuda_maximum_16_double_param_2,
	.param .u64 cuda_maximum_16_double_param_3,
	.param .u64 cuda_maximum_16_double_param_4,
	.param .u64 cuda_maximum_16_double_param_5
)
{
	.reg .pred 	%p<23>;
	.reg .b32 	%r<29>;
	.reg .b64 	%rd<30>;
	.reg .b64 	%fd<19>;

	ld.param.u64 	%rd7, [cuda_maximum_16_double_param_0];
	ld.param.u64 	%rd10, [cuda_maximum_16_double_param_1];
	ld.param.u64 	%rd8, [cuda_maximum_16_double_param_2];
	ld.param.u64 	%rd9, [cuda_maximum_16_double_param_3];
	ld.param.u64 	%rd11, [cuda_maximum_16_double_param_4];
	ld.param.u64 	%rd12, [cuda_maximum_16_double_param_5];
	cvta.to.global.u64 	%rd1, %rd10;
	mov.u32 	%r1, %ctaid.y;
	cvt.u64.u32 	%rd13, %r1;
	mul.lo.s64 	%rd14, %rd11, %rd13;
	mov.u32 	%r2, %ctaid.z;
	cvt.u64.u32 	%rd15, %r2;
	mad.lo.s64 	%rd2, %rd12, %rd15, %rd14;
	mov.u32 	%r3, %tid.x;
	mov.u32 	%r4, %ctaid.x;
	shl.b32 	%r13, %r4, 4;
	add.s32 	%r28, %r13, %r3;
	mov.u32 	%r6, %nctaid.x;
	shl.b32 	%r7, %r6, 4;
	cvt.u64.u32 	%rd3, %r28;
	setp.le.u64 	%p1, %rd7, %rd3;
	shl.b32 	%r14, %r3, 3;
	mov.u32 	%r15, vdata;
	add.s32 	%r8, %r15, %r14;
	@%p1 bra 	$L__BB23_2;
	mad.lo.s64 	%rd16, %rd9, %rd3, %rd2;
	shl.b64 	%rd17, %rd16, 3;
	add.s64 	%rd18, %rd1, %rd17;
	ld.global.f64 	%fd12, [%rd18];
	st.shared.f64 	[%r8], %fd12;
	add.s32 	%r28, %r28, %r7;
$L__BB23_2:
	cvt.u64.u32 	%rd29, %r28;
	setp.le.u64 	%p2, %rd7, %rd29;
	@%p2 bra 	$L__BB23_7;
	ld.shared.f64 	%fd17, [%r8];
$L__BB23_4:
	mad.lo.s64 	%rd19, %rd29, %rd9, %rd2;
	shl.b64 	%rd20, %rd19, 3;
	add.s64 	%rd21, %rd1, %rd20;
	ld.global.f64 	%fd3, [%rd21];
	setp.leu.f64 	%p3, %fd3, %fd17;
	@%p3 bra 	$L__BB23_6;
	st.shared.f64 	[%r8], %fd3;
	mov.f64 	%fd17, %fd3;
$L__BB23_6:
	add.s32 	%r28, %r28, %r7;
	cvt.u64.u32 	%rd29, %r28;
	setp.gt.u64 	%p4, %rd7, %rd29;
	@%p4 bra 	$L__BB23_4;
$L__BB23_7:
	bar.sync 	0;
	setp.gt.u32 	%p5, %r3, 31;
	@%p5 bra 	$L__BB23_23;
	setp.gt.u32 	%p6, %r3, 7;
	add.s32 	%r17, %r3, 8;
	cvt.u64.u32 	%rd22, %r17;
	setp.le.u64 	%p7, %rd7, %rd22;
	or.pred  	%p8, %p6, %p7;
	@%p8 bra 	$L__BB23_11;
	ld.shared.f64 	%fd5, [%r8+64];
	ld.shared.f64 	%fd13, [%r8];
	setp.leu.f64 	%p9, %fd5, %fd13;
	@%p9 bra 	$L__BB23_11;
	st.shared.f64 	[%r8], %fd5;
$L__BB23_11:
	setp.gt.u32 	%p10, %r3, 3;
	add.s32 	%r19, %r3, 4;
	cvt.u64.u32 	%rd23, %r19;
	setp.le.u64 	%p11, %rd7, %rd23;
	or.pred  	%p12, %p10, %p11;
	@%p12 bra 	$L__BB23_14;
	ld.shared.f64 	%fd6, [%r8+32];
	ld.shared.f64 	%fd14, [%r8];
	setp.leu.f64 	%p13, %fd6, %fd14;
	@%p13 bra 	$L__BB23_14;
	st.shared.f64 	[%r8], %fd6;
$L__BB23_14:
	setp.gt.u32 	%p14, %r3, 1;
	add.s32 	%r21, %r3, 2;
	cvt.u64.u32 	%rd24, %r21;
	setp.le.u64 	%p15, %rd7, %rd24;
	or.pred  	%p16, %p14, %p15;
	@%p16 bra 	$L__BB23_17;
	ld.shared.f64 	%fd7, [%r8+16];
	ld.shared.f64 	%fd15, [%r8];
	setp.leu.f64 	%p17, %fd7, %fd15;
	@%p17 bra 	$L__BB23_17;
	st.shared.f64 	[%r8], %fd7;
$L__BB23_17:
	setp.ne.s32 	%p18, %r3, 0;
	add.s32 	%r23, %r3, 1;
	cvt.u64.u32 	%rd25, %r23;
	setp.le.u64 	%p19, %rd7, %rd25;
	or.pred  	%p20, %p18, %p19;
	@%p20 bra 	$L__BB23_20;
	ld.shared.v2.f64 	{%fd18, %fd9}, [vdata];
	setp.leu.f64 	%p22, %fd9, %fd18;
	@%p22 bra 	$L__BB23_22;
	st.shared.f64 	[vdata], %fd9;
	mov.f64 	%fd18, %fd9;
	bra.uni 	$L__BB23_22;
$L__BB23_20:
	setp.ne.s32 	%p21, %r3, 0;
	@%p21 bra 	$L__BB23_23;
	ld.shared.f64 	%fd18, [vdata];
$L__BB23_22:
	mov.u32 	%r24, %nctaid.y;
	mad.lo.s32 	%r25, %r24, %r2, %r1;
	mad.lo.s32 	%r26, %r25, %r6, %r4;
	cvta.to.global.u64 	%rd26, %rd8;
	mul.wide.u32 	%rd27, %r26, 8;
	add.s64 	%rd28, %rd26, %rd27;
	st.global.f64 	[%rd28], %fd18;
$L__BB23_23:
	ret;

}
	// .globl	cuda_maximum_8_double
.visible .entry cuda_maximum_8_double(
	.param .u64 cuda_maximum_8_double_param_0,
	.param .u64 .ptr .align 1 cuda_maximum_8_double_param_1,
	.param .u64 .ptr .align 1 cuda_maximum_8_double_param_2,
	.param .u64 cuda_maximum_8_double_param_3,
	.param .u64 cuda_maximum_8_double_param_4,
	.param .u64 cuda_maximum_8_double_param_5
)
{
	.reg .pred 	%p<19>;
	.reg .b32 	%r<27>;
	.reg .b64 	%rd<29>;
	.reg .b64 	%fd<17>;

	ld.param.u64 	%rd7, [cuda_maximum_8_double_param_0];
	ld.param.u64 	%rd10, [cuda_maximum_8_double_param_1];
	ld.param.u64 	%rd8, [cuda_maximum_8_double_param_2];
	ld.param.u64 	%rd9, [cuda_maximum_8_double_param_3];
	ld.param.u64 	%rd11, [cuda_maximum_8_double_param_4];
	ld.param.u64 	%rd12, [cuda_maximum_8_double_param_5];
	cvta.to.global.u64 	%rd1, %rd10;
	mov.u32 	%r1, %ctaid.y;
	cvt.u64.u32 	%rd13, %r1;
	mul.lo.s64 	%rd14, %rd11, %rd13;
	mov.u32 	%r2, %ctaid.z;
	cvt.u64.u32 	%rd15, %r2;
	mad.lo.s64 	%rd2, %rd12, %rd15, %rd14;
	mov.u32 	%r3, %tid.x;
	mov.u32 	%r4, %ctaid.x;
	shl.b32 	%r13, %r4, 3;
	add.s32 	%r26, %r13, %r3;
	mov.u32 	%r6, %nctaid.x;
	shl.b32 	%r7, %r6, 3;
	cvt.u64.u32 	%rd3, %r26;
	setp.le.u64 	%p1, %rd7, %rd3;
	shl.b32 	%r14, %r3, 3;
	mov.u32 	%r15, vdata;
	add.s32 	%r8, %r15, %r14;
	@%p1 bra 	$L__BB24_2;
	mad.lo.s64 	%rd16, %rd9, %rd3, %rd2;
	shl.b64 	%rd17, %rd16, 3;
	add.s64 	%rd18, %rd1, %rd17;
	ld.global.f64 	%fd11, [%rd18];
	st.shared.f64 	[%r8], %fd11;
	add.s32 	%r26, %r26, %r7;
$L__BB24_2:
	cvt.u64.u32 	%rd28, %r26;
	setp.le.u64 	%p2, %rd7, %rd28;
	@%p2 bra 	$L__BB24_7;
	ld.shared.f64 	%fd15, [%r8];
$L__BB24_4:
	mad.lo.s64 	%rd19, %rd28, %rd9, %rd2;
	shl.b64 	%rd20, %rd19, 3;
	add.s64 	%rd21, %rd1, %rd20;
	ld.global.f64 	%fd3, [%rd21];
	setp.leu.f64 	%p3, %fd3, %fd15;
	@%p3 bra 	$L__BB24_6;
	st.shared.f64 	[%r8], %fd3;
	mov.f64 	%fd15, %fd3;
$L__BB24_6:
	add.s32 	%r26, %r26, %r7;
	cvt.u64.u32 	%rd28, %r26;
	setp.gt.u64 	%p4, %rd7, %rd28;
	@%p4 bra 	$L__BB24_4;
$L__BB24_7:
	bar.sync 	0;
	setp.gt.u32 	%p5, %r3, 31;
	@%p5 bra 	$L__BB24_20;
	setp.gt.u32 	%p6, %r3, 3;
	add.s32 	%r17, %r3, 4;
	cvt.u64.u32 	%rd22, %r17;
	setp.le.u64 	%p7, %rd7, %rd22;
	or.pred  	%p8, %p6, %p7;
	@%p8 bra 	$L__BB24_11;
	ld.shared.f64 	%fd5, [%r8+32];
	ld.shared.f64 	%fd12, [%r8];
	setp.leu.f64 	%p9, %fd5, %fd12;
	@%p9 bra 	$L__BB24_11;
	st.shared.f64 	[%r8], %fd5;
$L__BB24_11:
	setp.gt.u32 	%p10, %r3, 1;
	add.s32 	%r19, %r3, 2;
	cvt.u64.u32 	%rd23, %r19;
	setp.le.u64 	%p11, %rd7, %rd23;
	or.pred  	%p12, %p10, %p11;
	@%p12 bra 	$L__BB24_14;
	ld.shared.f64 	%fd6, [%r8+16];
	ld.shared.f64 	%fd13, [%r8];
	setp.leu.f64 	%p13, %fd6, %fd13;
	@%p13 bra 	$L__BB24_14;
	st.shared.f64 	[%r8], %fd6;
$L__BB24_14:
	setp.ne.s32 	%p14, %r3, 0;
	add.s32 	%r21, %r3, 1;
	cvt.u64.u32 	%rd24, %r21;
	setp.le.u64 	%p15, %rd7, %rd24;
	or.pred  	%p16, %p14, %p15;
	@%p16 bra 	$L__BB24_17;
	ld.shared.v2.f64 	{%fd16, %fd8}, [vdata];
	setp.leu.f64 	%p18, %fd8, %fd16;
	@%p18 bra 	$L__BB24_19;
	st.shared.f64 	[vdata], %fd8;
	mov.f64 	%fd16, %fd8;
	bra.uni 	$L__BB24_19;
$L__BB24_17:
	setp.ne.s32 	%p17, %r3, 0;
	@%p17 bra 	$L__BB24_20;
	ld.shared.f64 	%fd16, [vdata];
$L__BB24_19:
	mov.u32 	%r22, %nctaid.y;
	mad.lo.s32 	%r23, %r22, %r2, %r1;
	mad.lo.s32 	%r24, %r23, %r6, %r4;
	cvta.to.global.u64 	%rd25, %rd8;
	mul.wide.u32 	%rd26, %r24, 8;
	add.s64 	%rd27, %rd25, %rd26;
	st.global.f64 	[%rd27], %fd16;
$L__BB24_20:
	ret;

}
	// .globl	cuda_maximum_4_double
.visible .entry cuda_maximum_4_double(
	.param .u64 cuda_maximum_4_double_param_0,
	.param .u64 .ptr .align 1 cuda_maximum_4_double_param_1,
	.param .u64 .ptr .align 1 cuda_maximum_4_double_param_2,
	.param .u64 cuda_maximum_4_double_param_3,
	.param .u64 cuda_maximum_4_double_param_4,
	.param .u64 cuda_maximum_4_double_param_5
)
{
	.reg .pred 	%p<15>;
	.reg .b32 	%r<25>;
	.reg .b64 	%rd<28>;
	.reg .b64 	%fd<15>;

	ld.param.u64 	%rd7, [cuda_maximum_4_double_param_0];
	ld.param.u64 	%rd10, [cuda_maximum_4_double_param_1];
	ld.param.u64 	%rd8, [cuda_maximum_4_double_param_2];
	ld.param.u64 	%rd9, [cuda_maximum_4_double_param_3];
	ld.param.u64 	%rd11, [cuda_maximum_4_double_param_4];
	ld.param.u64 	%rd12, [cuda_maximum_4_double_param_5];
	cvta.to.global.u64 	%rd1, %rd10;
	mov.u32 	%r1, %ctaid.y;
	cvt.u64.u32 	%rd13, %r1;
	mul.lo.s64 	%rd14, %rd11, %rd13;
	mov.u32 	%r2, %ctaid.z;
	cvt.u64.u32 	%rd15, %r2;
	mad.lo.s64 	%rd2, %rd12, %rd15, %rd14;
	mov.u32 	%r3, %tid.x;
	mov.u32 	%r4, %ctaid.x;
	shl.b32 	%r13, %r4, 2;
	add.s32 	%r24, %r13, %r3;
	mov.u32 	%r6, %nctaid.x;
	shl.b32 	%r7, %r6, 2;
	cvt.u64.u32 	%rd3, %r24;
	setp.le.u64 	%p1, %rd7, %rd3;
	shl.b32 	%r14, %r3, 3;
	mov.u32 	%r15, vdata;
	add.s32 	%r8, %r15, %r14;
	@%p1 bra 	$L__BB25_2;
	mad.lo.s64 	%rd16, %rd9, %rd3, %rd2;
	shl.b64 	%rd17, %rd16, 3;
	add.s64 	%rd18, %rd1, %rd17;
	ld.global.f64 	%fd10, [%rd18];
	st.shared.f64 	[%r8], %fd10;
	add.s32 	%r24, %r24, %r7;
$L__BB25_2:
	cvt.u64.u32 	%rd27, %r24;
	setp.le.u64 	%p2, %rd7, %rd27;
	@%p2 bra 	$L__BB25_7;
	ld.shared.f64 	%fd13, [%r8];
$L__BB25_4:
	mad.lo.s64 	%rd19, %rd27, %rd9, %rd2;
	shl.b64 	%rd20, %rd19, 3;
	add.s64 	%rd21, %rd1, %rd20;
	ld.global.f64 	%fd3, [%rd21];
	setp.leu.f64 	%p3, %fd3, %fd13;
	@%p3 bra 	$L__BB25_6;
	st.shared.f64 	[%r8], %fd3;
	mov.f64 	%fd13, %fd3;
$L__BB25_6:
	add.s32 	%r24, %r24, %r7;
	cvt.u64.u32 	%rd27, %r24;
	setp.gt.u64 	%p4, %rd7, %rd27;
	@%p4 bra 	$L__BB25_4;
$L__BB25_7:
	bar.sync 	0;
	setp.gt.u32 	%p5, %r3, 31;
	@%p5 bra 	$L__BB25_17;
	setp.gt.u32 	%p6, %r3, 1;
	add.s32 	%r17, %r3, 2;
	cvt.u64.u32 	%rd22, %r17;
	setp.le.u64 	%p7, %rd7, %rd22;
	or.pred  	%p8, %p6, %p7;
	@%p8 bra 	$L__BB25_11;
	ld.shared.f64 	%fd5, [%r8+16];
	ld.shared.f64 	%fd11, [%r8];
	setp.leu.f64 	%p9, %fd5, %fd11;
	@%p9 bra 	$L__BB25_11;
	st.shared.f64 	[%r8], %fd5;
$L__BB25_11:
	setp.ne.s32 	%p10, %r3, 0;
	add.s32 	%r19, %r3, 1;
	cvt.u64.u32 	%rd23, %r19;
	setp.le.u64 	%p11, %rd7, %rd23;
	or.pred  	%p12, %p10, %p11;
	@%p12 bra 	$L__BB25_14;
	ld.shared.v2.f64 	{%fd14, %fd7}, [vdata];
	setp.leu.f64 	%p14, %fd7, %fd14;
	@%p14 bra 	$L__BB25_16;
	st.shared.f64 	[vdata], %fd7;
	mov.f64 	%fd14, %fd7;
	bra.uni 	$L__BB25_16;
$L__BB25_14:
	setp.ne.s32 	%p13, %r3, 0;
	@%p13 bra 	$L__BB25_17;
	ld.shared.f64 	%fd14, [vdata];
$L__BB25_16:
	mov.u32 	%r20, %nctaid.y;
	mad.lo.s32 	%r21, %r20, %r2, %r1;
	mad.lo.s32 	%r22, %r21, %r6, %r4;
	cvta.to.global.u64 	%rd24, %rd8;
	mul.wide.u32 	%rd25, %r22, 8;
	add.s64 	%rd26, %rd24, %rd25;
	st.global.f64 	[%rd26], %fd14;
$L__BB25_17:
	ret;

}
	// .globl	cuda_maximum_2_double
.visible .entry cuda_maximum_2_double(
	.param .u64 cuda_maximum_2_double_param_0,
	.param .u64 .ptr .align 1 cuda_maximum_2_double_param_1,
	.param .u64 .ptr .align 1 cuda_maximum_2_double_param_2,
	.param .u64 cuda_maximum_2_double_param_3,
	.param .u64 cuda_maximum_2_double_param_4,
	.param .u64 cuda_maximum_2_double_param_5
)
{
	.reg .pred 	%p<11>;
	.reg .b32 	%r<23>;
	.reg .b64 	%rd<27>;
	.reg .b64 	%fd<13>;

	ld.param.u64 	%rd7, [cuda_maximum_2_double_param_0];
	ld.param.u64 	%rd10, [cuda_maximum_2_double_param_1];
	ld.param.u64 	%rd8, [cuda_maximum_2_double_param_2];
	ld.param.u64 	%rd9, [cuda_maximum_2_double_param_3];
	ld.param.u64 	%rd11, [cuda_maximum_2_double_param_4];
	ld.param.u64 	%rd12, [cuda_maximum_2_double_param_5];
	cvta.to.global.u64 	%rd1, %rd10;
	mov.u32 	%r1, %ctaid.y;
	cvt.u64.u32 	%rd13, %r1;
	mul.lo.s64 	%rd14, %rd11, %rd13;
	mov.u32 	%r2, %ctaid.z;
	cvt.u64.u32 	%rd15, %r2;
	mad.lo.s64 	%rd2, %rd12, %rd15, %rd14;
	mov.u32 	%r3, %tid.x;
	mov.u32 	%r4, %ctaid.x;
	shl.b32 	%r13, %r4, 1;
	add.s32 	%r22, %r13, %r3;
	mov.u32 	%r6, %nctaid.x;
	shl.b32 	%r7, %r6, 1;
	cvt.u64.u32 	%rd3, %r22;
	setp.le.u64 	%p1, %rd7, %rd3;
	shl.b32 	%r14, %r3, 3;
	mov.u32 	%r15, vdata;
	add.s32 	%r8, %r15, %r14;
	@%p1 bra 	$L__BB26_2;
	mad.lo.s64 	%rd16, %rd9, %rd3, %rd2;
	shl.b64 	%rd17, %rd16, 3;
	add.s64 	%rd18, %rd1, %rd17;
	ld.global.f64 	%fd9, [%rd18];
	st.shared.f64 	[%r8], %fd9;
	add.s32 	%r22, %r22, %r7;
$L__BB26_2:
	cvt.u64.u32 	%rd26, %r22;
	setp.le.u64 	%p2, %rd7, %rd26;
	@%p2 bra 	$L__BB26_7;
	ld.shared.f64 	%fd11, [%r8];
$L__BB26_4:
	mad.lo.s64 	%rd19, %rd26, %rd9, %rd2;
	shl.b64 	%rd20, %rd19, 3;
	add.s64 	%rd21, %rd1, %rd20;
	ld.global.f64 	%fd3, [%rd21];
	setp.leu.f64 	%p3, %fd3, %fd11;
	@%p3 bra 	$L__BB26_6;
	st.shared.f64 	[%r8], %fd3;
	mov.f64 	%fd11, %fd3;
$L__BB26_6:
	add.s32 	%r22, %r22, %r7;
	cvt.u64.u32 	%rd26, %r22;
	setp.gt.u64 	%p4, %rd7, %rd26;
	@%p4 bra 	$L__BB26_4;
$L__BB26_7:
	bar.sync 	0;
	setp.gt.u32 	%p5, %r3, 31;
	@%p5 bra 	$L__BB26_14;
	setp.ne.s32 	%p6, %r3, 0;
	add.s32 	%r17, %r3, 1;
	cvt.u64.u32 	%rd22, %r17;
	setp.le.u64 	%p7, %rd7, %rd22;
	or.pred  	%p8, %p6, %p7;
	@%p8 bra 	$L__BB26_11;
	ld.shared.v2.f64 	{%fd12, %fd6}, [vdata];
	setp.leu.f64 	%p10, %fd6, %fd12;
	@%p10 bra 	$L__BB26_13;
	st.shared.f64 	[vdata], %fd6;
	mov.f64 	%fd12, %fd6;
	bra.uni 	$L__BB26_13;
$L__BB26_11:
	setp.ne.s32 	%p9, %r3, 0;
	@%p9 bra 	$L__BB26_14;
	ld.shared.f64 	%fd12, [vdata];
$L__BB26_13:
	mov.u32 	%r18, %nctaid.y;
	mad.lo.s32 	%r19, %r18, %r2, %r1;
	mad.lo.s32 	%r20, %r19, %r6, %r4;
	cvta.to.global.u64 	%rd23, %rd8;
	mul.wide.u32 	%rd24, %r20, 8;
	add.s64 	%rd25, %rd23, %rd24;
	st.global.f64 	[%rd25], %fd12;
$L__BB26_14:
	ret;

}
	// .globl	cuda_maximum_512_float
.visible .entry cuda_maximum_512_float(
	.param .u64 cuda_maximum_512_float_param_0,
	.param .u64 .ptr .align 1 cuda_maximum_512_float_param_1,
	.param .u64 .ptr .align 1 cuda_maximum_512_float_param_2,
	.param .u64 cuda_maximum_512_float_param_3,
	.param .u64 cuda_maximum_512_float_param_4,
	.param .u64 cuda_maximum_512_float_param_5
)
{
	.reg .pred 	%p<41>;
	.reg .b32 	%r<38>;
	.reg .b32 	%f<29>;
	.reg .b64 	%rd<35>;

	ld.param.u64 	%rd7, [cuda_maximum_512_float_param_0];
	ld.param.u64 	%rd10, [cuda_maximum_512_float_param_1];
	ld.param.u64 	%rd8, [cuda_maximum_512_float_param_2];
	ld.param.u64 	%rd9, [cuda_maximum_512_float_param_3];
	ld.param.u64 	%rd11, [cuda_maximum_512_float_param_4];
	ld.param.u64 	%rd12, [cuda_maximum_512_float_param_5];
	cvta.to.global.u64 	%rd1, %rd10;
	mov.u32 	%r1, %ctaid.y;
	cvt.u64.u32 	%rd13, %r1;
	mul.lo.s64 	%rd14, %rd11, %rd13;
	mov.u32 	%r2, %ctaid.z;
	cvt.u64.u32 	%rd15, %r2;
	mad.lo.s64 	%rd2, %rd12, %rd15, %rd14;
	mov.u32 	%r3, %tid.x;
	mov.u32 	%r4, %ctaid.x;
	shl.b32 	%r13, %r4, 9;
	add.s32 	%r37, %r13, %r3;
	mov.u32 	%r6, %nctaid.x;
	shl.b32 	%r7, %r6, 9;
	cvt.u64.u32 	%rd3, %r37;
	setp.le.u64 	%p1, %rd7, %rd3;
	shl.b32 	%r14, %r3, 2;
	mov.u32 	%r15, vdata;
	add.s32 	%r8, %r15, %r14;
	@%p1 bra 	$L__BB27_2;
	mad.lo.s64 	%rd16, %rd9, %rd3, %rd2;
	shl.b64 	%rd17, %rd16, 2;
	add.s64 	%rd18, %rd1, %rd17;
	ld.global.f32 	%f17, [%rd18];
	st.shared.f32 	[%r8], %f17;
	add.s32 	%r37, %r37, %r7;
$L__BB27_2:
	cvt.u64.u32 	%rd34, %r37;
	setp.le.u64 	%p2, %rd7, %rd34;
	@%p2 bra 	$L__BB27_7;
	ld.shared.f32 	%f27, [%r8];
$L__BB27_4:
	mad.lo.s64 	%rd19, %rd34, %rd9, %rd2;
	shl.b64 	%rd20, %rd19, 2;
	add.s64 	%rd21, %rd1, %rd20;
	ld.global.f32 	%f3, [%rd21];
	setp.leu.f32 	%p3, %f3, %f27;
	@%p3 bra 	$L__BB27_6;
	st.shared.f32 	[%r8], %f3;
	mov.f32 	%f27, %f3;
$L__BB27_6:
	add.s32 	%r37, %r37, %r7;
	cvt.u64.u32 	%rd34, %r37;
	setp.gt.u64 	%p4, %rd7, %rd34;
	@%p4 bra 	$L__BB27_4;
$L__BB27_7:
	bar.sync 	0;
	setp.gt.u32 	%p5, %r3, 255;
	add.s32 	%r17, %r3, 256;
	cvt.u64.u32 	%rd22, %r17;
	setp.le.u64 	%p6, %rd7, %rd22;
	or.pred  	%p7, %p5, %p6;
	@%p7 bra 	$L__BB27_10;
	ld.shared.f32 	%f5, [%r8+1024];
	ld.shared.f32 	%f18, [%r8];
	setp.leu.f32 	%p8, %f5, %f18;
	@%p8 bra 	$L__BB27_10;
	st.shared.f32 	[%r8], %f5;
$L__BB27_10:
	bar.sync 	0;
	setp.gt.u32 	%p9, %r3, 127;
	add.s32 	%r19, %r3, 128;
	cvt.u64.u32 	%rd23, %r19;
	setp.le.u64 	%p10, %rd7, %rd23;
	or.pred  	%p11, %p9, %p10;
	@%p11 bra 	$L__BB27_13;
	ld.shared.f32 	%f6, [%r8+512];
	ld.shared.f32 	%f19, [%r8];
	setp.leu.f32 	%p12, %f6, %f19;
	@%p12 bra 	$L__BB27_13;
	st.shared.f32 	[%r8], %f6;
$L__BB27_13:
	bar.sync 	0;
	setp.gt.u32 	%p13, %r3, 63;
	add.s32 	%r21, %r3, 64;
	cvt.u64.u32 	%rd24, %r21;
	setp.le.u64 	%p14, %rd7, %rd24;
	or.pred  	%p15, %p13, %p14;
	@%p15 bra 	$L__BB27_16;
	ld.shared.f32 	%f7, [%r8+256];
	ld.shared.f32 	%f20, [%r8];
	setp.leu.f32 	%p16, %f7, %f20;
	@%p16 bra 	$L__BB27_16;
	st.shared.f32 	[%r8], %f7;
$L__BB27_16:
	bar.sync 	0;
	setp.gt.u32 	%p17, %r3, 31;
	@%p17 bra 	$L__BB27_38;
	add.s32 	%r22, %r3, 32;
	cvt.u64.u32 	%rd25, %r22;
	setp.le.u64 	%p18, %rd7, %rd25;
	@%p18 bra 	$L__BB27_20;
	ld.shared.f32 	%f8, [%r8+128];
	ld.shared.f32 	%f21, [%r8];
	setp.leu.f32 	%p19, %f8, %f21;
	@%p19 bra 	$L__BB27_20;
	st.shared.f32 	[%r8], %f8;
$L__BB27_20:
	setp.gt.u32 	%p20, %r3, 15;
	add.s32 	%r24, %r3, 16;
	cvt.u64.u32 	%rd26, %r24;
	setp.le.u64 	%p21, %rd7, %rd26;
	or.pred  	%p22, %p20, %p21;
	@%p22 bra 	$L__BB27_23;
	ld.shared.f32 	%f9, [%r8+64];
	ld.shared.f32 	%f22, [%r8];
	setp.leu.f32 	%p23, %f9, %f22;
	@%p23 bra 	$L__BB27_23;
	st.shared.f32 	[%r8], %f9;
$L__BB27_23:
	setp.gt.u32 	%p24, %r3, 7;
	add.s32 	%r26, %r3, 8;
	cvt.u64.u32 	%rd27, %r26;
	setp.le.u64 	%p25, %rd7, %rd27;
	or.pred  	%p26, %p24, %p25;
	@%p26 bra 	$L__BB27_26;
	ld.shared.f32 	%f10, [%r8+32];
	ld.shared.f32 	%f23, [%r8];
	setp.leu.f32 	%p27, %f10, %f23;
	@%p27 bra 	$L__BB27_26;
	st.shared.f32 	[%r8], %f10;
$L__BB27_26:
	setp.gt.u32 	%p28, %r3, 3;
	add.s32 	%r28, %r3, 4;
	cvt.u64.u32 	%rd28, %r28;
	setp.le.u64 	%p29, %rd7, %rd28;
	or.pred  	%p30, %p28, %p29;
	@%p30 bra 	$L__BB27_29;
	ld.shared.f32 	%f11, [%r8+16];
	ld.shared.f32 	%f24, [%r8];
	setp.leu.f32 	%p31, %f11, %f24;
	@%p31 bra 	$L__BB27_29;
	st.shared.f32 	[%r8], %f11;
$L__BB27_29:
	setp.gt.u32 	%p32, %r3, 1;
	add.s32 	%r30, %r3, 2;
	cvt.u64.u32 	%rd29, %r30;
	setp.le.u64 	%p33, %rd7, %rd29;
	or.pred  	%p34, %p32, %p33;
	@%p34 bra 	$L__BB27_32;
	ld.shared.f32 	%f12, [%r8+8];
	ld.shared.f32 	%f25, [%r8];
	setp.leu.f32 	%p35, %f12, %f25;
	@%p35 bra 	$L__BB27_32;
	st.shared.f32 	[%r8], %f12;
$L__BB27_32:
	setp.ne.s32 	%p36, %r3, 0;
	add.s32 	%r32, %r3, 1;
	cvt.u64.u32 	%rd30, %r32;
	setp.le.u64 	%p37, %rd7, %rd30;
	or.pred  	%p38, %p36, %p37;
	@%p38 bra 	$L__BB27_35;
	ld.shared.v2.f32 	{%f28, %f14}, [vdata];
	setp.leu.f32 	%p40, %f14, %f28;
	@%p40 bra 	$L__BB27_37;
	st.shared.f32 	[vdata], %f14;
	mov.f32 	%f28, %f14;
	bra.uni 	$L__BB27_37;
$L__BB27_35:
	setp.ne.s32 	%p39, %r3, 0;
	@%p39 bra 	$L__BB27_38;
	ld.shared.f32 	%f28, [vdata];
$L__BB27_37:
	mov.u32 	%r33, %nctaid.y;
	mad.lo.s32 	%r34, %r33, %r2, %r1;
	mad.lo.s32 	%r35, %r34, %r6, %r4;
	cvta.to.global.u64 	%rd31, %rd8;
	mul.wide.u32 	%rd32, %r35, 4;
	add.s64 	%rd33, %rd31, %rd32;
	st.global.f32 	[%rd33], %f28;
$L__BB27_38:
	ret;

}
	// .globl	cuda_maximum_256_float
.visible .entry cuda_maximum_256_float(
	.param .u64 cuda_maximum_256_float_param_0,
	.param .u64 .ptr .align 1 cuda_maximum_256_float_param_1,
	.param .u64 .ptr .align 1 cuda_maximum_256_float_param_2,
	.param .u64 cuda_maximum_256_float_param_3,
	.param .u64 cuda_maximum_256_float_param_4,
	.param .u64 cuda_maximum_256_float_param_5
)
{
	.reg .pred 	%p<37>;
	.reg .b32 	%r<36>;
	.reg .b32 	%f<27>;
	.reg .b64 	%rd<34>;

	ld.param.u64 	%rd7, [cuda_maximum_256_float_param_0];
	ld.param.u64 	%rd10, [cuda_maximum_256_float_param_1];
	ld.param.u64 	%rd8, [cuda_maximum_256_float_param_2];
	ld.param.u64 	%rd9, [cuda_maximum_256_float_param_3];
	ld.param.u64 	%rd11, [cuda_maximum_256_float_param_4];
	ld.param.u64 	%rd12, [cuda_maximum_256_float_param_5];
	cvta.to.global.u64 	%rd1, %rd10;
	mov.u32 	%r1, %ctaid.y;
	cvt.u64.u32 	%rd13, %r1;
	mul.lo.s64 	%rd14, %rd11, %rd13;
	mov.u32 	%r2, %ctaid.z;
	cvt.u64.u32 	%rd15, %r2;
	mad.lo.s64 	%rd2, %rd12, %rd15, %rd14;
	mov.u32 	%r3, %tid.x;
	mov.u32 	%r4, %ctaid.x;
	shl.b32 	%r13, %r4, 8;
	add.s32 	%r35, %r13, %r3;
	mov.u32 	%r6, %nctaid.x;
	shl.b32 	%r7, %r6, 8;
	cvt.u64.u32 	%rd3, %r35;
	setp.le.u64 	%p1, %rd7, %rd3;
	shl.b32 	%r14, %r3, 2;
	mov.u32 	%r15, vdata;
	add.s32 	%r8, %r15, %r14;
	@%p1 bra 	$L__BB28_2;
	mad.lo.s64 	%rd16, %rd9, %rd3, %rd2;
	shl.b64 	%rd17, %rd16, 2;
	add.s64 	%rd18, %rd1, %rd17;
	ld.global.f32 	%f16, [%rd18];
	st.shared.f32 	[%r8], %f16;
	add.s32 	%r35, %r35, %r7;
$L__BB28_2:
	cvt.u64.u32 	%rd33, %r35;
	setp.le.u64 	%p2, %rd7, %rd33;
	@%p2 bra 	$L__BB28_7;
	ld.shared.f32 	%f25, [%r8];
$L__BB28_4:
	mad.lo.s64 	%rd19, %rd33, %rd9, %rd2;
	shl.b64 	%rd20, %rd19, 2;
	add.s64 	%rd21, %rd1, %rd20;
	ld.global.f32 	%f3, [%rd21];
	setp.leu.f32 	%p3, %f3, %f25;
	@%p3 bra 	$L__BB28_6;
	st.shared.f32 	[%r8], %f3;
	mov.f32 	%f25, %f3;
$L__BB28_6:
	add.s32 	%r35, %r35, %r7;
	cvt.u64.u32 	%rd33, %r35;
	setp.gt.u64 	%p4, %rd7, %rd33;
	@%p4 bra 	$L__BB28_4;
$L__BB28_7:
	bar.sync 	0;
	setp.gt.u32 	%p5, %r3, 127;
	add.s32 	%r17, %r3, 128;
	cvt.u64.u32 	%rd22, %r17;
	setp.le.u64 	%p6, %rd7, %rd22;
	or.pred  	%p7, %p5, %p6;
	@%p7 bra 	$L__BB28_10;
	ld.shared.f32 	%f5, [%r8+512];
	ld.shared.f32 	%f17, [%r8];
	setp.leu.f32 	%p8, %f5, %f17;
	@%p8 bra 	$L__BB28_10;
	st.shared.f32 	[%r8], %f5;
$L__BB28_10:
	bar.sync 	0;
	setp.gt.u32 	%p9, %r3, 63;
	add.s32 	%r19, %r3, 64;
	cvt.u64.u32 	%rd23, %r19;
	setp.le.u64 	%p10, %rd7, %rd23;
	or.pred  	%p11, %p9, %p10;
	@%p11 bra 	$L__BB28_13;
	ld.shared.f32 	%f6, [%r8+256];
	ld.shared.f32 	%f18, [%r8];
	setp.leu.f32 	%p12, %f6, %f18;
	@%p12 bra 	$L__BB28_13;
	st.shared.f32 	[%r8], %f6;
$L__BB28_13:
	bar.sync 	0;
	setp.gt.u32 	%p13, %r3, 31;
	@%p13 bra 	$L__BB28_35;
	add.s32 	%r20, %r3, 32;
	cvt.u64.u32 	%rd24, %r20;
	setp.le.u64 	%p14, %rd7, %rd24;
	@%p14 bra 	$L__BB28_17;
	ld.shared.f32 	%f7, [%r8+128];
	ld.shared.f32 	%f19, [%r8];
	setp.leu.f32 	%p15, %f7, %f19;
	@%p15 bra 	$L__BB28_17;
	st.shared.f32 	[%r8], %f7;
$L__BB28_17:
	setp.gt.u32 	%p16, %r3, 15;
	add.s32 	%r22, %r3, 16;
	cvt.u64.u32 	%rd25, %r22;
	setp.le.u64 	%p17, %rd7, %rd25;
	or.pred  	%p18, %p16, %p17;
	@%p18 bra 	$L__BB28_20;
	ld.shared.f32 	%f8, [%r8+64];
	ld.shared.f32 	%f20, [%r8];
	setp.leu.f32 	%p19, %f8, %f20;
	@%p19 bra 	$L__BB28_20;
	st.shared.f32 	[%r8], %f8;
$L__BB28_20:
	setp.gt.u32 	%p20, %r3, 7;
	add.s32 	%r24, %r3, 8;
	cvt.u64.u32 	%rd26, %r24;
	setp.le.u64 	%p21, %rd7, %rd26;
	or.pred  	%p22, %p20, %p21;
	@%p22 bra 	$L__BB28_23;
	ld.shared.f32 	%f9, [%r8+32];
	ld.shared.f32 	%f21, [%r8];
	setp.leu.f32 	%p23, %f9, %f21;
	@%p23 bra 	$L__BB28_23;
	st.shared.f32 	[%r8], %f9;
$L__BB28_23:
	setp.gt.u32 	%p24, %r3, 3;
	add.s32 	%r26, %r3, 4;
	cvt.u64.u32 	%rd27, %r26;
	setp.le.u64 	%p25, %rd7, %rd27;
	or.pred  	%p26, %p24, %p25;
	@%p26 bra 	$L__BB28_26;
	ld.shared.f32 	%f10, [%r8+16];
	ld.shared.f32 	%f22, [%r8];
	setp.leu.f32 	%p27, %f10, %f22;
	@%p27 bra 	$L__BB28_26;
	st.shared.f32 	[%r8], %f10;
$L__BB28_26:
	setp.gt.u32 	%p28, %r3, 1;
	add.s32 	%r28, %r3, 2;
	cvt.u64.u32 	%rd28, %r28;
	setp.le.u64 	%p29, %rd7, %rd28;
	or.pred  	%p30, %p28, %p29;
	@%p30 bra 	$L__BB28_29;
	ld.shared.f32 	%f11, [%r8+8];
	ld.shared.f32 	%f23, [%r8];
	setp.leu.f32 	%p31, %f11, %f23;
	@%p31 bra 	$L__BB28_29;
	st.shared.f32 	[%r8], %f11;
$L__BB28_29:
	setp.ne.s32 	%p32, %r3, 0;
	add.s32 	%r30, %r3, 1;
	cvt.u64.u32 	%rd29, %r30;
	setp.le.u64 	%p33, %rd7, %rd29;
	or.pred  	%p34, %p32, %p33;
	@%p34 bra 	$L__BB28_32;
	ld.shared.v2.f32 	{%f26, %f13}, [vdata];
	setp.leu.f32 	%p36, %f13, %f26;
	@%p36 bra 	$L__BB28_34;
	st.shared.f32 	[vdata], %f13;
	mov.f32 	%f26, %f13;
	bra.uni 	$L__BB28_34;
$L__BB28_32:
	setp.ne.s32 	%p35, %r3, 0;
	@%p35 bra 	$L__BB28_35;
	ld.shared.f32 	%f26, [vdata];
$L__BB28_34:
	mov.u32 	%r31, %nctaid.y;
	mad.lo.s32 	%r32, %r31, %r2, %r1;
	mad.lo.s32 	%r33, %r32, %r6, %r4;
	cvta.to.global.u64 	%rd30, %rd8;
	mul.wide.u32 	%rd31, %r33, 4;
	add.s64 	%rd32, %rd30, %rd31;
	st.global.f32 	[%rd32], %f26;
$L__BB28_35:
	ret;

}
	// .globl	cuda_maximum_128_float
.visible .entry cuda_maximum_128_float(
	.param .u64 cuda_maximum_128_float_param_0,
	.param .u64 .ptr .align 1 cuda_maximum_128_float_param_1,
	.param .u64 .ptr .align 1 cuda_maximum_128_float_param_2,
	.param .u64 cuda_maximum_128_float_param_3,
	.param .u64 cuda_maximum_128_float_param_4,
	.param .u64 cuda_maximum_128_float_param_5
)
{
	.reg .pred 	%p<33>;
	.reg .b32 	%r<34>;
	.reg .b32 	%f<25>;
	.reg .b64 	%rd<33>;

	ld.param.u64 	%rd7, [cuda_maximum_128_float_param_0];
	ld.param.u64 	%rd10, [cuda_maximum_128_float_param_1];
	ld.param.u64 	%rd8, [cuda_maximum_128_float_param_2];
	ld.param.u64 	%rd9, [cuda_maximum_128_float_param_3];
	ld.param.u64 	%rd11, [cuda_maximum_128_float_param_4];
	ld.param.u64 	%rd12, [cuda_maximum_128_float_param_5];
	cvta.to.global.u64 	%rd1, %rd10;
	mov.u32 	%r1, %ctaid.y;
	cvt.u64.u32 	%rd13, %r1;
	mul.lo.s64 	%rd14, %rd11, %rd13;
	mov.u32 	%r2, %ctaid.z;
	cvt.u64.u32 	%rd15, %r2;
	mad.lo.s64 	%rd2, %rd12, %rd15, %rd14;
	mov.u32 	%r3, %tid.x;
	mov.u32 	%r4, %ctaid.x;
	shl.b32 	%r13, %r4, 7;
	add.s32 	%r33, %r13, %r3;
	mov.u32 	%r6, %nctaid.x;
	shl.b32 	%r7, %r6, 7;
	cvt.u64.u32 	%rd3, %r33;
	setp.le.u64 	%p1, %rd7, %rd3;
	shl.b32 	%r14, %r3, 2;
	mov.u32 	%r15, vdata;
	add.s32 	%r8, %r15, %r14;
	@%p1 bra 	$L__BB29_2;
	mad.lo.s64 	%rd16, %rd9, %rd3, %rd2;
	shl.b64 	%rd17, %rd16, 2;
	add.s64 	%rd18, %rd1, %rd17;
	ld.global.f32 	%f15, [%rd18];
	st.shared.f32 	[%r8], %f15;
	add.s32 	%r33, %r33, %r7;
$L__BB29_2:
	cvt.u64.u32 	%rd32, %r33;
	setp.le.u64 	%p2, %rd7, %rd32;
	@%p2 bra 	$L__BB29_7;
	ld.shared.f32 	%f23, [%r8];
$L__BB29_4:
	mad.lo.s64 	%rd19, %rd32, %rd9, %rd2;
	shl.b64 	%rd20, %rd19, 2;
	add.s64 	%rd21, %rd1, %rd20;
	ld.global.f32 	%f3, [%rd21];
	setp.leu.f32 	%p3, %f3, %f23;
	@%p3 bra 	$L__BB29_6;
	st.shared.f32 	[%r8], %f3;
	mov.f32 	%f23, %f3;
$L__BB29_6:
	add.s32 	%r33, %r33, %r7;
	cvt.u64.u32 	%rd32, %r33;
	setp.gt.u64 	%p4, %rd7, %rd32;
	@%p4 bra 	$L__BB29_4;
$L__BB29_7:
	bar.sync 	0;
	setp.gt.u32 	%p5, %r3, 63;
	add.s32 	%r17, %r3, 64;
	cvt.u64.u32 	%rd22, %r17;
	setp.le.u64 	%p6, %rd7, %rd22;
	or.pred  	%p7, %p5, %p6;
	@%p7 bra 	$L__BB29_10;
	ld.shared.f32 	%f5, [%r8+256];
	ld.shared.f32 	%f16, [%r8];
	setp.leu.f32 	%p8, %f5, %f16;
	@%p8 bra 	$L__BB29_10;
	st.shared.f32 	[%r8], %f5;
$L__BB29_10:
	bar.sync 	0;
	setp.gt.u32 	%p9, %r3, 31;
	@%p9 bra 	$L__BB29_32;
	add.s32 	%r18, %r3, 32;
	cvt.u64.u32 	%rd23, %r18;
	setp.le.u64 	%p10, %rd7, %rd23;
	@%p10 bra 	$L__BB29_14;
	ld.shared.f32 	%f6, [%r8+128];
	ld.shared.f32 	%f17, [%r8];
	setp.leu.f32 	%p11, %f6, %f17;
	@%p11 bra 	$L__BB29_14;
	st.shared.f32 	[%r8], %f6;
$L__BB29_14:
	setp.gt.u32 	%p12, %r3, 15;
	add.s32 	%r20, %r3, 16;
	cvt.u64.u32 	%rd24, %r20;
	setp.le.u64 	%p13, %rd7, %rd24;
	or.pred  	%p14, %p12, %p13;
	@%p14 bra 	$L__BB29_17;
	ld.shared.f32 	%f7, [%r8+64];
	ld.shared.f32 	%f18, [%r8];
	setp.leu.f32 	%p15, %f7, %f18;
	@%p15 bra 	$L__BB29_17;
	st.shared.f32 	[%r8], %f7;
$L__BB29_17:
	setp.gt.u32 	%p16, %r3, 7;
	add.s32 	%r22, %r3, 8;
	cvt.u64.u32 	%rd25, %r22;
	setp.le.u64 	%p17, %rd7, %rd25;
	or.pred  	%p18, %p16, %p17;
	@%p18 bra 	$L__BB29_20;
	ld.shared.f32 	%f8, [%r8+32];
	ld.shared.f32 	%f19, [%r8];
	setp.leu.f32 	%p19, %f8, %f19;
	@%p19 bra 	$L__BB29_20;
	st.shared.f32 	[%r8], %f8;
$L__BB29_20:
	setp.gt.u32 	%p20, %r3, 3;
	add.s32 	%r24, %r3, 4;
	cvt.u64.u32 	%rd26, %r24;
	setp.le.u64 	%p21, %rd7, %rd26;
	or.pred  	%p22, %p20, %p21;
	@%p22 bra 	$L__BB29_23;
	ld.shared.f32 	%f9, [%r8+16];
	ld.shared.f32 	%f20, [%r8];
	setp.leu.f32 	%p23, %f9, %f20;
	@%p23 bra 	$L__BB29_23;
	st.shared.f32 	[%r8], %f9;
$L__BB29_23:
	setp.gt.u32 	%p24, %r3, 1;
	add.s32 	%r26, %r3, 2;
	cvt.u64.u32 	%rd27, %r26;
	setp.le.u64 	%p25, %rd7, %rd27;
	or.pred  	%p26, %p24, %p25;
	@%p26 bra 	$L__BB29_26;
	ld.shared.f32 	%f10, [%r8+8];
	ld.shared.f32 	%f21, [%r8];
	setp.leu.f32 	%p27, %f10, %f21;
	@%p27 bra 	$L__BB29_26;
	st.shared.f32 	[%r8], %f10;
$L__BB29_26:
	setp.ne.s32 	%p28, %r3, 0;
	add.s32 	%r28, %r3, 1;
	cvt.u64.u32 	%rd28, %r28;
	setp.le.u64 	%p29, %rd7, %rd28;
	or.pred  	%p30, %p28, %p29;
	@%p30 bra 	$L__BB29_29;
	ld.shared.v2.f32 	{%f24, %f12}, [vdata];
	setp.leu.f32 	%p32, %f12, %f24;
	@%p32 bra 	$L__BB29_31;
	st.shared.f32 	[vdata], %f12;
	mov.f32 	%f24, %f12;
	bra.uni 	$L__BB29_31;
$L__BB29_29:
	setp.ne.s32 	%p31, %r3, 0;
	@%p31 bra 	$L__BB29_32;
	ld.shared.f32 	%f24, [vdata];
$L__BB29_31:
	mov.u32 	%r29, %nctaid.y;
	mad.lo.s32 	%r30, %r29, %r2, %r1;
	mad.lo.s32 	%r31, %r30, %r6, %r4;
	cvta.to.global.u64 	%rd29, %rd8;
	mul.wide.u32 	%rd30, %r31, 4;
	add.s64 	%rd31, %rd29, %rd30;
	st.global.f32 	[%rd31], %f24;
$L__BB29_32:
	ret;

}
	// .globl	cuda_maximum_64_float
.visible .entry cuda_maximum_64_float(
	.param .u64 cuda_maximum_64_float_param_0,
	.param .u64 .ptr .align 1 cuda_maximum_64_float_param_1,
	.param .u64 .ptr .align 1 cuda_maximum_64_float_param_2,
	.param .u64 cuda_maximum_64_float_param_3,
	.param .u64 cuda_maximum_64_float_param_4,
	.param .u64 cuda_maximum_64_float_param_5
)
{
	.reg .pred 	%p<29>;
	.reg .b32 	%r<32>;
	.reg .b32 	%f<23>;
	.reg .b64 	%rd<32>;

	ld.param.u64 	%rd7, [cuda_maximum_64_float_param_0];
	ld.param.u64 	%rd10, [cuda_maximum_64_float_param_1];
	ld.param.u64 	%rd8, [cuda_maximum_64_float_param_2];
	ld.param.u64 	%rd9, [cuda_maximum_64_float_param_3];
	ld.param.u64 	%rd11, [cuda_maximum_64_float_param_4];
	ld.param.u64 	%rd12, [cuda_maximum_64_float_param_5];
	cvta.to.global.u64 	%rd1, %rd10;
	mov.u32 	%r1, %ctaid.y;
	cvt.u64.u32 	%rd13, %r1;
	mul.lo.s64 	%rd14, %rd11, %rd13;
	mov.u32 	%r2, %ctaid.z;
	cvt.u64.u32 	%rd15, %r2;
	mad.lo.s64 	%rd2, %rd12, %rd15, %rd14;
	mov.u32 	%r3, %tid.x;
	mov.u32 	%r4, %ctaid.x;
	shl.b32 	%r13, %r4, 6;
	add.s32 	%r31, %r13, %r3;
	mov.u32 	%r6, %nctaid.x;
	shl.b32 	%r7, %r6, 6;
	cvt.u64.u32 	%rd3, %r31;
	setp.le.u64 	%p1, %rd7, %rd3;
	shl.b32 	%r14, %r3, 2;
	mov.u32 	%r15, vdata;
	add.s32 	%r8, %r15, %r14;
	@%p1 bra 	$L__BB30_2;
	mad.lo.s64 	%rd16, %rd9, %rd3, %rd2;
	shl.b64 	%rd17, %rd16, 2;
	add.s64 	%rd18, %rd1, %rd17;
	ld.global.f32 	%f14, [%rd18];
	st.shared.f32 	[%r8], %f14;
	add.s32 	%r31, %r31, %r7;
$L__BB30_2:
	cvt.u64.u32 	%rd31, %r31;
	setp.le.u64 	%p2, %rd7, %rd31;
	@%p2 bra 	$L__BB30_7;
	ld.shared.f32 	%f21, [%r8];
$L__BB30_4:
	mad.lo.s64 	%rd19, %rd31, %rd9, %rd2;
	shl.b64 	%rd20, %rd19, 2;
	add.s64 	%rd21, %rd1, %rd20;
	ld.global.f32 	%f3, [%rd21];
	setp.leu.f32 	%p3, %f3, %f21;
	@%p3 bra 	$L__BB30_6;
	st.shared.f32 	[%r8], %f3;
	mov.f32 	%f21, %f3;
$L__BB30_6:
	add.s32 	%r31, %r31, %r7;
	cvt.u64.u32 	%rd31, %r31;
	setp.gt.u64 	%p4, %rd7, %rd31;
	@%p4 bra 	$L__BB30_4;
$L__BB30_7:
	bar.sync 	0;
	setp.gt.u32 	%p5, %r3, 31;
	@%p5 bra 	$L__BB30_29;
	add.s32 	%r16, %r3, 32;
	cvt.u64.u32 	%rd22, %r16;
	setp.le.u64 	%p6, %rd7, %rd22;
	@%p6 bra 	$L__BB30_11;
	ld.shared.f32 	%f5, [%r8+128];
	ld.shared.f32 	%f15, [%r8];
	setp.leu.f32 	%p7, %f5, %f15;
	@%p7 bra 	$L__BB30_11;
	st.shared.f32 	[%r8], %f5;
$L__BB30_11:
	setp.gt.u32 	%p8, %r3, 15;
	add.s32 	%r18, %r3, 16;
	cvt.u64.u32 	%rd23, %r18;
	setp.le.u64 	%p9, %rd7, %rd23;
	or.pred  	%p10, %p8, %p9;
	@%p10 bra 	$L__BB30_14;
	ld.shared.f32 	%f6, [%r8+64];
	ld.shared.f32 	%f16, [%r8];
	setp.leu.f32 	%p11, %f6, %f16;
	@%p11 bra 	$L__BB30_14;
	st.shared.f32 	[%r8], %f6;
$L__BB30_14:
	setp.gt.u32 	%p12, %r3, 7;
	add.s32 	%r20, %r3, 8;
	cvt.u64.u32 	%rd24, %r20;
	setp.le.u64 	%p13, %rd7, %rd24;
	or.pred  	%p14, %p12, %p13;
	@%p14 bra 	$L__BB30_17;
	ld.shared.f32 	%f7, [%r8+32];
	ld.shared.f32 	%f17, [%r8];
	setp.leu.f32 	%p15, %f7, %f17;
	@%p15 bra 	$L__BB30_17;
	st.shared.f32 	[%r8], %f7;
$L__BB30_17:
	setp.gt.u32 	%p16, %r3, 3;
	add.s32 	%r22, %r3, 4;
	cvt.u64.u32 	%rd25, %r22;
	setp.le.u64 	%p17, %rd7, %rd25;
	or.pred  	%p18, %p16, %p17;
	@%p18 bra 	$L__BB30_20;
	ld.shared.f32 	%f8, [%r8+16];
	ld.shared.f32 	%f18, [%r8];
	setp.leu.f32 	%p19, %f8, %f18;
	@%p19 bra 	$L__BB30_20;
	st.shared.f32 	[%r8], %f8;
$L__BB30_20:
	setp.gt.u32 	%p20, %r3, 1;
	add.s32 	%r24, %r3, 2;
	cvt.u64.u32 	%rd26, %r24;
	setp.le.u64 	%p21, %rd7, %rd26;
	or.pred  	%p22, %p20, %p21;
	@%p22 bra 	$L__BB30_23;
	ld.shared.f32 	%f9, [%r8+8];
	ld.shared.f32 	%f19, [%r8];
	setp.leu.f32 	%p23, %f9, %f19;
	@%p23 bra 	$L__BB30_23;
	st.shared.f32 	[%r8], %f9;
$L__BB30_23:
	setp.ne.s32 	%p24, %r3, 0;
	add.s32 	%r26, %r3, 1;
	cvt.u64.u32 	%rd27, %r26;
	setp.le.u64 	%p25, %rd7, %rd27;
	or.pred  	%p26, %p24, %p25;
	@%p26 bra 	$L__BB30_26;
	ld.shared.v2.f32 	{%f22, %f11}, [vdata];
	setp.leu.f32 	%p28, %f11, %f22;
	@%p28 bra 	$L__BB30_28;
	st.shared.f32 	[vdata], %f11;
	mov.f32 	%f22, %f11;
	bra.uni 	$L__BB30_28;
$L__BB30_26:
	setp.ne.s32 	%p27, %r3, 0;
	@%p27 bra 	$L__BB30_29;
	ld.shared.f32 	%f22, [vdata];
$L__BB30_28:
	mov.u32 	%r27, %nctaid.y;
	mad.lo.s32 	%r28, %r27, %r2, %r1;
	mad.lo.s32 	%r29, %r28, %r6, %r4;
	cvta.to.global.u64 	%rd28, %rd8;
	mul.wide.u32 	%rd29, %r29, 4;
	add.s64 	%rd30, %rd28, %rd29;
	st.global.f32 	[%rd30], %f22;
$L__BB30_29:
	ret;

}
	// .globl	cuda_maximum_32_float
.visible .entry cuda_maximum_32_float(
	.param .u64 cuda_maximum_32_float_param_0,
	.param .u64 .ptr .align 1 cuda_maximum_32_float_param_1,
	.param .u64 .ptr .align 1 cuda_maximum_32_float_param_2,
	.param .u64 cuda_maximum_32_float_param_3,
	.param .u64 cuda_maximum_32_float_param_4,
	.param .u64 cuda_maximum_32_float_param_5
)
{
	.reg .pred 	%p<27>;
	.reg .b32 	%r<31>;
	.reg .b32 	%f<21>;
	.reg .b64 	%rd<31>;

	ld.param.u64 	%rd7, [cuda_maximum_32_float_param_0];
	ld.param.u64 	%rd10, [cuda_maximum_32_float_param_1];
	ld.param.u64 	%rd8, [cuda_maximum_32_float_param_2];
	ld.param.u64 	%rd9, [cuda_maximum_32_float_param_3];
	ld.param.u64 	%rd11, [cuda_maximum_32_float_param_4];
	ld.param.u64 	%rd12, [cuda_maximum_32_float_param_5];
	cvta.to.global.u64 	%rd1, %rd10;
	mov.u32 	%r1, %ctaid.y;
	cvt.u64.u32 	%rd13, %r1;
	mul.lo.s64 	%rd14, %rd11, %rd13;
	mov.u32 	%r2, %ctaid.z;
	cvt.u64.u32 	%rd15, %r2;
	mad.lo.s64 	%rd2, %rd12, %rd15, %rd14;
	mov.u32 	%r3, %tid.x;
	mov.u32 	%r4, %ctaid.x;
	shl.b32 	%r13, %r4, 5;
	add.s32 	%r30, %r13, %r3;
	mov.u32 	%r6, %nctaid.x;
	shl.b32 	%r7, %r6, 5;
	cvt.u64.u32 	%rd3, %r30;
	setp.le.u64 	%p1, %rd7, %rd3;
	shl.b32 	%r14, %r3, 2;
	mov.u32 	%r15, vdata;
	add.s32 	%r8, %r15, %r14;
	@%p1 bra 	$L__BB31_2;
	mad.lo.s64 	%rd16, %rd9, %rd3, %rd2;
	shl.b64 	%rd17, %rd16, 2;
	add.s64 	%rd18, %rd1, %rd17;
	ld.global.f32 	%f13, [%rd18];
	st.shared.f32 	[%r8], %f13;
	add.s32 	%r30, %r30, %r7;
$L__BB31_2:
	cvt.u64.u32 	%rd30, %r30;
	setp.le.u64 	%p2, %rd7, %rd30;
	@%p2 bra 	$L__BB31_7;
	ld.shared.f32 	%f19, [%r8];
$L__BB31_4:
	mad.lo.s64 	%rd19, %rd30, %rd9, %rd2;
	shl.b64 	%rd20, %rd19, 2;
	add.s64 	%rd21, %rd1, %rd20;
	ld.global.f32 	%f3, [%rd21];
	setp.leu.f32 	%p3, %f3, %f19;
	@%p3 bra 	$L__BB31_6;
	st.shared.f32 	[%r8], %f3;
	mov.f32 	%f19, %f3;
$L__BB31_6:
	add.s32 	%r30, %r30, %r7;
	cvt.u64.u32 	%rd30, %r30;
	setp.gt.u64 	%p4, %rd7, %rd30;
	@%p4 bra 	$L__BB31_4;
$L__BB31_7:
	bar.sync 	0;
	setp.gt.u32 	%p5, %r3, 31;
	@%p5 bra 	$L__BB31_26;
	setp.gt.u32 	%p6, %r3, 15;
	add.s32 	%r17, %r3, 16;
	cvt.u64.u32 	%rd22, %r17;
	setp.le.u64 	%p7, %rd7, %rd22;
	or.pred  	%p8, %p6, %p7;
	@%p8 bra 	$L__BB31_11;
	ld.shared.f32 	%f5, [%r8+64];
	ld.shared.f32 	%f14, [%r8];
	setp.leu.f32 	%p9, %f5, %f14;
	@%p9 bra 	$L__BB31_11;
	st.shared.f32 	[%r8], %f5;
$L__BB31_11:
	setp.gt.u32 	%p10, %r3, 7;
	add.s32 	%r19, %r3, 8;
	cvt.u64.u32 	%rd23, %r19;
	setp.le.u64 	%p11, %rd7, %rd23;
	or.pred  	%p12, %p10, %p11;
	@%p12 bra 	$L__BB31_14;
	ld.shared.f32 	%f6, [%r8+32];
	ld.shared.f32 	%f15, [%r8];
	setp.leu.f32 	%p13, %f6, %f15;
	@%p13 bra 	$L__BB31_14;
	st.shared.f32 	[%r8], %f6;
$L__BB31_14:
	setp.gt.u32 	%p14, %r3, 3;
	add.s32 	%r21, %r3, 4;
	cvt.u64.u32 	%rd24, %r21;
	setp.le.u64 	%p15, %rd7, %rd24;
	or.pred  	%p16, %p14, %p15;
	@%p16 bra 	$L__BB31_17;
	ld.shared.f32 	%f7, [%r8+16];
	ld.shared.f32 	%f16, [%r8];
	setp.leu.f32 	%p17, %f7, %f16;
	@%p17 bra 	$L__BB31_17;
	st.shared.f32 	[%r8], %f7;
$L__BB31_17:
	setp.gt.u32 	%p18, %r3, 1;
	add.s32 	%r23, %r3, 2;
	cvt.u64.u32 	%rd25, %r23;
	setp.le.u64 	%p19, %rd7, %rd25;
	or.pred  	%p20, %p18, %p19;
	@%p20 bra 	$L__BB31_20;
	ld.shared.f32 	%f8, [%r8+8];
	ld.shared.f32 	%f17, [%r8];
	setp.leu.f32 	%p21, %f8, %f17;
	@%p21 bra 	$L__BB31_20;
	st.shared.f32 	[%r8], %f8;
$L__BB31_20:
	setp.ne.s32 	%p22, %r3, 0;
	add.s32 	%r25, %r3, 1;
	cvt.u64.u32 	%rd26, %r25;
	setp.le.u64 	%p23, %rd7, %rd26;
	or.pred  	%p24, %p22, %p23;
	@%p24 bra 	$L__BB31_23;
	ld.shared.v2.f32 	{%f20, %f10}, [vdata];
	setp.leu.f32 	%p26, %f10, %f20;
	@%p26 bra 	$L__BB31_25;
	st.shared.f32 	[vdata], %f10;
	mov.f32 	%f20, %f10;
	bra.uni 	$L__BB31_25;
$L__BB31_23:
	setp.ne.s32 	%p25, %r3, 0;
	@%p25 bra 	$L__BB31_26;
	ld.shared.f32 	%f20, [vdata];
$L__BB31_25:
	mov.u32 	%r26, %nctaid.y;
	mad.lo.s32 	%r27, %r26, %r2, %r1;
	mad.lo.s32 	%r28, %r27, %r6, %r4;
	cvta.to.global.u64 	%rd27, %rd8;
	mul.wide.u32 	%rd28, %r28, 4;
	add.s64 	%rd29, %rd27, %rd28;
	st.global.f32 	[%rd29], %f20;
$L__BB31_26:
	ret;

}
	// .globl	cuda_maximum_16_float
.visible .entry cuda_maximum_16_float(
	.param .u64 cuda_maximum_16_float_param_0,
	.param .u64 .ptr .align 1 cuda_maximum_16_float_param_1,
	.param .u64 .ptr .align 1 cuda_maximum_16_float_param_2,
	.param .u64 cuda_maximum_16_float_param_3,
	.param .u64 cuda_maximum_16_float_param_4,
	.param .u64 cuda_maximum_16_float_param_5
)
{
	.reg .pred 	%p<23>;
	.reg .b32 	%r<29>;
	.reg .b32 	%f<19>;
	.reg .b64 	%rd<30>;

	ld.param.u64 	%rd7, [cuda_maximum_16_float_param_0];
	ld.param.u64 	%rd10, [cuda_maximum_16_float_param_1];
	ld.param.u64 	%rd8, [cuda_maximum_16_float_param_2];
	ld.param.u64 	%rd9, [cuda_maximum_16_float_param_3];
	ld.param.u64 	%rd11, [cuda_maximum_16_float_param_4];
	ld.param.u64 	%rd12, [cuda_maximum_16_float_param_5];
	cvta.to.global.u64 	%rd1, %rd10;
	mov.u32 	%r1, %ctaid.y;
	cvt.u64.u32 	%rd13, %r1;
	mul.lo.s64 	%rd14, %rd11, %rd13;
	mov.u32 	%r2, %ctaid.z;
	cvt.u64.u32 	%rd15, %r2;
	mad.lo.s64 	%rd2, %rd12, %rd15, %rd14;
	mov.u32 	%r3, %tid.x;
	mov.u32 	%r4, %ctaid.x;
	shl.b32 	%r13, %r4, 4;
	add.s32 	%r28, %r13, %r3;
	mov.u32 	%r6, %nctaid.x;
	shl.b32 	%r7, %r6, 4;
	cvt.u64.u32 	%rd3, %r28;
	setp.le.u64 	%p1, %rd7, %rd3;
	shl.b32 	%r14, %r3, 2;
	mov.u32 	%r15, vdata;
	add.s32 	%r8, %r15, %r14;
	@%p1 bra 	$L__BB32_2;
	mad.lo.s64 	%rd16, %rd9, %rd3, %rd2;
	shl.b64 	%rd17, %rd16, 2;
	add.s64 	%rd18, %rd1, %rd17;
	ld.global.f32 	%f12, [%rd18];
	st.shared.f32 	[%r8], %f12;
	add.s32 	%r28, %r28, %r7;
$L__BB32_2:
	cvt.u64.u32 	%rd29, %r28;
	setp.le.u64 	%p2, %rd7, %rd29;
	@%p2 bra 	$L__BB32_7;
	ld.shared.f32 	%f17, [%r8];
$L__BB32_4:
	mad.lo.s64 	%rd19, %rd29, %rd9, %rd2;
	shl.b64 	%rd20, %rd19, 2;
	add.s64 	%rd21, %rd1, %rd20;
	ld.global.f32 	%f3, [%rd21];
	setp.leu.f32 	%p3, %f3, %f17;
	@%p3 bra 	$L__BB32_6;
	st.shared.f32 	[%r8], %f3;
	mov.f32 	%f17, %f3;
$L__BB32_6:
	add.s32 	%r28, %r28, %r7;
	cvt.u64.u32 	%rd29, %r28;
	setp.gt.u64 	%p4, %rd7, %rd29;
	@%p4 bra 	$L__BB32_4;
$L__BB32_7:
	bar.sync 	0;
	setp.gt.u32 	%p5, %r3, 31;
	@%p5 bra 	$L__BB32_23;
	setp.gt.u32 	%p6, %r3, 7;
	add.s32 	%r17, %r3, 8;
	cvt.u64.u32 	%rd22, %r17;
	setp.le.u64 	%p7, %rd7, %rd22;
	or.pred  	%p8, %p6, %p7;
	@%p8 bra 	$L__BB32_11;
	ld.shared.f32 	%f5, [%r8+32];
	ld.shared.f32 	%f13, [%r8];
	setp.leu.f32 	%p9, %f5, %f13;
	@%p9 bra 	$L__BB32_11;
	st.shared.f32 	[%r8], %f5;
$L__BB32_11:
	setp.gt.u32 	%p10, %r3, 3;
	add.s32 	%r19, %r3, 4;
	cvt.u64.u32 	%rd23, %r19;
	setp.le.u64 	%p11, %rd7, %rd23;
	or.pred  	%p12, %p10, %p11;
	@%p12 bra 	$L__BB32_14;
	ld.shared.f32 	%f6, [%r8+16];
	ld.shared.f32 	%f14, [%r8];
	setp.leu.f32 	%p13, %f6, %f14;
	@%p13 bra 	$L__BB32_14;
	st.shared.f32 	[%r8], %f6;
$L__BB32_14:
	setp.gt.u32 	%p14, %r3, 1;
	add.s32 	%r21, %r3, 2;
	cvt.u64.u32 	%rd24, %r21;
	setp.le.u64 	%p15, %rd7, %rd24;
	or.pred  	%p16, %p14, %p15;
	@%p16 bra 	$L__BB32_17;
	ld.shared.f32 	%f7, [%r8+8];
	ld.shared.f32 	%f15, [%r8];
	setp.leu.f32 	%p17, %f7, %f15;
	@%p17 bra 	$L__BB32_17;
	st.shared.f32 	[%r8], %f7;
$L__BB32_17:
	setp.ne.s32 	%p18, %r3, 0;
	add.s32 	%r23, %r3, 1;
	cvt.u64.u32 	%rd25, %r23;
	setp.le.u64 	%p19, %rd7, %rd25;
	or.pred  	%p20, %p18, %p19;
	@%p20 bra 	$L__BB32_20;
	ld.shared.v2.f32 	{%f18, %f9}, [vdata];
	setp.leu.f32 	%p22, %f9, %f18;
	@%p22 bra 	$L__BB32_22;
	st.shared.f32 	[vdata], %f9;
	mov.f32 	%f18, %f9;
	bra.uni 	$L__BB32_22;
$L__BB32_20:
	setp.ne.s32 	%p21, %r3, 0;
	@%p21 bra 	$L__BB32_23;
	ld.shared.f32 	%f18, [vdata];
$L__BB32_22:
	mov.u32 	%r24, %nctaid.y;
	mad.lo.s32 	%r25, %r24, %r2, %r1;
	mad.lo.s32 	%r26, %r25, %r6, %r4;
	cvta.to.global.u64 	%rd26, %rd8;
	mul.wide.u32 	%rd27, %r26, 4;
	add.s64 	%rd28, %rd26, %rd27;
	st.global.f32 	[%rd28], %f18;
$L__BB32_23:
	ret;

}
	// .globl	cuda_maximum_8_float
.visible .entry cuda_maximum_8_float(
	.param .u64 cuda_maximum_8_float_param_0,
	.param .u64 .ptr .align 1 cuda_maximum_8_float_param_1,
	.param .u64 .ptr .align 1 cuda_maximum_8_float_param_2,
	.param .u64 cuda_maximum_8_float_param_3,
	.param .u64 cuda_maximum_8_float_param_4,
	.param .u64 cuda_maximum_8_float_param_5
)
{
	.reg .pred 	%p<19>;
	.reg .b32 	%r<27>;
	.reg .b32 	%f<17>;
	.reg .b64 	%rd<29>;

	ld.param.u64 	%rd7, [cuda_maximum_8_float_param_0];
	ld.param.u64 	%rd10, [cuda_maximum_8_float_param_1];
	ld.param.u64 	%rd8, [cuda_maximum_8_float_param_2];
	ld.param.u64 	%rd9, [cuda_maximum_8_float_param_3];
	ld.param.u64 	%rd11, [cuda_maximum_8_float_param_4];
	ld.param.u64 	%rd12, [cuda_maximum_8_float_param_5];
	cvta.to.global.u64 	%rd1, %rd10;
	mov.u32 	%r1, %ctaid.y;
	cvt.u64.u32 	%rd13, %r1;
	mul.lo.s64 	%rd14, %rd11, %rd13;
	mov.u32 	%r2, %ctaid.z;
	cvt.u64.u32 	%rd15, %r2;
	mad.lo.s64 	%rd2, %rd12, %rd15, %rd14;
	mov.u32 	%r3, %tid.x;
	mov.u32 	%r4, %ctaid.x;
	shl.b32 	%r13, %r4, 3;
	add.s32 	%r26, %r13, %r3;
	mov.u32 	%r6, %nctaid.x;
	shl.b32 	%r7, %r6, 3;
	cvt.u64.u32 	%rd3, %r26;
	setp.le.u64 	%p1, %rd7, %rd3;
	shl.b32 	%r14, %r3, 2;
	mov.u32 	%r15, vdata;
	add.s32 	%r8, %r15, %r14;
	@%p1 bra 	$L__BB33_2;
	mad.lo.s64 	%rd16, %rd9, %rd3, %rd2;
	shl.b64 	%rd17, %rd16, 2;
	add.s64 	%rd18, %rd1, %rd17;
	ld.global.f32 	%f11, [%rd18];
	st.shared.f32 	[%r8], %f11;
	add.s32 	%r26, %r26, %r7;
$L__BB33_2:
	cvt.u64.u32 	%rd28, %r26;
	setp.le.u64 	%p2, %rd7, %rd28;
	@%p2 bra 	$L__BB33_7;
	ld.shared.f32 	%f15, [%r8];
$L__BB33_4:
	mad.lo.s64 	%rd19, %rd28, %rd9, %rd2;
	shl.b64 	%rd20, %rd19, 2;
	add.s64 	%rd21, %rd1, %rd20;
	ld.global.f32 	%f3, [%rd21];
	setp.leu.f32 	%p3, %f3, %f15;
	@%p3 bra 	$L__BB33_6;
	st.shared.f32 	[%r8], %f3;
	mov.f32 	%f15, %f3;
$L__BB33_6:
	add.s32 	%r26, %r26, %r7;
	cvt.u64.u32 	%rd28, %r26;
	setp.gt.u64 	%p4, %rd7, %rd28;
	@%p4 bra 	$L__BB33_4;
$L__BB33_7:
	bar.sync 	0;
	setp.gt.u32 	%p5, %r3, 31;
	@%p5 bra 	$L__BB33_20;
	setp.gt.u32 	%p6, %r3, 3;
	add.s32 	%r17, %r3, 4;
	cvt.u64.u32 	%rd22, %r17;
	setp.le.u64 	%p7, %rd7, %rd22;
	or.pred  	%p8, %p6, %p7;
	@%p8 bra 	$L__BB33_11;
	ld.shared.f32 	%f5, [%r8+16];
	ld.shared.f32 	%f12, [%r8];
	setp.leu.f32 	%p9, %f5, %f12;
	@%p9 bra 	$L__BB33_11;
	st.shared.f32 	[%r8], %f5;
$L__BB33_11:
	setp.gt.u32 	%p10, %r3, 1;
	add.s32 	%r19, %r3, 2;
	cvt.u64.u32 	%rd23, %r19;
	setp.le.u64 	%p11, %rd7, %rd23;
	or.pred  	%p12, %p10, %p11;
	@%p12 bra 	$L__BB33_14;
	ld.shared.f32 	%f6, [%r8+8];
	ld.shared.f32 	%f13, [%r8];
	setp.leu.f32 	%p13, %f6, %f13;
	@%p13 bra 	$L__BB33_14;
	st.shared.f32 	[%r8], %f6;
$L__BB33_14:
	setp.ne.s32 	%p14, %r3, 0;
	add.s32 	%r21, %r3, 1;
	cvt.u64.u32 	%rd24, %r21;
	setp.le.u64 	%p15, %rd7, %rd24;
	or.pred  	%p16, %p14, %p15;
	@%p16 bra 	$L__BB33_17;
	ld.shared.v2.f32 	{%f16, %f8}, [vdata];
	setp.leu.f32 	%p18, %f8, %f16;
	@%p18 bra 	$L__BB33_19;
	st.shared.f32 	[vdata], %f8;
	mov.f32 	%f16, %f8;
	bra.uni 	$L__BB33_19;
$L__BB33_17:
	setp.ne.s32 	%p17, %r3, 0;
	@%p17 bra 	$L__BB33_20;
	ld.shared.f32 	%f16, [vdata];
$L__BB33_19:
	mov.u32 	%r22, %nctaid.y;
	mad.lo.s32 	%r23, %r22, %r2, %r1;
	mad.lo.s32 	%r24, %r23, %r6, %r4;
	cvta.to.global.u64 	%rd25, %rd8;
	mul.wide.u32 	%rd26, %r24, 4;
	add.s64 	%rd27, %rd25, %rd26;
	st.global.f32 	[%rd27], %f16;
$L__BB33_20:
	ret;

}
	// .globl	cuda_maximum_4_float
.visible .entry cuda_maximum_4_float(
	.param .u64 cuda_maximum_4_float_param_0,
	.param .u64 .ptr .align 1 cuda_maximum_4_float_param_1,
	.param .u64 .ptr .align 1 cuda_maximum_4_float_param_2,
	.param .u64 cuda_maximum_4_float_param_3,
	.param .u64 cuda_maximum_4_float_param_4,
	.param .u64 cuda_maximum_4_float_param_5
)
{
	.reg .pred 	%p<15>;
	.reg .b32 	%r<25>;
	.reg .b32 	%f<15>;
	.reg .b64 	%rd<28>;

	ld.param.u64 	%rd7, [cuda_maximum_4_float_param_0];
	ld.param.u64 	%rd10, [cuda_maximum_4_float_param_1];
	ld.param.u64 	%rd8, [cuda_maximum_4_float_param_2];
	ld.param.u64 	%rd9, [cuda_maximum_4_float_param_3];
	ld.param.u64 	%rd11, [cuda_maximum_4_float_param_4];
	ld.param.u64 	%rd12, [cuda_maximum_4_float_param_5];
	cvta.to.global.u64 	%rd1, %rd10;
	mov.u32 	%r1, %ctaid.y;
	cvt.u64.u32 	%rd13, %r1;
	mul.lo.s64 	%rd14, %rd11, %rd13;
	mov.u32 	%r2, %ctaid.z;
	cvt.u64.u32 	%rd15, %r2;
	mad.lo.s64 	%rd2, %rd12, %rd15, %rd14;
	mov.u32 	%r3, %tid.x;
	mov.u32 	%r4, %ctaid.x;
	shl.b32 	%r13, %r4, 2;
	add.s32 	%r24, %r13, %r3;
	mov.u32 	%r6, %nctaid.x;
	shl.b32 	%r7, %r6, 2;
	cvt.u64.u32 	%rd3, %r24;
	setp.le.u64 	%p1, %rd7, %rd3;
	shl.b32 	%r14, %r3, 2;
	mov.u32 	%r15, vdata;
	add.s32 	%r8, %r15, %r14;
	@%p1 bra 	$L__BB34_2;
	mad.lo.s64 	%rd16, %rd9, %rd3, %rd2;
	shl.b64 	%rd17, %rd16, 2;
	add.s64 	%rd18, %rd1, %rd17;
	ld.global.f32 	%f10, [%rd18];
	st.shared.f32 	[%r8], %f10;
	add.s32 	%r24, %r24, %r7;
$L__BB34_2:
	cvt.u64.u32 	%rd27, %r24;
	setp.le.u64 	%p2, %rd7, %rd27;
	@%p2 bra 	$L__BB34_7;
	ld.shared.f32 	%f13, [%r8];
$L__BB34_4:
	mad.lo.s64 	%rd19, %rd27, %rd9, %rd2;
	shl.b64 	%rd20, %rd19, 2;
	add.s64 	%rd21, %rd1, %rd20;
	ld.global.f32 	%f3, [%rd21];
	setp.leu.f32 	%p3, %f3, %f13;
	@%p3 bra 	$L__BB34_6;
	st.shared.f32 	[%r8], %f3;
	mov.f32 	%f13, %f3;
$L__BB34_6:
	add.s32 	%r24, %r24, %r7;
	cvt.u64.u32 	%rd27, %r24;
	setp.gt.u64 	%p4, %rd7, %rd27;
	@%p4 bra 	$L__BB34_4;
$L__BB34_7:
	bar.sync 	0;
	setp.gt.u32 	%p5, %r3, 31;
	@%p5 bra 	$L__BB34_17;
	setp.gt.u32 	%p6, %r3, 1;
	add.s32 	%r17, %r3, 2;
	cvt.u64.u32 	%rd22, %r17;
	setp.le.u64 	%p7, %rd7, %rd22;
	or.pred  	%p8, %p6, %p7;
	@%p8 bra 	$L__BB34_11;
	ld.shared.f32 	%f5, [%r8+8];
	ld.shared.f32 	%f11, [%r8];
	setp.leu.f32 	%p9, %f5, %f11;
	@%p9 bra 	$L__BB34_11;
	st.shared.f32 	[%r8], %f5;
$L__BB34_11:
	setp.ne.s32 	%p10, %r3, 0;
	add.s32 	%r19, %r3, 1;
	cvt.u64.u32 	%rd23, %r19;
	setp.le.u64 	%p11, %rd7, %rd23;
	or.pred  	%p12, %p10, %p11;
	@%p12 bra 	$L__BB34_14;
	ld.shared.v2.f32 	{%f14, %f7}, [vdata];
	setp.leu.f32 	%p14, %f7, %f14;
	@%p14 bra 	$L__BB34_16;
	st.shared.f32 	[vdata], %f7;
	mov.f32 	%f14, %f7;
	bra.uni 	$L__BB34_16;
$L__BB34_14:
	setp.ne.s32 	%p13, %r3, 0;
	@%p13 bra 	$L__BB34_17;
	ld.shared.f32 	%f14, [vdata];
$L__BB34_16:
	mov.u32 	%r20, %nctaid.y;
	mad.lo.s32 	%r21, %r20, %r2, %r1;
	mad.lo.s32 	%r22, %r21, %r6, %r4;
	cvta.to.global.u64 	%rd24, %rd8;
	mul.wide.u32 	%rd25, %r22, 4;
	add.s64 	%rd26, %rd24, %rd25;
	st.global.f32 	[%rd26], %f14;
$L__BB34_17:
	ret;

}
	// .globl	cuda_maximum_2_float
.visible .entry cuda_maximum_2_float(
	.param .u64 cuda_maximum_2_float_param_0,
	.param .u64 .ptr .align 1 cuda_maximum_2_float_param_1,
	.param .u64 .ptr .align 1 cuda_maximum_2_float_param_2,
	.param .u64 cuda_maximum_2_float_param_3,
	.param .u64 cuda_maximum_2_float_param_4,
	.param .u64 cuda_maximum_2_float_param_5
)
{
	.reg .pred 	%p<11>;
	.reg .b32 	%r<23>;
	.reg .b32 	%f<13>;
	.reg .b64 	%rd<27>;

	ld.param.u64 	%rd7, [cuda_maximum_2_float_param_0];
	ld.param.u64 	%rd10, [cuda_maximum_2_float_param_1];
	ld.param.u64 	%rd8, [cuda_maximum_2_float_param_2];
	ld.param.u64 	%rd9, [cuda_maximum_2_float_param_3];
	ld.param.u64 	%rd11, [cuda_maximum_2_float_param_4];
	ld.param.u64 	%rd12, [cuda_maximum_2_float_param_5];
	cvta.to.global.u64 	%rd1, %rd10;
	mov.u32 	%r1, %ctaid.y;
	cvt.u64.u32 	%rd13, %r1;
	mul.lo.s64 	%rd14, %rd11, %rd13;
	mov.u32 	%r2, %ctaid.z;
	cvt.u64.u32 	%rd15, %r2;
	mad.lo.s64 	%rd2, %rd12, %rd15, %rd14;
	mov.u32 	%r3, %tid.x;
	mov.u32 	%r4, %ctaid.x;
	shl.b32 	%r13, %r4, 1;
	add.s32 	%r22, %r13, %r3;
	mov.u32 	%r6, %nctaid.x;
	shl.b32 	%r7, %r6, 1;
	cvt.u64.u32 	%rd3, %r22;
	setp.le.u64 	%p1, %rd7, %rd3;
	shl.b32 	%r14, %r3, 2;
	mov.u32 	%r15, vdata;
	add.s32 	%r8, %r15, %r14;
	@%p1 bra 	$L__BB35_2;
	mad.lo.s64 	%rd16, %rd9, %rd3, %rd2;
	shl.b64 	%rd17, %rd16, 2;
	add.s64 	%rd18, %rd1, %rd17;
	ld.global.f32 	%f9, [%rd18];
	st.shared.f32 	[%r8], %f9;
	add.s32 	%r22, %r22, %r7;
$L__BB35_2:
	cvt.u64.u32 	%rd26, %r22;
	setp.le.u64 	%p2, %rd7, %rd26;
	@%p2 bra 	$L__BB35_7;
	ld.shared.f32 	%f11, [%r8];
$L__BB35_4:
	mad.lo.s64 	%rd19, %rd26, %rd9, %rd2;
	shl.b64 	%rd20, %rd19, 2;
	add.s64 	%rd21, %rd1, %rd20;
	ld.global.f32 	%f3, [%rd21];
	setp.leu.f32 	%p3, %f3, %f11;
	@%p3 bra 	$L__BB35_6;
	st.shared.f32 	[%r8], %f3;
	mov.f32 	%f11, %f3;
$L__BB35_6:
	add.s32 	%r22, %r22, %r7;
	cvt.u64.u32 	%rd26, %r22;
	setp.gt.u64 	%p4, %rd7, %rd26;
	@%p4 bra 	$L__BB35_4;
$L__BB35_7:
	bar.sync 	0;
	setp.gt.u32 	%p5, %r3, 31;
	@%p5 bra 	$L__BB35_14;
	setp.ne.s32 	%p6, %r3, 0;
	add.s32 	%r17, %r3, 1;
	cvt.u64.u32 	%rd22, %r17;
	setp.le.u64 	%p7, %rd7, %rd22;
	or.pred  	%p8, %p6, %p7;
	@%p8 bra 	$L__BB35_11;
	ld.shared.v2.f32 	{%f12, %f6}, [vdata];
	setp.leu.f32 	%p10, %f6, %f12;
	@%p10 bra 	$L__BB35_13;
	st.shared.f32 	[vdata], %f6;
	mov.f32 	%f12, %f6;
	bra.uni 	$L__BB35_13;
$L__BB35_11:
	setp.ne.s32 	%p9, %r3, 0;
	@%p9 bra 	$L__BB35_14;
	ld.shared.f32 	%f12, [vdata];
$L__BB35_13:
	mov.u32 	%r18, %nctaid.y;
	mad.lo.s32 	%r19, %r18, %r2, %r1;
	mad.lo.s32 	%r20, %r19, %r6, %r4;
	cvta.to.global.u64 	%rd23, %rd8;
	mul.wide.u32 	%rd24, %r20, 4;
	add.s64 	%rd25, %rd23, %rd24;
	st.global.f32 	[%rd25], %f12;
$L__BB35_14:
	ret;

}
	// .globl	cuda_minimum_512_double
.visible .entry cuda_minimum_512_double(
	.param .u64 cuda_minimum_512_double_param_0,
	.param .u64 .ptr .align 1 cuda_minimum_512_double_param_1,
	.param .u64 .ptr .align 1 cuda_minimum_512_double_param_2,
	.param .u64 cuda_minimum_512_double_param_3,
	.param .u64 cuda_minimum_512_double_param_4,
	.param .u64 cuda_minimum_512_double_param_5
)
{
	.reg .pred 	%p<41>;
	.reg .b32 	%r<38>;
	.reg .b64 	%rd<35>;
	.reg .b64 	%fd<29>;

	ld.param.u64 	%rd7, [cuda_minimum_512_double_param_0];
	ld.param.u64 	%rd10, [cuda_minimum_512_double_param_1];
	ld.param.u64 	%rd8, [cuda_minimum_512_double_param_2];
	ld.param.u64 	%rd9, [cuda_minimum_512_double_param_3];
	ld.param.u64 	%rd11, [cuda_minimum_512_double_param_4];
	ld.param.u64 	%rd12, [cuda_minimum_512_double_param_5];
	cvta.to.global.u64 	%rd1, %rd10;
	mov.u32 	%r1, %ctaid.y;
	cvt.u64.u32 	%rd13, %r1;
	mul.lo.s64 	%rd14, %rd11, %rd13;
	mov.u32 	%r2, %ctaid.z;
	cvt.u64.u32 	%rd15, %r2;
	mad.lo.s64 	%rd2, %rd12, %rd15, %rd14;
	mov.u32 	%r3, %tid.x;
	mov.u32 	%r4, %ctaid.x;
	shl.b32 	%r13, %r4, 9;
	add.s32 	%r37, %r13, %r3;
	mov.u32 	%r6, %nctaid.x;
	shl.b32 	%r7, %r6, 9;
	cvt.u64.u32 	%rd3, %r37;
	setp.le.u64 	%p1, %rd7, %rd3;
	shl.b32 	%r14, %r3, 3;
	mov.u32 	%r15, vdata;
	add.s32 	%r8, %r15, %r14;
	@%p1 bra 	$L__BB36_2;
	mad.lo.s64 	%rd16, %rd9, %rd3, %rd2;
	shl.b64 	%rd17, %rd16, 3;
	add.s64 	%rd18, %rd1, %rd17;
	ld.global.f64 	%fd17, [%rd18];
	st.shared.f64 	[%r8], %fd17;
	add.s32 	%r37, %r37, %r7;
$L__BB36_2:
	cvt.u64.u32 	%rd34, %r37;
	setp.le.u64 	%p2, %rd7, %rd34;
	@%p2 bra 	$L__BB36_7;
	ld.shared.f64 	%fd27, [%r8];
$L__BB36_4:
	mad.lo.s64 	%rd19, %rd34, %rd9, %rd2;
	shl.b64 	%rd20, %rd19, 3;
	add.s64 	%rd21, %rd1, %rd20;
	ld.global.f64 	%fd3, [%rd21];
	setp.geu.f64 	%p3, %fd3, %fd27;
	@%p3 bra 	$L__BB36_6;
	st.shared.f64 	[%r8], %fd3;
	mov.f64 	%fd27, %fd3;
$L__BB36_6:
	add.s32 	%r37, %r37, %r7;
	cvt.u64.u32 	%rd34, %r37;
	setp.gt.u64 	%p4, %rd7, %rd34;
	@%p4 bra 	$L__BB36_4;
$L__BB36_7:
	bar.sync 	0;
	setp.gt.u32 	%p5, %r3, 255;
	add.s32 	%r17, %r3, 256;
	cvt.u64.u32 	%rd22, %r17;
	setp.le.u64 	%p6, %rd7, %rd22;
	or.pred  	%p7, %p5, %p6;
	@%p7 bra 	$L__BB36_10;
	ld.shared.f64 	%fd5, [%r8+2048];
	ld.shared.f64 	%fd18, [%r8];
	setp.geu.f64 	%p8, %fd5, %fd18;
	@%p8 bra 	$L__BB36_10;
	st.shared.f64 	[%r8], %fd5;
$L__BB36_10:
	bar.sync 	0;
	setp.gt.u32 	%p9, %r3, 127;
	add.s32 	%r19, %r3, 128;
	cvt.u64.u32 	%rd23, %r19;
	setp.le.u64 	%p10, %rd7, %rd23;
	or.pred  	%p11, %p9, %p10;
	@%p11 bra 	$L__BB36_13;
	ld.shared.f64 	%fd6, [%r8+1024];
	ld.shared.f64 	%fd19, [%r8];
	setp.geu.f64 	%p12, %fd6, %fd19;
	@%p12 bra 	$L__BB36_13;
	st.shared.f64 	[%r8], %fd6;
$L__BB36_13:
	bar.sync 	0;
	setp.gt.u32 	%p13, %r3, 63;
	add.s32 	%r21, %r3, 64;
	cvt.u64.u32 	%rd24, %r21;
	setp.le.u64 	%p14, %rd7, %rd24;
	or.pred  	%p15, %p13, %p14;
	@%p15 bra 	$L__BB36_16;
	ld.shared.f64 	%fd7, [%r8+512];
	ld.shared.f64 	%fd20, [%r8];
	setp.geu.f64 	%p16, %fd7, %fd20;
	@%p16 bra 	$L__BB36_16;
	st.shared.f64 	[%r8], %fd7;
$L__BB36_16:
	bar.sync 	0;
	setp.gt.u32 	%p17, %r3, 31;
	@%p17 bra 	$L__BB36_38;
	add.s32 	%r22, %r3, 32;
	cvt.u64.u32 	%rd25, %r22;
	setp.le.u64 	%p18, %rd7, %rd25;
	@%p18 bra 	$L__BB36_20;
	ld.shared.f64 	%fd8, [%r8+256];
	ld.shared.f64 	%fd21, [%r8];
	setp.geu.f64 	%p19, %fd8, %fd21;
	@%p19 bra 	$L__BB36_20;
	st.shared.f64 	[%r8], %fd8;
$L__BB36_20:
	setp.gt.u32 	%p20, %r3, 15;
	add.s32 	%r24, %r3, 16;
	cvt.u64.u32 	%rd26, %r24;
	setp.le.u64 	%p21, %rd7, %rd26;
	or.pred  	%p22, %p20, %p21;
	@%p22 bra 	$L__BB36_23;
	ld.shared.f64 	%fd9, [%r8+128];
	ld.shared.f64 	%fd22, [%r8];
	setp.geu.f64 	%p23, %fd9, %fd22;
	@%p23 bra 	$L__BB36_23;
	st.shared.f64 	[%r8], %fd9;
$L__BB36_23:
	setp.gt.u32 	%p24, %r3, 7;
	add.s32 	%r26, %r3, 8;
	cvt.u64.u32 	%rd27, %r26;
	setp.le.u64 	%p25, %rd7, %rd27;
	or.pred  	%p26, %p24, %p25;
	@%p26 bra 	$L__BB36_26;
	ld.shared.f64 	%fd10, [%r8+64];
	ld.shared.f64 	%fd23, [%r8];
	setp.geu.f64 	%p27, %fd10, %fd23;
	@%p27 bra 	$L__BB36_26;
	st.shared.f64 	[%r8], %fd10;
$L__BB36_26:
	setp.gt.u32 	%p28, %r3, 3;
	add.s32 	%r28, %r3, 4;
	cvt.u64.u32 	%rd28, %r28;
	setp.le.u64 	%p29, %rd7, %rd28;
	or.pred  	%p30, %p28, %p29;
	@%p30 bra 	$L__BB36_29;
	ld.shared.f64 	%fd11, [%r8+32];
	ld.shared.f64 	%fd24, [%r8];
	setp.geu.f64 	%p31, %fd11, %fd24;
	@%p31 bra 	$L__BB36_29;
	st.shared.f64 	[%r8], %fd11;
$L__BB36_29:
	setp.gt.u32 	%p32, %r3, 1;
	add.s32 	%r30, %r3, 2;
	cvt.u64.u32 	%rd29, %r30;
	setp.le.u64 	%p33, %rd7, %rd29;
	or.pred  	%p34, %p32, %p33;
	@%p34 bra 	$L__BB36_32;
	ld.shared.f64 	%fd12, [%r8+16];
	ld.shared.f64 	%fd25, [%r8];
	setp.geu.f64 	%p35, %fd12, %fd25;
	@%p35 bra 	$L__BB36_32;
	st.shared.f64 	[%r8], %fd12;
$L__BB36_32:
	setp.ne.s32 	%p36, %r3, 0;
	add.s32 	%r32, %r3, 1;
	cvt.u64.u32 	%rd30, %r32;
	setp.le.u64 	%p37, %rd7, %rd30;
	or.pred  	%p38, %p36, %p37;
	@%p38 bra 	$L__BB36_35;
	ld.shared.v2.f64 	{%fd28, %fd14}, [vdata];
	setp.geu.f64 	%p40, %fd14, %fd28;
	@%p40 bra 	$L__BB36_37;
	st.shared.f64 	[vdata], %fd14;
	mov.f64 	%fd28, %fd14;
	bra.uni 	$L__BB36_37;
$L__BB36_35:
	setp.ne.s32 	%p39, %r3, 0;
	@%p39 bra 	$L__BB36_38;
	ld.shared.f64 	%fd28, [vdata];
$L__BB36_37:
	mov.u32 	%r33, %nctaid.y;
	mad.lo.s32 	%r34, %r33, %r2, %r1;
	mad.lo.s32 	%r35, %r34, %r6, %r4;
	cvta.to.global.u64 	%rd31, %rd8;
	mul.wide.u32 	%rd32, %r35, 8;
	add.s64 	%rd33, %rd31, %rd32;
	st.global.f64 	[%rd33], %fd28;
$L__BB36_38:
	ret;

}
	// .globl	cuda_minimum_256_double
.visible .entry cuda_minimum_256_double(
	.param .u64 cuda_minimum_256_double_param_0,
	.param .u64 .ptr .align 1 cuda_minimum_256_double_param_1,
	.param .u64 .ptr .align 1 cuda_minimum_256_double_param_2,
	.param .u64 cuda_minimum_256_double_param_3,
	.param .u64 cuda_minimum_256_double_param_4,
	.param .u64 cuda_minimum_256_double_param_5
)
{
	.reg .pred 	%p<37>;
	.reg .b32 	%r<36>;
	.reg .b64 	%rd<34>;
	.reg .b64 	%fd<27>;

	ld.param.u64 	%rd7, [cuda_minimum_256_double_param_0];
	ld.param.u64 	%rd10, [cuda_minimum_256_double_param_1];
	ld.param.u64 	%rd8, [cuda_minimum_256_double_param_2];
	ld.param.u64 	%rd9, [cuda_minimum_256_double_param_3];
	ld.param.u64 	%rd11, [cuda_minimum_256_double_param_4];
	ld.param.u64 	%rd12, [cuda_minimum_256_double_param_5];
	cvta.to.global.u64 	%rd1, %rd10;
	mov.u32 	%r1, %ctaid.y;
	cvt.u64.u32 	%rd13, %r1;
	mul.lo.s64 	%rd14, %rd11, %rd13;
	mov.u32 	%r2, %ctaid.z;
	cvt.u64.u32 	%rd15, %r2;
	mad.lo.s64 	%rd2, %rd12, %rd15, %rd14;
	mov.u32 	%r3, %tid.x;
	mov.u32 	%r4, %ctaid.x;
	shl.b32 	%r13, %r4, 8;
	add.s32 	%r35, %r13, %r3;
	mov.u32 	%r6, %nctaid.x;
	shl.b32 	%r7, %r6, 8;
	cvt.u64.u32 	%rd3, %r35;
	setp.le.u64 	%p1, %rd7, %rd3;
	shl.b32 	%r14, %r3, 3;
	mov.u32 	%r15, vdata;
	add.s32 	%r8, %r15, %r14;
	@%p1 bra 	$L__BB37_2;
	mad.lo.s64 	%rd16, %rd9, %rd3, %rd2;
	shl.b64 	%rd17, %rd16, 3;
	add.s64 	%rd18, %rd1, %rd17;
	ld.global.f64 	%fd16, [%rd18];
	st.shared.f64 	[%r8], %fd16;
	add.s32 	%r35, %r35, %r7;
$L__BB37_2:
	cvt.u64.u32 	%rd33, %r35;
	setp.le.u64 	%p2, %rd7, %rd33;
	@%p2 bra 	$L__BB37_7;
	ld.shared.f64 	%fd25, [%r8];
$L__BB37_4:
	mad.lo.s64 	%rd19, %rd33, %rd9, %rd2;
	shl.b64 	%rd20, %rd19, 3;
	add.s64 	%rd21, %rd1, %rd20;
	ld.global.f64 	%fd3, [%rd21];
	setp.geu.f64 	%p3, %fd3, %fd25;
	@%p3 bra 	$L__BB37_6;
	st.shared.f64 	[%r8], %fd3;
	mov.f64 	%fd25, %fd3;
$L__BB37_6:
	add.s32 	%r35, %r35, %r7;
	cvt.u64.u32 	%rd33, %r35;
	setp.gt.u64 	%p4, %rd7, %rd33;
	@%p4 bra 	$L__BB37_4;
$L__BB37_7:
	bar.sync 	0;
	setp.gt.u32 	%p5, %r3, 127;
	add.s32 	%r17, %r3, 128;
	cvt.u64.u32 	%rd22, %r17;
	setp.le.u64 	%p6, %rd7, %rd22;
	or.pred  	%p7, %p5, %p6;
	@%p7 bra 	$L__BB37_10;
	ld.shared.f64 	%fd5, [%r8+1024];
	ld.shared.f64 	%fd17, [%r8];
	setp.geu.f64 	%p8, %fd5, %fd17;
	@%p8 bra 	$L__BB37_10;
	st.shared.f64 	[%r8], %fd5;
$L__BB37_10:
	bar.sync 	0;
	setp.gt.u32 	%p9, %r3, 63;
	add.s32 	%r19, %r3, 64;
	cvt.u64.u32 	%rd23, %r19;
	setp.le.u64 	%p10, %rd7, %rd23;
	or.pred  	%p11, %p9, %p10;
	@%p11 bra 	$L__BB37_13;
	ld.shared.f64 	%fd6, [%r8+512];
	ld.shared.f64 	%fd18, [%r8];
	setp.geu.f64 	%p12, %fd6, %fd18;
	@%p12 bra 	$L__BB37_13;
	st.shared.f64 	[%r8], %fd6;
$L__BB37_13:
	bar.sync 	0;
	setp.gt.u32 	%p13, %r3, 31;
	@%p13 bra 	$L__BB37_35;
	add.s32 	%r20, %r3, 32;
	cvt.u64.u32 	%rd24, %r20;
	setp.le.u64 	%p14, %rd7, %rd24;
	@%p14 bra 	$L__BB37_17;
	ld.shared.f64 	%fd7, [%r8+256];
	ld.shared.f64 	%fd19, [%r8];
	setp.geu.f64 	%p15, %fd7, %fd19;
	@%p15 bra 	$L__BB37_17;
	st.shared.f64 	[%r8], %fd7;
$L__BB37_17:
	setp.gt.u32 	%p16, %r3, 15;
	add.s32 	%r22, %r3, 16;
	cvt.u64.u32 	%rd25, %r22;
	setp.le.u64 	%p17, %rd7, %rd25;
	or.pred  	%p18, %p16, %p17;
	@%p18 bra 	$L__BB37_20;
	ld.shared.f64 	%fd8, [%r8+128];
	ld.shared.f64 	%fd20, [%r8];
	setp.geu.f64 	%p19, %fd8, %fd20;
	@%p19 bra 	$L__BB37_20;
	st.shared.f64 	[%r8], %fd8;
$L__BB37_20:
	setp.gt.u32 	%p20, %r3, 7;
	add.s32 	%r24, %r3, 8;
	cvt.u64.u32 	%rd26, %r24;
	setp.le.u64 	%p21, %rd7, %rd26;
	or.pred  	%p22, %p20, %p21;
	@%p22 bra 	$L__BB37_23;
	ld.shared.f64 	%fd9, [%r8+64];
	ld.shared.f64 	%fd21, [%r8];
	setp.geu.f64 	%p23, %fd9, %fd21;
	@%p23 bra 	$L__BB37_23;
	st.shared.f64 	[%r8], %fd9;
$L__BB37_23:
	setp.gt.u32 	%p24, %r3, 3;
	add.s32 	%r26, %r3, 4;
	cvt.u64.u32 	%rd27, %r26;
	setp.le.u64 	%p25, %rd7, %rd27;
	or.pred  	%p26, %p24, %p25;
	@%p26 bra 	$L__BB37_26;
	ld.shared.f64 	%fd10, [%r8+32];
	ld.shared.f64 	%fd22, [%r8];
	setp.geu.f64 	%p27, %fd10, %fd22;
	@%p27 bra 	$L__BB37_26;
	st.shared.f64 	[%r8], %fd10;
$L__BB37_26:
	setp.gt.u32 	%p28, %r3, 1;
	add.s32 	%r28, %r3, 2;
	cvt.u64.u32 	%rd28, %r28;
	setp.le.u64 	%p29, %rd7, %rd28;
	or.pred  	%p30, %p28, %p29;
	@%p30 bra 	$L__BB37_29;
	ld.shared.f64 	%fd11, [%r8+16];
	ld.shared.f64 	%fd23, [%r8];
	setp.geu.f64 	%p31, %fd11, %fd23;
	@%p31 bra 	$L__BB37_29;
	st.shared.f64 	[%r8], %fd11;
$L__BB37_29:
	setp.ne.s32 	%p32, %r3, 0;
	add.s32 	%r30, %r3, 1;
	cvt.u64.u32 	%rd29, %r30;
	setp.le.u64 	%p33, %rd7, %rd29;
	or.pred  	%p34, %p32, %p33;
	@%p34 bra 	$L__BB37_32;
	ld.shared.v2.f64 	{%fd26, %fd13}, [vdata];
	setp.geu.f64 	%p36, %fd13, %fd26;
	@%p36 bra 	$L__BB37_34;
	st.shared.f64 	[vdata], %fd13;
	mov.f64 	%fd26, %fd13;
	bra.uni 	$L__BB37_34;
$L__BB37_32:
	setp.ne.s32 	%p35, %r3, 0;
	@%p35 bra 	$L__BB37_35;
	ld.shared.f64 	%fd26, [vdata];
$L__BB37_34:
	mov.u32 	%r31, %nctaid.y;
	mad.lo.s32 	%r32, %r31, %r2, %r1;
	mad.lo.s32 	%r33, %r32, %r6, %r4;
	cvta.to.global.u64 	%rd30, %rd8;
	mul.wide.u32 	%rd31, %r33, 8;
	add.s64 	%rd32, %rd30, %rd31;
	st.global.f64 	[%rd32], %fd26;
$L__BB37_35:
	ret;

}
	// .globl	cuda_minimum_128_double
.visible .entry cuda_minimum_128_double(
	.param .u64 cuda_minimum_128_double_param_0,
	.param .u64 .ptr .align 1 cuda_minimum_128_double_param_1,
	.param .u64 .ptr .align 1 cuda_minimum_128_double_param_2,
	.param .u64 cuda_minimum_128_double_param_3,
	.param .u64 cuda_minimum_128_double_param_4,
	.param .u64 cuda_minimum_128_double_param_5
)
{
	.reg .pred 	%p<33>;
	.reg .b32 	%r<34>;
	.reg .b64 	%rd<33>;
	.reg .b64 	%fd<25>;

	ld.param.u64 	%rd7, [cuda_minimum_128_double_param_0];
	ld.param.u64 	%rd10, [cuda_minimum_128_double_param_1];
	ld.param.u64 	%rd8, [cuda_minimum_128_double_param_2];
	ld.param.u64 	%rd9, [cuda_minimum_128_double_param_3];
	ld.param.u64 	%rd11, [cuda_minimum_128_double_param_4];
	ld.param.u64 	%rd12, [cuda_minimum_128_double_param_5];
	cvta.to.global.u64 	%rd1, %rd10;
	mov.u32 	%r1, %ctaid.y;
	cvt.u64.u32 	%rd13, %r1;
	mul.lo.s64 	%rd14, %rd11, %rd13;
	mov.u32 	%r2, %ctaid.z;
	cvt.u64.u32 	%rd15, %r2;
	mad.lo.s64 	%rd2, %rd12, %rd15, %rd14;
	mov.u32 	%r3, %tid.x;
	mov.u32 	%r4, %ctaid.x;
	shl.b32 	%r13, %r4, 7;
	add.s32 	%r33, %r13, %r3;
	mov.u32 	%r6, %nctaid.x;
	shl.b32 	%r7, %r6, 7;
	cvt.u64.u32 	%rd3, %r33;
	setp.le.u64 	%p1, %rd7, %rd3;
	shl.b32 	%r14, %r3, 3;
	mov.u32 	%r15, vdata;
	add.s32 	%r8, %r15, %r14;
	@%p1 bra 	$L__BB38_2;
	mad.lo.s64 	%rd16, %rd9, %rd3, %rd2;
	shl.b64 	%rd17, %rd16, 3;
	add.s64 	%rd18, %rd1, %rd17;
	ld.global.f64 	%fd15, [%rd18];
	st.shared.f64 	[%r8], %fd15;
	add.s32 	%r33, %r33, %r7;
$L__BB38_2:
	cvt.u64.u32 	%rd32, %r33;
	setp.le.u64 	%p2, %rd7, %rd32;
	@%p2 bra 	$L__BB38_7;
	ld.shared.f64 	%fd23, [%r8];
$L__BB38_4:
	mad.lo.s64 	%rd19, %rd32, %rd9, %rd2;
	shl.b64 	%rd20, %rd19, 3;
	add.s64 	%rd21, %rd1, %rd20;
	ld.global.f64 	%fd3, [%rd21];
	setp.geu.f64 	%p3, %fd3, %fd23;
	@%p3 bra 	$L__BB38_6;
	st.shared.f64 	[%r8], %fd3;
	mov.f64 	%fd23, %fd3;
$L__BB38_6:
	add.s32 	%r33, %r33, %r7;
	cvt.u64.u32 	%rd32, %r33;
	setp.gt.u64 	%p4, %rd7, %rd32;
	@%p4 bra 	$L__BB38_4;
$L__BB38_7:
	bar.sync 	0;
	setp.gt.u32 	%p5, %r3, 63;
	add.s32 	%r17, %r3, 64;
	cvt.u64.u32 	%rd22, %r17;
	setp.le.u64 	%p6, %rd7, %rd22;
	or.pred  	%p7, %p5, %p6;
	@%p7 bra 	$L__BB38_10;
	ld.shared.f64 	%fd5, [%r8+512];
	ld.shared.f64 	%fd16, [%r8];
	setp.geu.f64 	%p8, %fd5, %fd16;
	@%p8 bra 	$L__BB38_10;
	st.shared.f64 	[%r8], %fd5;
$L__BB38_10:
	bar.sync 	0;
	setp.gt.u32 	%p9, %r3, 31;
	@%p9 bra 	$L__BB38_32;
	add.s32 	%r18, %r3, 32;
	cvt.u64.u32 	%rd23, %r18;
	setp.le.u64 	%p10, %rd7, %rd23;
	@%p10 bra 	$L__BB38_14;
	ld.shared.f64 	%fd6, [%r8+256];
	ld.shared.f64 	%fd17, [%r8];
	setp.geu.f64 	%p11, %fd6, %fd17;
	@%p11 bra 	$L__BB38_14;
	st.shared.f64 	[%r8], %fd6;
$L__BB38_14:
	setp.gt.u32 	%p12, %r3, 15;
	add.s32 	%r20, %r3, 16;
	cvt.u64.u32 	%rd24, %r20;
	setp.le.u64 	%p13, %rd7, %rd24;
	or.pred  	%p14, %p12, %p13;
	@%p14 bra 	$L__BB38_17;
	ld.shared.f64 	%fd7, [%r8+128];
	ld.shared.f64 	%fd18, [%r8];
	setp.geu.f64 	%p15, %fd7, %fd18;
	@%p15 bra 	$L__BB38_17;
	st.shared.f64 	[%r8], %fd7;
$L__BB38_17:
	setp.gt.u32 	%p16, %r3, 7;
	add.s32 	%r22, %r3, 8;
	cvt.u64.u32 	%rd25, %r22;
	setp.le.u64 	%p17, %rd7, %rd25;
	or.pred  	%p18, %p16, %p17;
	@%p18 bra 	$L__BB38_20;
	ld.shared.f64 	%fd8, [%r8+64];
	ld.shared.f64 	%fd19, [%r8];
	setp.geu.f64 	%p19, %fd8, %fd19;
	@%p19 bra 	$L__BB38_20;
	st.shared.f64 	[%r8], %fd8;
$L__BB38_20:
	setp.gt.u32 	%p20, %r3, 3;
	add.s32 	%r24, %r3, 4;
	cvt.u64.u32 	%rd26, %r24;
	setp.le.u64 	%p21, %rd7, %rd26;
	or.pred  	%p22, %p20, %p21;
	@%p22 bra 	$L__BB38_23;
	ld.shared.f64 	%fd9, [%r8+32];
	ld.shared.f64 	%fd20, [%r8];
	setp.geu.f64 	%p23, %fd9, %fd20;
	@%p23 bra 	$L__BB38_23;
	st.shared.f64 	[%r8], %fd9;
$L__BB38_23:
	setp.gt.u32 	%p24, %r3, 1;
	add.s32 	%r26, %r3, 2;
	cvt.u64.u32 	%rd27, %r26;
	setp.le.u64 	%p25, %rd7, %rd27;
	or.pred  	%p26, %p24, %p25;
	@%p26 bra 	$L__BB38_26;
	ld.shared.f64 	%fd10, [%r8+16];
	ld.shared.f64 	%fd21, [%r8];
	setp.geu.f64 	%p27, %fd10, %fd21;
	@%p27 bra 	$L__BB38_26;
	st.shared.f64 	[%r8], %fd10;
$L__BB38_26:
	setp.ne.s32 	%p28, %r3, 0;
	add.s32 	%r28, %r3, 1;
	cvt.u64.u32 	%rd28, %r28;
	setp.le.u64 	%p29, %rd7, %rd28;
	or.pred  	%p30, %p28, %p29;
	@%p30 bra 	$L__BB38_29;
	ld.shared.v2.f64 	{%fd24, %fd12}, [vdata];
	setp.geu.f64 	%p32, %fd12, %fd24;
	@%p32 bra 	$L__BB38_31;
	st.shared.f64 	[vdata], %fd12;
	mov.f64 	%fd24, %fd12;
	bra.uni 	$L__BB38_31;
$L__BB38_29:
	setp.ne.s32 	%p31, %r3, 0;
	@%p31 bra 	$L__BB38_32;
	ld.shared.f64 	%fd24, [vdata];
$L__BB38_31:
	mov.u32 	%r29, %nctaid.y;
	mad.lo.s32 	%r30, %r29, %r2, %r1;
	mad.lo.s32 	%r31, %r30, %r6, %r4;
	cvta.to.global.u64 	%rd29, %rd8;
	mul.wide.u32 	%rd30, %r31, 8;
	add.s64 	%rd31, %rd29, %rd30;
	st.global.f64 	[%rd31], %fd24;
$L__BB38_32:
	ret;

}
	// .globl	cuda_minimum_64_double
.visible .entry cuda_minimum_64_double(
	.param .u64 cuda_minimum_64_double_param_0,
	.param .u64 .ptr .align 1 cuda_minimum_64_double_param_1,
	.param .u64 .ptr .align 1 cuda_minimum_64_double_param_2,
	.param .u64 cuda_minimum_64_double_param_3,
	.param .u64 cuda_minimum_64_double_param_4,
	.param .u64 cuda_minimum_64_double_param_5
)
{
	.reg .pred 	%p<29>;
	.reg .b32 	%r<32>;
	.reg .b64 	%rd<32>;
	.reg .b64 	%fd<23>;

	ld.param.u64 	%rd7, [cuda_minimum_64_double_param_0];
	ld.param.u64 	%rd10, [cuda_minimum_64_double_param_1];
	ld.param.u64 	%rd8, [cuda_minimum_64_double_param_2];
	ld.param.u64 	%rd9, [cuda_minimum_64_double_param_3];
	ld.param.u64 	%rd11, [cuda_minimum_64_double_param_4];
	ld.param.u64 	%rd12, [cuda_minimum_64_double_param_5];
	cvta.to.global.u64 	%rd1, %rd10;
	mov.u32 	%r1, %ctaid.y;
	cvt.u64.u32 	%rd13, %r1;
	mul.lo.s64 	%rd14, %rd11, %rd13;
	mov.u32 	%r2, %ctaid.z;
	cvt.u64.u32 	%rd15, %r2;
	mad.lo.s64 	%rd2, %rd12, %rd15, %rd14;
	mov.u32 	%r3, %tid.x;
	mov.u32 	%r4, %ctaid.x;
	shl.b32 	%r13, %r4, 6;
	add.s32 	%r31, %r13, %r3;
	mov.u32 	%r6, %nctaid.x;
	shl.b32 	%r7, %r6, 6;
	cvt.u64.u32 	%rd3, %r31;
	setp.le.u64 	%p1, %rd7, %rd3;
	shl.b32 	%r14, %r3, 3;
	mov.u32 	%r15, vdata;
	add.s32 	%r8, %r15, %r14;
	@%p1 bra 	$L__BB39_2;
	mad.lo.s64 	%rd16, %rd9, %rd3, %rd2;
	shl.b64 	%rd17, %rd16, 3;
	add.s64 	%rd18, %rd1, %rd17;
	ld.global.f64 	%fd14, [%rd18];
	st.shared.f64 	[%r8], %fd14;
	add.s32 	%r31, %r31, %r7;
$L__BB39_2:
	cvt.u64.u32 	%rd31, %r31;
	setp.le.u64 	%p2, %rd7, %rd31;
	@%p2 bra 	$L__BB39_7;
	ld.shared.f64 	%fd21, [%r8];
$L__BB39_4:
	mad.lo.s64 	%rd19, %rd31, %rd9, %rd2;
	shl.b64 	%rd20, %rd19, 3;
	add.s64 	%rd21, %rd1, %rd20;
	ld.global.f64 	%fd3, [%rd21];
	setp.geu.f64 	%p3, %fd3, %fd21;
	@%p3 bra 	$L__BB39_6;
	st.shared.f64 	[%r8], %fd3;
	mov.f64 	%fd21, %fd3;
$L__BB39_6:
	add.s32 	%r31, %r31, %r7;
	cvt.u64.u32 	%rd31, %r31;
	setp.gt.u64 	%p4, %rd7, %rd31;
	@%p4 bra 	$L__BB39_4;
$L__BB39_7:
	bar.sync 	0;
	setp.gt.u32 	%p5, %r3, 31;
	@%p5 bra 	$L__BB39_29;
	add.s32 	%r16, %r3, 32;
	cvt.u64.u32 	%rd22, %r16;
	setp.le.u64 	%p6, %rd7, %rd22;
	@%p6 bra 	$L__BB39_11;
	ld.shared.f64 	%fd5, [%r8+256];
	ld.shared.f64 	%fd15, [%r8];
	setp.geu.f64 	%p7, %fd5, %fd15;
	@%p7 bra 	$L__BB39_11;
	st.shared.f64 	[%r8], %fd5;
$L__BB39_11:
	setp.gt.u32 	%p8, %r3, 15;
	add.s32 	%r18, %r3, 16;
	cvt.u64.u32 	%rd23, %r18;
	setp.le.u64 	%p9, %rd7, %rd23;
	or.pred  	%p10, %p8, %p9;
	@%p10 bra 	$L__BB39_14;
	ld.shared.f64 	%fd6, [%r8+128];
	ld.shared.f64 	%fd16, [%r8];
	setp.geu.f64 	%p11, %fd6, %fd16;
	@%p11 bra 	$L__BB39_14;
	st.shared.f64 	[%r8], %fd6;
$L__BB39_14:
	setp.gt.u32 	%p12, %r3, 7;
	add.s32 	%r20, %r3, 8;
	cvt.u64.u32 	%rd24, %r20;
	setp.le.u64 	%p13, %rd7, %rd24;
	or.pred  	%p14, %p12, %p13;
	@%p14 bra 	$L__BB39_17;
	ld.shared.f64 	%fd7, [%r8+64];
	ld.shared.f64 	%fd17, [%r8];
	setp.geu.f64 	%p15, %fd7, %fd17;
	@%p15 bra 	$L__BB39_17;
	st.shared.f64 	[%r8], %fd7;
$L__BB39_17:
	setp.gt.u32 	%p16, %r3, 3;
	add.s32 	%r22, %r3, 4;
	cvt.u64.u32 	%rd25, %r22;
	setp.le.u64 	%p17, %rd7, %rd25;
	or.pred  	%p18, %p16, %p17;
	@%p18 bra 	$L__BB39_20;
	ld.shared.f64 	%fd8, [%r8+32];
	ld.shared.f64 	%fd18, [%r8];
	setp.geu.f64 	%p19, %fd8, %fd18;
	@%p19 bra 	$L__BB39_20;
	st.shared.f64 	[%r8], %fd8;
$L__BB39_20:
	setp.gt.u32 	%p20, %r3, 1;
	add.s32 	%r24, %r3, 2;
	cvt.u64.u32 	%rd26, %r24;
	setp.le.u64 	%p21, %rd7, %rd26;
	or.pred  	%p22, %p20, %p21;
	@%p22 bra 	$L__BB39_23;
	ld.shared.f64 	%fd9, [%r8+16];
	ld.shared.f64 	%fd19, [%r8];
	setp.geu.f64 	%p23, %fd9, %fd19;
	@%p23 bra 	$L__BB39_23;
	st.shared.f64 	[%r8], %fd9;
$L__BB39_23:
	setp.ne.s32 	%p24, %r3, 0;
	add.s32 	%r26, %r3, 1;
	cvt.u64.u32 	%rd27, %r26;
	setp.le.u64 	%p25, %rd7, %rd27;
	or.pred  	%p26, %p24, %p25;
	@%p26 bra 	$L__BB39_26;
	ld.shared.v2.f64 	{%fd22, %fd11}, [vdata];
	setp.geu.f64 	%p28, %fd11, %fd22;
	@%p28 bra 	$L__BB39_28;
	st.shared.f64 	[vdata], %fd11;
	mov.f64 	%fd22, %fd11;
	bra.uni 	$L__BB39_28;
$L__BB39_26:
	setp.ne.s32 	%p27, %r3, 0;
	@%p27 bra 	$L__BB39_29;
	ld.shared.f64 	%fd22, [vdata];
$L__BB39_28:
	mov.u32 	%r27, %nctaid.y;
	mad.lo.s32 	%r28, %r27, %r2, %r1;
	mad.lo.s32 	%r29, %r28, %r6, %r4;
	cvta.to.global.u64 	%rd28, %rd8;
	mul.wide.u32 	%rd29, %r29, 8;
	add.s64 	%rd30, %rd28, %rd29;
	st.global.f64 	[%rd30], %fd22;
$L__BB39_29:
	ret;

}
	// .globl	cuda_minimum_32_double
.visible .entry cuda_minimum_32_double(
	.param .u64 cuda_minimum_32_double_param_0,
	.param .u64 .ptr .align 1 cuda_minimum_32_double_param_1,
	.param .u64 .ptr .align 1 cuda_minimum_32_double_param_2,
	.param .u64 cuda_minimum_32_double_param_3,
	.param .u64 cuda_minimum_32_double_param_4,
	.param .u64 cuda_minimum_32_double_param_5
)
{
	.reg .pred 	%p<27>;
	.reg .b32 	%r<31>;
	.reg .b64 	%rd<31>;
	.reg .b64 	%fd<21>;

	ld.param.u64 	%rd7, [cuda_minimum_32_double_param_0];
	ld.param.u64 	%rd10, [cuda_minimum_32_double_param_1];
	ld.param.u64 	%rd8, [cuda_minimum_32_double_param_2];
	ld.param.u64 	%rd9, [cuda_minimum_32_double_param_3];
	ld.param.u64 	%rd11, [cuda_minimum_32_double_param_4];
	ld.param.u64 	%rd12, [cuda_minimum_32_double_param_5];
	cvta.to.global.u64 	%rd1, %rd10;
	mov.u32 	%r1, %ctaid.y;
	cvt.u64.u32 	%rd13, %r1;
	mul.lo.s64 	%rd14, %rd11, %rd13;
	mov.u32 	%r2, %ctaid.z;
	cvt.u64.u32 	%rd15, %r2;
	mad.lo.s64 	%rd2, %rd12, %rd15, %rd14;
	mov.u32 	%r3, %tid.x;
	mov.u32 	%r4, %ctaid.x;
	shl.b32 	%r13, %r4, 5;
	add.s32 	%r30, %r13, %r3;
	mov.u32 	%r6, %nctaid.x;
	shl.b32 	%r7, %r6, 5;
	cvt.u64.u32 	%rd3, %r30;
	setp.le.u64 	%p1, %rd7, %rd3;
	shl.b32 	%r14, %r3, 3;
	mov.u32 	%r15, vdata;
	add.s32 	%r8, %r15, %r14;
	@%p1 bra 	$L__BB40_2;
	mad.lo.s64 	%rd16, %rd9, %rd3, %rd2;
	shl.b64 	%rd17, %rd16, 3;
	add.s64 	%rd18, %rd1, %rd17;
	ld.global.f64 	%fd13, [%rd18];
	st.shared.f64 	[%r8], %fd13;
	add.s32 	%r30, %r30, %r7;
$L__BB40_2:
	cvt.u64.u32 	%rd30, %r30;
	setp.le.u64 	%p2, %rd7, %rd30;
	@%p2 bra 	$L__BB40_7;
	ld.shared.f64 	%fd19, [%r8];
$L__BB40_4:
	mad.lo.s64 	%rd19, %rd30, %rd9, %rd2;
	shl.b64 	%rd20, %rd19, 3;
	add.s64 	%rd21, %rd1, %rd20;
	ld.global.f64 	%fd3, [%rd21];
	setp.geu.f64 	%p3, %fd3, %fd19;
	@%p3 bra 	$L__BB40_6;
	st.shared.f64 	[%r8], %fd3;
	mov.f64 	%fd19, %fd3;
$L__BB40_6:
	add.s32 	%r30, %r30, %r7;
	cvt.u64.u32 	%rd30, %r30;
	setp.gt.u64 	%p4, %rd7, %rd30;
	@%p4 bra 	$L__BB40_4;
$L__BB40_7:
	bar.sync 	0;
	setp.gt.u32 	%p5, %r3, 31;
	@%p5 bra 	$L__BB40_26;
	setp.gt.u32 	%p6, %r3, 15;
	add.s32 	%r17, %r3, 16;
	cvt.u64.u32 	%rd22, %r17;
	setp.le.u64 	%p7, %rd7, %rd22;
	or.pred  	%p8, %p6, %p7;
	@%p8 bra 	$L__BB40_11;
	ld.shared.f64 	%fd5, [%r8+128];
	ld.shared.f64 	%fd14, [%r8];
	setp.geu.f64 	%p9, %fd5, %fd14;
	@%p9 bra 	$L__BB40_11;
	st.shared.f64 	[%r8], %fd5;
$L__BB40_11:
	setp.gt.u32 	%p10, %r3, 7;
	add.s32 	%r19, %r3, 8;
	cvt.u64.u32 	%rd23, %r19;
	setp.le.u64 	%p11, %rd7, %rd23;
	or.pred  	%p12, %p10, %p11;
	@%p12 bra 	$L__BB40_14;
	ld.shared.f64 	%fd6, [%r8+64];
	ld.shared.f64 	%fd15, [%r8];
	setp.geu.f64 	%p13, %fd6, %fd15;
	@%p13 bra 	$L__BB40_14;
	st.shared.f64 	[%r8], %fd6;
$L__BB40_14:
	setp.gt.u32 	%p14, %r3, 3;
	add.s32 	%r21, %r3, 4;
	cvt.u64.u32 	%rd24, %r21;
	setp.le.u64 	%p15, %rd7, %rd24;
	or.pred  	%p16, %p14, %p15;
	@%p16 bra 	$L__BB40_17;
	ld.shared.f64 	%fd7, [%r8+32];
	ld.shared.f64 	%fd16, [%r8];
	setp.geu.f64 	%p17, %fd7, %fd16;
	@%p17 bra 	$L__BB40_17;
	st.shared.f64 	[%r8], %fd7;
$L__BB40_17:
	setp.gt.u32 	%p18, %r3, 1;
	add.s32 	%r23, %r3, 2;
	cvt.u64.u32 	%rd25, %r23;
	setp.le.u64 	%p19, %rd7, %rd25;
	or.pred  	%p20, %p18, %p19;
	@%p20 bra 	$L__BB40_20;
	ld.shared.f64 	%fd8, [%r8+16];
	ld.shared.f64 	%fd17, [%r8];
	setp.geu.f64 	%p21, %fd8, %fd17;
	@%p21 bra 	$L__BB40_20;
	st.shared.f64 	[%r8], %fd8;
$L__BB40_20:
	setp.ne.s32 	%p22, %r3, 0;
	add.s32 	%r25, %r3, 1;
	cvt.u64.u32 	%rd26, %r25;
	setp.le.u64 	%p23, %rd7, %rd26;
	or.pred  	%p24, %p22, %p23;
	@%p24 bra 	$L__BB40_23;
	ld.shared.v2.f64 	{%fd20, %fd10}, [vdata];
	setp.geu.f64 	%p26, %fd10, %fd20;
	@%p26 bra 	$L__BB40_25;
	st.shared.f64 	[vdata], %fd10;
	mov.f64 	%fd20, %fd10;
	bra.uni 	$L__BB40_25;
$L__BB40_23:
	setp.ne.s32 	%p25, %r3, 0;
	@%p25 bra 	$L__BB40_26;
	ld.shared.f64 	%fd20, [vdata];
$L__BB40_25:
	mov.u32 	%r26, %nctaid.y;
	mad.lo.s32 	%r27, %r26, %r2, %r1;
	mad.lo.s32 	%r28, %r27, %r6, %r4;
	cvta.to.global.u64 	%rd27, %rd8;
	mul.wide.u32 	%rd28, %r28, 8;
	add.s64 	%rd29, %rd27, %rd28;
	st.global.f64 	[%rd29], %fd20;
$L__BB40_26:
	ret;

}
	// .globl	cuda_minimum_16_double
.visible .entry cuda_minimum_16_double(
	.param .u64 cuda_minimum_16_double_param_0,
	.param .u64 .ptr .align 1 cuda_minimum_16_double_param_1,
	.param .u64 .ptr .align 1 cuda_minimum_16_double_param_2,
	.param .u64 cuda_minimum_16_double_param_3,
	.param .u64 cuda_minimum_16_double_param_4,
	.param .u64 cuda_minimum_16_double_param_5
)
{
	.reg .pred 	%p<23>;
	.reg .b32 	%r<29>;
	.reg .b64 	%rd<30>;
	.reg .b64 	%fd<19>;

	ld.param.u64 	%rd7, [cuda_minimum_16_double_param_0];
	ld.param.u64 	%rd10, [cuda_minimum_16_double_param_1];
	ld.param.u64 	%rd8, [cuda_minimum_16_double_param_2];
	ld.param.u64 	%rd9, [cuda_minimum_16_double_param_3];
	ld.param.u64 	%rd11, [cuda_minimum_16_double_param_4];
	ld.param.u64 	%rd12, [cuda_minimum_16_double_param_5];
	cvta.to.global.u64 	%rd1, %rd10;
	mov.u32 	%r1, %ctaid.y;
	cvt.u64.u32 	%rd13, %r1;
	mul.lo.s64 	%rd14, %rd11, %rd13;
	mov.u32 	%r2, %ctaid.z;
	cvt.u64.u32 	%rd15, %r2;
	mad.lo.s64 	%rd2, %rd12, %rd15, %rd14;
	mov.u32 	%r3, %tid.x;
	mov.u32 	%r4, %ctaid.x;
	shl.b32 	%r13, %r4, 4;
	add.s32 	%r28, %r13, %r3;
	mov.u32 	%r6, %nctaid.x;
	shl.b32 	%r7, %r6, 4;
	cvt.u64.u32 	%rd3, %r28;
	setp.le.u64 	%p1, %rd7, %rd3;
	shl.b32 	%r14, %r3, 3;
	mov.u32 	%r15, vdata;
	add.s32 	%r8, %r15, %r14;
	@%p1 bra 	$L__BB41_2;
	mad.lo.s64 	%rd16, %rd9, %rd3, %rd2;
	shl.b64 	%rd17, %rd16, 3;
	add.s64 	%rd18, %rd1, %rd17;
	ld.global.f64 	%fd12, [%rd18];
	st.shared.f64 	[%r8], %fd12;
	add.s32 	%r28, %r28, %r7;
$L__BB41_2:
	cvt.u64.u32 	%rd29, %r28;
	setp.le.u64 	%p2, %rd7, %rd29;
	@%p2 bra 	$L__BB41_7;
	ld.shared.f64 	%fd17, [%r8];
$L__BB41_4:
	mad.lo.s64 	%rd19, %rd29, %rd9, %rd2;
	shl.b64 	%rd20, %rd19, 3;
	add.s64 	%rd21, %rd1, %rd20;
	ld.global.f64 	%fd3, [%rd21];
	setp.geu.f64 	%p3, %fd3, %fd17;
	@%p3 bra 	$L__BB41_6;
	st.shared.f64 	[%r8], %fd3;
	mov.f64 	%fd17, %fd3;
$L__BB41_6:
	add.s32 	%r28, %r28, %r7;
	cvt.u64.u32 	%rd29, %r28;
	setp.gt.u64 	%p4, %rd7, %rd29;
	@%p4 bra 	$L__BB41_4;
$L__BB41_7:
	bar.sync 	0;
	setp.gt.u32 	%p5, %r3, 31;
	@%p5 bra 	$L__BB41_23;
	setp.gt.u32 	%p6, %r3, 7;
	add.s32 	%r17, %r3, 8;
	cvt.u64.u32 	%rd22, %r17;
	setp.le.u64 	%p7, %rd7, %rd22;
	or.pred  	%p8, %p6, %p7;
	@%p8 bra 	$L__BB41_11;
	ld.shared.f64 	%fd5, [%r8+64];
	ld.shared.f64 	%fd13, [%r8];
	setp.geu.f64 	%p9, %fd5, %fd13;
	@%p9 bra 	$L__BB41_11;
	st.shared.f64 	[%r8], %fd5;
$L__BB41_11:
	setp.gt.u32 	%p10, %r3, 3;
	add.s32 	%r19, %r3, 4;
	cvt.u64.u32 	%rd23, %r19;
	setp.le.u64 	%p11, %rd7, %rd23;
	or.pred  	%p12, %p10, %p11;
	@%p12 bra 	$L__BB41_14;
	ld.shared.f64 	%fd6, [%r8+32];
	ld.shared.f64 	%fd14, [%r8];
	setp.geu.f64 	%p13, %fd6, %fd14;
	@%p13 bra 	$L__BB41_14;
	st.shared.f64 	[%r8], %fd6;
$L__BB41_14:
	setp.gt.u32 	%p14, %r3, 1;
	add.s32 	%r21, %r3, 2;
	cvt.u64.u32 	%rd24, %r21;
	setp.le.u64 	%p15, %rd7, %rd24;
	or.pred  	%p16, %p14, %p15;
	@%p16 bra 	$L__BB41_17;
	ld.shared.f64 	%fd7, [%r8+16];
	ld.shared.f64 	%fd15, [%r8];
	setp.geu.f64 	%p17, %fd7, %fd15;
	@%p17 bra 	$L__BB41_17;
	st.shared.f64 	[%r8], %fd7;
$L__BB41_17:
	setp.ne.s32 	%p18, %r3, 0;
	add.s32 	%r23, %r3, 1;
	cvt.u64.u32 	%rd25, %r23;
	setp.le.u64 	%p19, %rd7, %rd25;
	or.pred  	%p20, %p18, %p19;
	@%p20 bra 	$L__BB41_20;
	ld.shared.v2.f64 	{%fd18, %fd9}, [vdata];
	setp.geu.f64 	%p22, %fd9, %fd18;
	@%p22 bra 	$L__BB41_22;
	st.shared.f64 	[vdata], %fd9;
	mov.f64 	%fd18, %fd9;
	bra.uni 	$L__BB41_22;
$L__BB41_20:
	setp.ne.s32 	%p21, %r3, 0;
	@%p21 bra 	$L__BB41_23;
	ld.shared.f64 	%fd18, [vdata];
$L__BB41_22:
	mov.u32 	%r24, %nctaid.y;
	mad.lo.s32 	%r25, %r24, %r2, %r1;
	mad.lo.s32 	%r26, %r25, %r6, %r4;
	cvta.to.global.u64 	%rd26, %rd8;
	mul.wide.u32 	%rd27, %r26, 8;
	add.s64 	%rd28, %rd26, %rd27;
	st.global.f64 	[%rd28], %fd18;
$L__BB41_23:
	ret;

}
	// .globl	cuda_minimum_8_double
.visible .entry cuda_minimum_8_double(
	.param .u64 cuda_minimum_8_double_param_0,
	.param .u64 .ptr .align 1 cuda_minimum_8_double_param_1,
	.param .u64 .ptr .align 1 cuda_minimum_8_double_param_2,
	.param .u64 cuda_minimum_8_double_param_3,
	.param .u64 cuda_minimum_8_double_param_4,
	.param .u64 cuda_minimum_8_double_param_5
)
{
	.reg .pred 	%p<19>;
	.reg .b32 	%r<27>;
	.reg .b64 	%rd<29>;
	.reg .b64 	%fd<17>;

	ld.param.u64 	%rd7, [cuda_minimum_8_double_param_0];
	ld.param.u64 	%rd10, [cuda_minimum_8_double_param_1];
	ld.param.u64 	%rd8, [cuda_minimum_8_double_param_2];
	ld.param.u64 	%rd9, [cuda_minimum_8_double_param_3];
	ld.param.u64 	%rd11, [cuda_minimum_8_double_param_4];
	ld.param.u64 	%rd12, [cuda_minimum_8_double_param_5];
	cvta.to.global.u64 	%rd1, %rd10;
	mov.u32 	%r1, %ctaid.y;
	cvt.u64.u32 	%rd13, %r1;
	mul.lo.s64 	%rd14, %rd11, %rd13;
	mov.u32 	%r2, %ctaid.z;
	cvt.u64.u32 	%rd15, %r2;
	mad.lo.s64 	%rd2, %rd12, %rd15, %rd14;
	mov.u32 	%r3, %tid.x;
	mov.u32 	%r4, %ctaid.x;
	shl.b32 	%r13, %r4, 3;
	add.s32 	%r26, %r13, %r3;
	mov.u32 	%r6, %nctaid.x;
	shl.b32 	%r7, %r6, 3;
	cvt.u64.u32 	%rd3, %r26;
	setp.le.u64 	%p1, %rd7, %rd3;
	shl.b32 	%r14, %r3, 3;
	mov.u32 	%r15, vdata;
	add.s32 	%r8, %r15, %r14;
	@%p1 bra 	$L__BB42_2;
	mad.lo.s64 	%rd16, %rd9, %rd3, %rd2;
	shl.b64 	%rd17, %rd16, 3;
	add.s64 	%rd18, %rd1, %rd17;
	ld.global.f64 	%fd11, [%rd18];
	st.shared.f64 	[%r8], %fd11;
	add.s32 	%r26, %r26, %r7;
$L__BB42_2:
	cvt.u64.u32 	%rd28, %r26;
	setp.le.u64 	%p2, %rd7, %rd28;
	@%p2 bra 	$L__BB42_7;
	ld.shared.f64 	%fd15, [%r8];
$L__BB42_4:
	mad.lo.s64 	%rd19, %rd28, %rd9, %rd2;
	shl.b64 	%rd20, %rd19, 3;
	add.s64 	%rd21, %rd1, %rd20;
	ld.global.f64 	%fd3, [%rd21];
	setp.geu.f64 	%p3, %fd3, %fd15;
	@%p3 bra 	$L__BB42_6;
	st.shared.f64 	[%r8], %fd3;
	mov.f64 	%fd15, %fd3;
$L__BB42_6:
	add.s32 	%r26, %r26, %r7;
	cvt.u64.u32 	%rd28, %r26;
	setp.gt.u64 	%p4, %rd7, %rd28;
	@%p4 bra 	$L__BB42_4;
$L__BB42_7:
	bar.sync 	0;
	setp.gt.u32 	%p5, %r3, 31;
	@%p5 bra 	$L__BB42_20;
	setp.gt.u32 	%p6, %r3, 3;
	add.s32 	%r17, %r3, 4;
	cvt.u64.u32 	%rd22, %r17;
	setp.le.u64 	%p7, %rd7, %rd22;
	or.pred  	%p8, %p6, %p7;
	@%p8 bra 	$L__BB42_11;
	ld.shared.f64 	%fd5, [%r8+32];
	ld.shared.f64 	%fd12, [%r8];
	setp.geu.f64 	%p9, %fd5, %fd12;
	@%p9 bra 	$L__BB42_11;
	st.shared.f64 	[%r8], %fd5;
$L__BB42_11:
	setp.gt.u32 	%p10, %r3, 1;
	add.s32 	%r19, %r3, 2;
	cvt.u64.u32 	%rd23, %r19;
	setp.le.u64 	%p11, %rd7, %rd23;
	or.pred  	%p12, %p10, %p11;
	@%p12 bra 	$L__BB42_14;
	ld.shared.f64 	%fd6, [%r8+16];
	ld.shared.f64 	%fd13, [%r8];
	setp.geu.f64 	%p13, %fd6, %fd13;
	@%p13 bra 	$L__BB42_14;
	st.shared.f64 	[%r8], %fd6;
$L__BB42_14:
	setp.ne.s32 	%p14, %r3, 0;
	add.s32 	%r21, %r3, 1;
	cvt.u64.u32 	%rd24, %r21;
	setp.le.u64 	%p15, %rd7, %rd24;
	or.pred  	%p16, %p14, %p15;
	@%p16 bra 	$L__BB42_17;
	ld.shared.v2.f64 	{%fd16, %fd8}, [vdata];
	setp.geu.f64 	%p18, %fd8, %fd16;
	@%p18 bra 	$L__BB42_19;
	st.shared.f64 	[vdata], %fd8;
	mov.f64 	%fd16, %fd8;
	bra.uni 	$L__BB42_19;
$L__BB42_17:
	setp.ne.s32 	%p17, %r3, 0;
	@%p17 bra 	$L__BB42_20;
	ld.shared.f64 	%fd16, [vdata];
$L__BB42_19:
	mov.u32 	%r22, %nctaid.y;
	mad.lo.s32 	%r23, %r22, %r2, %r1;
	mad.lo.s32 	%r24, %r23, %r6, %r4;
	cvta.to.global.u64 	%rd25, %rd8;
	mul.wide.u32 	%rd26, %r24, 8;
	add.s64 	%rd27, %rd25, %rd26;
	st.global.f64 	[%rd27], %fd16;
$L__BB42_20:
	ret;

}
	// .globl	cuda_minimum_4_double
.visible .entry cuda_minimum_4_double(
	.param .u64 cuda_minimum_4_double_param_0,
	.param .u64 .ptr .align 1 cuda_minimum_4_double_param_1,
	.param .u64 .ptr .align 1 cuda_minimum_4_double_param_2,
	.param .u64 cuda_minimum_4_double_param_3,
	.param .u64 cuda_minimum_4_double_param_4,
	.param .u64 cuda_minimum_4_double_param_5
)
{
	.reg .pred 	%p<15>;
	.reg .b32 	%r<25>;
	.reg .b64 	%rd<28>;
	.reg .b64 	%fd<15>;

	ld.param.u64 	%rd7, [cuda_minimum_4_double_param_0];
	ld.param.u64 	%rd10, [cuda_minimum_4_double_param_1];
	ld.param.u64 	%rd8, [cuda_minimum_4_double_param_2];
	ld.param.u64 	%rd9, [cuda_minimum_4_double_param_3];
	ld.param.u64 	%rd11, [cuda_minimum_4_double_param_4];
	ld.param.u64 	%rd12, [cuda_minimum_4_double_param_5];
	cvta.to.global.u64 	%rd1, %rd10;
	mov.u32 	%r1, %ctaid.y;
	cvt.u64.u32 	%rd13, %r1;
	mul.lo.s64 	%rd14, %rd11, %rd13;
	mov.u32 	%r2, %ctaid.z;
	cvt.u64.u32 	%rd15, %r2;
	mad.lo.s64 	%rd2, %rd12, %rd15, %rd14;
	mov.u32 	%r3, %tid.x;
	mov.u32 	%r4, %ctaid.x;
	shl.b32 	%r13, %r4, 2;
	add.s32 	%r24, %r13, %r3;
	mov.u32 	%r6, %nctaid.x;
	shl.b32 	%r7, %r6, 2;
	cvt.u64.u32 	%rd3, %r24;
	setp.le.u64 	%p1, %rd7, %rd3;
	shl.b32 	%r14, %r3, 3;
	mov.u32 	%r15, vdata;
	add.s32 	%r8, %r15, %r14;
	@%p1 bra 	$L__BB43_2;
	mad.lo.s64 	%rd16, %rd9, %rd3, %rd2;
	shl.b64 	%rd17, %rd16, 3;
	add.s64 	%rd18, %rd1, %rd17;
	ld.global.f64 	%fd10, [%rd18];
	st.shared.f64 	[%r8], %fd10;
	add.s32 	%r24, %r24, %r7;
$L__BB43_2:
	cvt.u64.u32 	%rd27, %r24;
	setp.le.u64 	%p2, %rd7, %rd27;
	@%p2 bra 	$L__BB43_7;
	ld.shared.f64 	%fd13, [%r8];
$L__BB43_4:
	mad.lo.s64 	%rd19, %rd27, %rd9, %rd2;
	shl.b64 	%rd20, %rd19, 3;
	add.s64 	%rd21, %rd1, %rd20;
	ld.global.f64 	%fd3, [%rd21];
	setp.geu.f64 	%p3, %fd3, %fd13;
	@%p3 bra 	$L__BB43_6;
	st.shared.f64 	[%r8], %fd3;
	mov.f64 	%fd13, %fd3;
$L__BB43_6:
	add.s32 	%r24, %r24, %r7;
	cvt.u64.u32 	%rd27, %r24;
	setp.gt.u64 	%p4, %rd7, %rd27;
	@%p4 bra 	$L__BB43_4;
$L__BB43_7:
	bar.sync 	0;
	setp.gt.u32 	%p5, %r3, 31;
	@%p5 bra 	$L__BB43_17;
	setp.gt.u32 	%p6, %r3, 1;
	add.s32 	%r17, %r3, 2;
	cvt.u64.u32 	%rd22, %r17;
	setp.le.u64 	%p7, %rd7, %rd22;
	or.pred  	%p8, %p6, %p7;
	@%p8 bra 	$L__BB43_11;
	ld.shared.f64 	%fd5, [%r8+16];
	ld.shared.f64 	%fd11, [%r8];
	setp.geu.f64 	%p9, %fd5, %fd11;
	@%p9 bra 	$L__BB43_11;
	st.shared.f64 	[%r8], %fd5;
$L__BB43_11:
	setp.ne.s32 	%p10, %r3, 0;
	add.s32 	%r19, %r3, 1;
	cvt.u64.u32 	%rd23, %r19;
	setp.le.u64 	%p11, %rd7, %rd23;
	or.pred  	%p12, %p10, %p11;
	@%p12 bra 	$L__BB43_14;
	ld.shared.v2.f64 	{%fd14, %fd7}, [vdata];
	setp.geu.f64 	%p14, %fd7, %fd14;
	@%p14 bra 	$L__BB43_16;
	st.shared.f64 	[vdata], %fd7;
	mov.f64 	%fd14, %fd7;
	bra.uni 	$L__BB43_16;
$L__BB43_14:
	setp.ne.s32 	%p13, %r3, 0;
	@%p13 bra 	$L__BB43_17;
	ld.shared.f64 	%fd14, [vdata];
$L__BB43_16:
	mov.u32 	%r20, %nctaid.y;
	mad.lo.s32 	%r21, %r20, %r2, %r1;
	mad.lo.s32 	%r22, %r21, %r6, %r4;
	cvta.to.global.u64 	%rd24, %rd8;
	mul.wide.u32 	%rd25, %r22, 8;
	add.s64 	%rd26, %rd24, %rd25;
	st.global.f64 	[%rd26], %fd14;
$L__BB43_17:
	ret;

}
	// .globl	cuda_minimum_2_double
.visible .entry cuda_minimum_2_double(
	.param .u64 cuda_minimum_2_double_param_0,
	.param .u64 .ptr .align 1 cuda_minimum_2_double_param_1,
	.param .u64 .ptr .align 1 cuda_minimum_2_double_param_2,
	.param .u64 cuda_minimum_2_double_param_3,
	.param .u64 cuda_minimum_2_double_param_4,
	.param .u64 cuda_minimum_2_double_param_5
)
{
	.reg .pred 	%p<11>;
	.reg .b32 	%r<23>;
	.reg .b64 	%rd<27>;
	.reg .b64 	%fd<13>;

	ld.param.u64 	%rd7, [cuda_minimum_2_double_param_0];
	ld.param.u64 	%rd10, [cuda_minimum_2_double_param_1];
	ld.param.u64 	%rd8, [cuda_minimum_2_double_param_2];
	ld.param.u64 	%rd9, [cuda_minimum_2_double_param_3];
	ld.param.u64 	%rd11, [cuda_minimum_2_double_param_4];
	ld.param.u64 	%rd12, [cuda_minimum_2_double_param_5];
	cvta.to.global.u64 	%rd1, %rd10;
	mov.u32 	%r1, %ctaid.y;
	cvt.u64.u32 	%rd13, %r1;
	mul.lo.s64 	%rd14, %rd11, %rd13;
	mov.u32 	%r2, %ctaid.z;
	cvt.u64.u32 	%rd15, %r2;
	mad.lo.s64 	%rd2, %rd12, %rd15, %rd14;
	mov.u32 	%r3, %tid.x;
	mov.u32 	%r4, %ctaid.x;
	shl.b32 	%r13, %r4, 1;
	add.s32 	%r22, %r13, %r3;
	mov.u32 	%r6, %nctaid.x;
	shl.b32 	%r7, %r6, 1;
	cvt.u64.u32 	%rd3, %r22;
	setp.le.u64 	%p1, %rd7, %rd3;
	shl.b32 	%r14, %r3, 3;
	mov.u32 	%r15, vdata;
	add.s32 	%r8, %r15, %r14;
	@%p1 bra 	$L__BB44_2;
	mad.lo.s64 	%rd16, %rd9, %rd3, %rd2;
	shl.b64 	%rd17, %rd16, 3;
	add.s64 	%rd18, %rd1, %rd17;
	ld.global.f64 	%fd9, [%rd18];
	st.shared.f64 	[%r8], %fd9;
	add.s32 	%r22, %r22, %r7;
$L__BB44_2:
	cvt.u64.u32 	%rd26, %r22;
	setp.le.u64 	%p2, %rd7, %rd26;
	@%p2 bra 	$L__BB44_7;
	ld.shared.f64 	%fd11, [%r8];
$L__BB44_4:
	mad.lo.s64 	%rd19, %rd26, %rd9, %rd2;
	shl.b64 	%rd20, %rd19, 3;
	add.s64 	%rd21, %rd1, %rd20;
	ld.global.f64 	%fd3, [%rd21];
	setp.geu.f64 	%p3, %fd3, %fd11;
	@%p3 bra 	$L__BB44_6;
	st.shared.f64 	[%r8], %fd3;
	mov.f64 	%fd11, %fd3;
$L__BB44_6:
	add.s32 	%r22, %r22, %r7;
	cvt.u64.u32 	%rd26, %r22;
	setp.gt.u64 	%p4, %rd7, %rd26;
	@%p4 bra 	$L__BB44_4;
$L__BB44_7:
	bar.sync 	0;
	setp.gt.u32 	%p5, %r3, 31;
	@%p5 bra 	$L__BB44_14;
	setp.ne.s32 	%p6, %r3, 0;
	add.s32 	%r17, %r3, 1;
	cvt.u64.u32 	%rd22, %r17;
	setp.le.u64 	%p7, %rd7, %rd22;
	or.pred  	%p8, %p6, %p7;
	@%p8 bra 	$L__BB44_11;
	ld.shared.v2.f64 	{%fd12, %fd6}, [vdata];
	setp.geu.f64 	%p10, %fd6, %fd12;
	@%p10 bra 	$L__BB44_13;
	st.shared.f64 	[vdata], %fd6;
	mov.f64 	%fd12, %fd6;
	bra.uni 	$L__BB44_13;
$L__BB44_11:
	setp.ne.s32 	%p9, %r3, 0;
	@%p9 bra 	$L__BB44_14;
	ld.shared.f64 	%fd12, [vdata];
$L__BB44_13:
	mov.u32 	%r18, %nctaid.y;
	mad.lo.s32 	%r19, %r18, %r2, %r1;
	mad.lo.s32 	%r20, %r19, %r6, %r4;
	cvta.to.global.u64 	%rd23, %rd8;
	mul.wide.u32 	%rd24, %r20, 8;
	add.s64 	%rd25, %rd23, %rd24;
	st.global.f64 	[%rd25], %fd12;
$L__BB44_14:
	ret;

}
	// .globl	cuda_minimum_512_float
.visible .entry cuda_minimum_512_float(
	.param .u64 cuda_minimum_512_float_param_0,
	.param .u64 .ptr .align 1 cuda_minimum_512_float_param_1,
	.param .u64 .ptr .align 1 cuda_minimum_512_float_param_2,
	.param .u64 cuda_minimum_512_float_param_3,
	.param .u64 cuda_minimum_512_float_param_4,
	.param .u64 cuda_minimum_512_float_param_5
)
{
	.reg .pred 	%p<41>;
	.reg .b32 	%r<38>;
	.reg .b32 	%f<29>;
	.reg .b64 	%rd<35>;

	ld.param.u64 	%rd7, [cuda_minimum_512_float_param_0];
	ld.param.u64 	%rd10, [cuda_minimum_512_float_param_1];
	ld.param.u64 	%rd8, [cuda_minimum_512_float_param_2];
	ld.param.u64 	%rd9, [cuda_minimum_512_float_param_3];
	ld.param.u64 	%rd11, [cuda_minimum_512_float_param_4];
	ld.param.u64 	%rd12, [cuda_minimum_512_float_param_5];
	cvta.to.global.u64 	%rd1, %rd10;
	mov.u32 	%r1, %ctaid.y;
	cvt.u64.u32 	%rd13, %r1;
	mul.lo.s64 	%rd14, %rd11, %rd13;
	mov.u32 	%r2, %ctaid.z;
	cvt.u64.u32 	%rd15, %r2;
	mad.lo.s64 	%rd2, %rd12, %rd15, %rd14;
	mov.u32 	%r3, %tid.x;
	mov.u32 	%r4, %ctaid.x;
	shl.b32 	%r13, %r4, 9;
	add.s32 	%r37, %r13, %r3;
	mov.u32 	%r6, %nctaid.x;
	shl.b32 	%r7, %r6, 9;
	cvt.u64.u32 	%rd3, %r37;
	setp.le.u64 	%p1, %rd7, %rd3;
	shl.b32 	%r14, %r3, 2;
	mov.u32 	%r15, vdata;
	add.s32 	%r8, %r15, %r14;
	@%p1 bra 	$L__BB45_2;
	mad.lo.s64 	%rd16, %rd9, %rd3, %rd2;
	shl.b64 	%rd17, %rd16, 2;
	add.s64 	%rd18, %rd1, %rd17;
	ld.global.f32 	%f17, [%rd18];
	st.shared.f32 	[%r8], %f17;
	add.s32 	%r37, %r37, %r7;
$L__BB45_2:
	cvt.u64.u32 	%rd34, %r37;
	setp.le.u64 	%p2, %rd7, %rd34;
	@%p2 bra 	$L__BB45_7;
	ld.shared.f32 	%f27, [%r8];
$L__BB45_4:
	mad.lo.s64 	%rd19, %rd34, %rd9, %rd2;
	shl.b64 	%rd20, %rd19, 2;
	add.s64 	%rd21, %rd1, %rd20;
	ld.global.f32 	%f3, [%rd21];
	setp.geu.f32 	%p3, %f3, %f27;
	@%p3 bra 	$L__BB45_6;
	st.shared.f32 	[%r8], %f3;
	mov.f32 	%f27, %f3;
$L__BB45_6:
	add.s32 	%r37, %r37, %r7;
	cvt.u64.u32 	%rd34, %r37;
	setp.gt.u64 	%p4, %rd7, %rd34;
	@%p4 bra 	$L__BB45_4;
$L__BB45_7:
	bar.sync 	0;
	setp.gt.u32 	%p5, %r3, 255;
	add.s32 	%r17, %r3, 256;
	cvt.u64.u32 	%rd22, %r17;
	setp.le.u64 	%p6, %rd7, %rd22;
	or.pred  	%p7, %p5, %p6;
	@%p7 bra 	$L__BB45_10;
	ld.shared.f32 	%f5, [%r8+1024];
	ld.shared.f32 	%f18, [%r8];
	setp.geu.f32 	%p8, %f5, %f18;
	@%p8 bra 	$L__BB45_10;
	st.shared.f32 	[%r8], %f5;
$L__BB45_10:
	bar.sync 	0;
	setp.gt.u32 	%p9, %r3, 127;
	add.s32 	%r19, %r3, 128;
	cvt.u64.u32 	%rd23, %r19;
	setp.le.u64 	%p10, %rd7, %rd23;
	or.pred  	%p11, %p9, %p10;
	@%p11 bra 	$L__BB45_13;
	ld.shared.f32 	%f6, [%r8+512];
	ld.shared.f32 	%f19, [%r8];
	setp.geu.f32 	%p12, %f6, %f19;
	@%p12 bra 	$L__BB45_13;
	st.shared.f32 	[%r8], %f6;
$L__BB45_13:
	bar.sync 	0;
	setp.gt.u32 	%p13, %r3, 63;
	add.s32 	%r21, %r3, 64;
	cvt.u64.u32 	%rd24, %r21;
	setp.le.u64 	%p14, %rd7, %rd24;
	or.pred  	%p15, %p13, %p14;
	@%p15 bra 	$L__BB45_16;
	ld.shared.f32 	%f7, [%r8+256];
	ld.shared.f32 	%f20, [%r8];
	setp.geu.f32 	%p16, %f7, %f20;
	@%p16 bra 	$L__BB45_16;
	st.shared.f32 	[%r8], %f7;
$L__BB45_16:
	bar.sync 	0;
	setp.gt.u32 	%p17, %r3, 31;
	@%p17 bra 	$L__BB45_38;
	add.s32 	%r22, %r3, 32;
	cvt.u64.u32 	%rd25, %r22;
	setp.le.u64 	%p18, %rd7, %rd25;
	@%p18 bra 	$L__BB45_20;
	ld.shared.f32 	%f8, [%r8+128];
	ld.shared.f32 	%f21, [%r8];
	setp.geu.f32 	%p19, %f8, %f21;
	@%p19 bra 	$L__BB45_20;
	st.shared.f32 	[%r8], %f8;
$L__BB45_20:
	setp.gt.u32 	%p20, %r3, 15;
	add.s32 	%r24, %r3, 16;
	cvt.u64.u32 	%rd26, %r24;
	setp.le.u64 	%p21, %rd7, %rd26;
	or.pred  	%p22, %p20, %p21;
	@%p22 bra 	$L__BB45_23;
	ld.shared.f32 	%f9, [%r8+64];
	ld.shared.f32 	%f22, [%r8];
	setp.geu.f32 	%p23, %f9, %f22;
	@%p23 bra 	$L__BB45_23;
	st.shared.f32 	[%r8], %f9;
$L__BB45_23:
	setp.gt.u32 	%p24, %r3, 7;
	add.s32 	%r26, %r3, 8;
	cvt.u64.u32 	%rd27, %r26;
	setp.le.u64 	%p25, %rd7, %rd27;
	or.pred  	%p26, %p24, %p25;
	@%p26 bra 	$L__BB45_26;
	ld.shared.f32 	%f10, [%r8+32];
	ld.shared.f32 	%f23, [%r8];
	setp.geu.f32 	%p27, %f10, %f23;
	@%p27 bra 	$L__BB45_26;
	st.shared.f32 	[%r8], %f10;
$L__BB45_26:
	setp.gt.u32 	%p28, %r3, 3;
	add.s32 	%r28, %r3, 4;
	cvt.u64.u32 	%rd28, %r28;
	setp.le.u64 	%p29, %rd7, %rd28;
	or.pred  	%p30, %p28, %p29;
	@%p30 bra 	$L__BB45_29;
	ld.shared.f32 	%f11, [%r8+16];
	ld.shared.f32 	%f24, [%r8];
	setp.geu.f32 	%p31, %f11, %f24;
	@%p31 bra 	$L__BB45_29;
	st.shared.f32 	[%r8], %f11;
$L__BB45_29:
	setp.gt.u32 	%p32, %r3, 1;
	add.s32 	%r30, %r3, 2;
	cvt.u64.u32 	%rd29, %r30;
	setp.le.u64 	%p33, %rd7, %rd29;
	or.pred  	%p34, %p32, %p33;
	@%p34 bra 	$L__BB45_32;
	ld.shared.f32 	%f12, [%r8+8];
	ld.shared.f32 	%f25, [%r8];
	setp.geu.f32 	%p35, %f12, %f25;
	@%p35 bra 	$L__BB45_32;
	st.shared.f32 	[%r8], %f12;
$L__BB45_32:
	setp.ne.s32 	%p36, %r3, 0;
	add.s32 	%r32, %r3, 1;
	cvt.u64.u32 	%rd30, %r32;
	setp.le.u64 	%p37, %rd7, %rd30;
	or.pred  	%p38, %p36, %p37;
	@%p38 bra 	$L__BB45_35;
	ld.shared.v2.f32 	{%f28, %f14}, [vdata];
	setp.geu.f32 	%p40, %f14, %f28;
	@%p40 bra 	$L__BB45_37;
	st.shared.f32 	[vdata], %f14;
	mov.f32 	%f28, %f14;
	bra.uni 	$L__BB45_37;
$L__BB45_35:
	setp.ne.s32 	%p39, %r3, 0;
	@%p39 bra 	$L__BB45_38;
	ld.shared.f32 	%f28, [vdata];
$L__BB45_37:
	mov.u32 	%r33, %nctaid.y;
	mad.lo.s32 	%r34, %r33, %r2, %r1;
	mad.lo.s32 	%r35, %r34, %r6, %r4;
	cvta.to.global.u64 	%rd31, %rd8;
	mul.wide.u32 	%rd32, %r35, 4;
	add.s64 	%rd33, %rd31, %rd32;
	st.global.f32 	[%rd33], %f28;
$L__BB45_38:
	ret;

}
	// .globl	cuda_minimum_256_float
.visible .entry cuda_minimum_256_float(
	.param .u64 cuda_minimum_256_float_param_0,
	.param .u64 .ptr .align 1 cuda_minimum_256_float_param_1,
	.param .u64 .ptr .align 1 cuda_minimum_256_float_param_2,
	.param .u64 cuda_minimum_256_float_param_3,
	.param .u64 cuda_minimum_256_float_param_4,
	.param .u64 cuda_minimum_256_float_param_5
)
{
	.reg .pred 	%p<37>;
	.reg .b32 	%r<36>;
	.reg .b32 	%f<27>;
	.reg .b64 	%rd<34>;

	ld.param.u64 	%rd7, [cuda_minimum_256_float_param_0];
	ld.param.u64 	%rd10, [cuda_minimum_256_float_param_1];
	ld.param.u64 	%rd8, [cuda_minimum_256_float_param_2];
	ld.param.u64 	%rd9, [cuda_minimum_256_float_param_3];
	ld.param.u64 	%rd11, [cuda_minimum_256_float_param_4];
	ld.param.u64 	%rd12, [cuda_minimum_256_float_param_5];
	cvta.to.global.u64 	%rd1, %rd10;
	mov.u32 	%r1, %ctaid.y;
	cvt.u64.u32 	%rd13, %r1;
	mul.lo.s64 	%rd14, %rd11, %rd13;
	mov.u32 	%r2, %ctaid.z;
	cvt.u64.u32 	%rd15, %r2;
	mad.lo.s64 	%rd2, %rd12, %rd15, %rd14;
	mov.u32 	%r3, %tid.x;
	mov.u32 	%r4, %ctaid.x;
	shl.b32 	%r13, %r4, 8;
	add.s32 	%r35, %r13, %r3;
	mov.u32 	%r6, %nctaid.x;
	shl.b32 	%r7, %r6, 8;
	cvt.u64.u32 	%rd3, %r35;
	setp.le.u64 	%p1, %rd7, %rd3;
	shl.b32 	%r14, %r3, 2;
	mov.u32 	%r15, vdata;
	add.s32 	%r8, %r15, %r14;
	@%p1 bra 	$L__BB46_2;
	mad.lo.s64 	%rd16, %rd9, %rd3, %rd2;
	shl.b64 	%rd17, %rd16, 2;
	add.s64 	%rd18, %rd1, %rd17;
	ld.global.f32 	%f16, [%rd18];
	st.shared.f32 	[%r8], %f16;
	add.s32 	%r35, %r35, %r7;
$L__BB46_2:
	cvt.u64.u32 	%rd33, %r35;
	setp.le.u64 	%p2, %rd7, %rd33;
	@%p2 bra 	$L__BB46_7;
	ld.shared.f32 	%f25, [%r8];
$L__BB46_4:
	mad.lo.s64 	%rd19, %rd33, %rd9, %rd2;
	shl.b64 	%rd20, %rd19, 2;
	add.s64 	%rd21, %rd1, %rd20;
	ld.global.f32 	%f3, [%rd21];
	setp.geu.f32 	%p3, %f3, %f25;
	@%p3 bra 	$L__BB46_6;
	st.shared.f32 	[%r8], %f3;
	mov.f32 	%f25, %f3;
$L__BB46_6:
	add.s32 	%r35, %r35, %r7;
	cvt.u64.u32 	%rd33, %r35;
	setp.gt.u64 	%p4, %rd7, %rd33;
	@%p4 bra 	$L__BB46_4;
$L__BB46_7:
	bar.sync 	0;
	setp.gt.u32 	%p5, %r3, 127;
	add.s32 	%r17, %r3, 128;
	cvt.u64.u32 	%rd22, %r17;
	setp.le.u64 	%p6, %rd7, %rd22;
	or.pred  	%p7, %p5, %p6;
	@%p7 bra 	$L__BB46_10;
	ld.shared.f32 	%f5, [%r8+512];
	ld.shared.f32 	%f17, [%r8];
	setp.geu.f32 	%p8, %f5, %f17;
	@%p8 bra 	$L__BB46_10;
	st.shared.f32 	[%r8], %f5;
$L__BB46_10:
	bar.sync 	0;
	setp.gt.u32 	%p9, %r3, 63;
	add.s32 	%r19, %r3, 64;
	cvt.u64.u32 	%rd23, %r19;
	setp.le.u64 	%p10, %rd7, %rd23;
	or.pred  	%p11, %p9, %p10;
	@%p11 bra 	$L__BB46_13;
	ld.shared.f32 	%f6, [%r8+256];
	ld.shared.f32 	%f18, [%r8];
	setp.geu.f32 	%p12, %f6, %f18;
	@%p12 bra 	$L__BB46_13;
	st.shared.f32 	[%r8], %f6;
$L__BB46_13:
	bar.sync 	0;
	setp.gt.u32 	%p13, %r3, 31;
	@%p13 bra 	$L__BB46_35;
	add.s32 	%r20, %r3, 32;
	cvt.u64.u32 	%rd24, %r20;
	setp.le.u64 	%p14, %rd7, %rd24;
	@%p14 bra 	$L__BB46_17;
	ld.shared.f32 	%f7, [%r8+128];
	ld.shared.f32 	%f19, [%r8];
	setp.geu.f32 	%p15, %f7, %f19;
	@%p15 bra 	$L__BB46_17;
	st.shared.f32 	[%r8], %f7;
$L__BB46_17:
	setp.gt.u32 	%p16, %r3, 15;
	add.s32 	%r22, %r3, 16;
	cvt.u64.u32 	%rd25, %r22;
	setp.le.u64 	%p17, %rd7, %rd25;
	or.pred  	%p18, %p16, %p17;
	@%p18 bra 	$L__BB46_20;
	ld.shared.f32 	%f8, [%r8+64];
	ld.shared.f32 	%f20, [%r8];
	setp.geu.f32 	%p19, %f8, %f20;
	@%p19 bra 	$L__BB46_20;
	st.shared.f32 	[%r8], %f8;
$L__BB46_20:
	setp.gt.u32 	%p20, %r3, 7;
	add.s32 	%r24, %r3, 8;
	cvt.u64.u32 	%rd26, %r24;
	setp.le.u64 	%p21, %rd7, %rd26;
	or.pred  	%p22, %p20, %p21;
	@%p22 bra 	$L__BB46_23;
	ld.shared.f32 	%f9, [%r8+32];
	ld.shared.f32 	%f21, [%r8];
	setp.geu.f32 	%p23, %f9, %f21;
	@%p23 bra 	$L__BB46_23;
	st.shared.f32 	[%r8], %f9;
$L__BB46_23:
	setp.gt.u32 	%p24, %r3, 3;
	add.s32 	%r26, %r3, 4;
	cvt.u64.u32 	%rd27, %r26;
	setp.le.u64 	%p25, %rd7, %rd27;
	or.pred  	%p26, %p24, %p25;
	@%p26 bra 	$L__BB46_26;
	ld.shared.f32 	%f10, [%r8+16];
	ld.shared.f32 	%f22, [%r8];
	setp.geu.f32 	%p27, %f10, %f22;
	@%p27 bra 	$L__BB46_26;
	st.shared.f32 	[%r8], %f10;
$L__BB46_26:
	setp.gt.u32 	%p28, %r3, 1;
	add.s32 	%r28, %r3, 2;
	cvt.u64.u32 	%rd28, %r28;
	setp.le.u64 	%p29, %rd7, %rd28;
	or.pred  	%p30, %p28, %p29;
	@%p30 bra 	$L__BB46_29;
	ld.shared.f32 	%f11, [%r8+8];
	ld.shared.f32 	%f23, [%r8];
	setp.geu.f32 	%p31, %f11, %f23;
	@%p31 bra 	$L__BB46_29;
	st.shared.f32 	[%r8], %f11;
$L__BB46_29:
	setp.ne.s32 	%p32, %r3, 0;
	add.s32 	%r30, %r3, 1;
	cvt.u64.u32 	%rd29, %r30;
	setp.le.u64 	%p33, %rd7, %rd29;
	or.pred  	%p34, %p32, %p33;
	@%p34 bra 	$L__BB46_32;
	ld.shared.v2.f32 	{%f26, %f13}, [vdata];
	setp.geu.f32 	%p36, %f13, %f26;
	@%p36 bra 	$L__BB46_34;
	st.shared.f32 	[vdata], %f13;
	mov.f32 	%f26, %f13;
	bra.uni 	$L__BB46_34;
$L__BB46_32:
	setp.ne.s32 	%p35, %r3, 0;
	@%p35 bra 	$L__BB46_35;
	ld.shared.f32 	%f26, [vdata];
$L__BB46_34:
	mov.u32 	%r31, %nctaid.y;
	mad.lo.s32 	%r32, %r31, %r2, %r1;
	mad.lo.s32 	%r33, %r32, %r6, %r4;
	cvta.to.global.u64 	%rd30, %rd8;
	mul.wide.u32 	%rd31, %r33, 4;
	add.s64 	%rd32, %rd30, %rd31;
	st.global.f32 	[%rd32], %f26;
$L__BB46_35:
	ret;

}
	// .globl	cuda_minimum_128_float
.visible .entry cuda_minimum_128_float(
	.param .u64 cuda_minimum_128_float_param_0,
	.param .u64 .ptr .align 1 cuda_minimum_128_float_param_1,
	.param .u64 .ptr .align 1 cuda_minimum_128_float_param_2,
	.param .u64 cuda_minimum_128_float_param_3,
	.param .u64 cuda_minimum_128_float_param_4,
	.param .u64 cuda_minimum_128_float_param_5
)
{
	.reg .pred 	%p<33>;
	.reg .b32 	%r<34>;
	.reg .b32 	%f<25>;
	.reg .b64 	%rd<33>;

	ld.param.u64 	%rd7, [cuda_minimum_128_float_param_0];
	ld.param.u64 	%rd10, [cuda_minimum_128_float_param_1];
	ld.param.u64 	%rd8, [cuda_minimum_128_float_param_2];
	ld.param.u64 	%rd9, [cuda_minimum_128_float_param_3];
	ld.param.u64 	%rd11, [cuda_minimum_128_float_param_4];
	ld.param.u64 	%rd12, [cuda_minimum_128_float_param_5];
	cvta.to.global.u64 	%rd1, %rd10;
	mov.u32 	%r1, %ctaid.y;
	cvt.u64.u32 	%rd13, %r1;
	mul.lo.s64 	%rd14, %rd11, %rd13;
	mov.u32 	%r2, %ctaid.z;
	cvt.u64.u32 	%rd15, %r2;
	mad.lo.s64 	%rd2, %rd12, %rd15, %rd14;
	mov.u32 	%r3, %tid.x;
	mov.u32 	%r4, %ctaid.x;
	shl.b32 	%r13, %r4, 7;
	add.s32 	%r33, %r13, %r3;
	mov.u32 	%r6, %nctaid.x;
	shl.b32 	%r7, %r6, 7;
	cvt.u64.u32 	%rd3, %r33;
	setp.le.u64 	%p1, %rd7, %rd3;
	shl.b32 	%r14, %r3, 2;
	mov.u32 	%r15, vdata;
	add.s32 	%r8, %r15, %r14;
	@%p1 bra 	$L__BB47_2;
	mad.lo.s64 	%rd16, %rd9, %rd3, %rd2;
	shl.b64 	%rd17, %rd16, 2;
	add.s64 	%rd18, %rd1, %rd17;
	ld.global.f32 	%f15, [%rd18];
	st.shared.f32 	[%r8], %f15;
	add.s32 	%r33, %r33, %r7;
$L__BB47_2:
	cvt.u64.u32 	%rd32, %r33;
	setp.le.u64 	%p2, %rd7, %rd32;
	@%p2 bra 	$L__BB47_7;
	ld.shared.f32 	%f23, [%r8];
$L__BB47_4:
	mad.lo.s64 	%rd19, %rd32, %rd9, %rd2;
	shl.b64 	%rd20, %rd19, 2;
	add.s64 	%rd21, %rd1, %rd20;
	ld.global.f32 	%f3, [%rd21];
	setp.geu.f32 	%p3, %f3, %f23;
	@%p3 bra 	$L__BB47_6;
	st.shared.f32 	[%r8], %f3;
	mov.f32 	%f23, %f3;
$L__BB47_6:
	add.s32 	%r33, %r33, %r7;
	cvt.u64.u32 	%rd32, %r33;
	setp.gt.u64 	%p4, %rd7, %rd32;
	@%p4 bra 	$L__BB47_4;
$L__BB47_7:
	bar.sync 	0;
	setp.gt.u32 	%p5, %r3, 63;
	add.s32 	%r17, %r3, 64;
	cvt.u64.u32 	%rd22, %r17;
	setp.le.u64 	%p6, %rd7, %rd22;
	or.pred  	%p7, %p5, %p6;
	@%p7 bra 	$L__BB47_10;
	ld.shared.f32 	%f5, [%r8+256];
	ld.shared.f32 	%f16, [%r8];
	setp.geu.f32 	%p8, %f5, %f16;
	@%p8 bra 	$L__BB47_10;
	st.shared.f32 	[%r8], %f5;
$L__BB47_10:
	bar.sync 	0;
	setp.gt.u32 	%p9, %r3, 31;
	@%p9 bra 	$L__BB47_32;
	add.s32 	%r18, %r3, 32;
	cvt.u64.u32 	%rd23, %r18;
	setp.le.u64 	%p10, %rd7, %rd23;
	@%p10 bra 	$L__BB47_14;
	ld.shared.f32 	%f6, [%r8+128];
	ld.shared.f32 	%f17, [%r8];
	setp.geu.f32 	%p11, %f6, %f17;
	@%p11 bra 	$L__BB47_14;
	st.shared.f32 	[%r8], %f6;
$L__BB47_14:
	setp.gt.u32 	%p12, %r3, 15;
	add.s32 	%r20, %r3, 16;
	cvt.u64.u32 	%rd24, %r20;
	setp.le.u64 	%p13, %rd7, %rd24;
	or.pred  	%p14, %p12, %p13;
	@%p14 bra 	$L__BB47_17;
	ld.shared.f32 	%f7, [%r8+64];
	ld.shared.f32 	%f18, [%r8];
	setp.geu.f32 	%p15, %f7, %f18;
	@%p15 bra 	$L__BB47_17;
	st.shared.f32 	[%r8], %f7;
$L__BB47_17:
	setp.gt.u32 	%p16, %r3, 7;
	add.s32 	%r22, %r3, 8;
	cvt.u64.u32 	%rd25, %r22;
	setp.le.u64 	%p17, %rd7, %rd25;
	or.pred  	%p18, %p16, %p17;
	@%p18 bra 	$L__BB47_20;
	ld.shared.f32 	%f8, [%r8+32];
	ld.shared.f32 	%f19, [%r8];
	setp.geu.f32 	%p19, %f8, %f19;
	@%p19 bra 	$L__BB47_20;
	st.shared.f32 	[%r8], %f8;
$L__BB47_20:
	setp.gt.u32 	%p20, %r3, 3;
	add.s32 	%r24, %r3, 4;
	cvt.u64.u32 	%rd26, %r24;
	setp.le.u64 	%p21, %rd7, %rd26;
	or.pred  	%p22, %p20, %p21;
	@%p22 bra 	$L__BB47_23;
	ld.shared.f32 	%f9, [%r8+16];
	ld.shared.f32 	%f20, [%r8];
	setp.geu.f32 	%p23, %f9, %f20;
	@%p23 bra 	$L__BB47_23;
	st.shared.f32 	[%r8], %f9;
$L__BB47_23:
	setp.gt.u32 	%p24, %r3, 1;
	add.s32 	%r26, %r3, 2;
	cvt.u64.u32 	%rd27, %r26;
	setp.le.u64 	%p25, %rd7, %rd27;
	or.pred  	%p26, %p24, %p25;
	@%p26 bra 	$L__BB47_26;
	ld.shared.f32 	%f10, [%r8+8];
	ld.shared.f32 	%f21, [%r8];
	setp.geu.f32 	%p27, %f10, %f21;
	@%p27 bra 	$L__BB47_26;
	st.shared.f32 	[%r8], %f10;
$L__BB47_26:
	setp.ne.s32 	%p28, %r3, 0;
	add.s32 	%r28, %r3, 1;
	cvt.u64.u32 	%rd28, %r28;
	setp.le.u64 	%p29, %rd7, %rd28;
	or.pred  	%p30, %p28, %p29;
	@%p30 bra 	$L__BB47_29;
	ld.shared.v2.f32 	{%f24, %f12}, [vdata];
	setp.geu.f32 	%p32, %f12, %f24;
	@%p32 bra 	$L__BB47_31;
	st.shared.f32 	[vdata], %f12;
	mov.f32 	%f24, %f12;
	bra.uni 	$L__BB47_31;
$L__BB47_29:
	setp.ne.s32 	%p31, %r3, 0;
	@%p31 bra 	$L__BB47_32;
	ld.shared.f32 	%f24, [vdata];
$L__BB47_31:
	mov.u32 	%r29, %nctaid.y;
	mad.lo.s32 	%r30, %r29, %r2, %r1;
	mad.lo.s32 	%r31, %r30, %r6, %r4;
	cvta.to.global.u64 	%rd29, %rd8;
	mul.wide.u32 	%rd30, %r31, 4;
	add.s64 	%rd31, %rd29, %rd30;
	st.global.f32 	[%rd31], %f24;
$L__BB47_32:
	ret;

}
	// .globl	cuda_minimum_64_float
.visible .entry cuda_minimum_64_float(
	.param .u64 cuda_minimum_64_float_param_0,
	.param .u64 .ptr .align 1 cuda_minimum_64_float_param_1,
	.param .u64 .ptr .align 1 cuda_minimum_64_float_param_2,
	.param .u64 cuda_minimum_64_float_param_3,
	.param .u64 cuda_minimum_64_float_param_4,
	.param .u64 cuda_minimum_64_float_param_5
)
{
	.reg .pred 	%p<29>;
	.reg .b32 	%r<32>;
	.reg .b32 	%f<23>;
	.reg .b64 	%rd<32>;

	ld.param.u64 	%rd7, [cuda_minimum_64_float_param_0];
	ld.param.u64 	%rd10, [cuda_minimum_64_float_param_1];
	ld.param.u64 	%rd8, [cuda_minimum_64_float_param_2];
	ld.param.u64 	%rd9, [cuda_minimum_64_float_param_3];
	ld.param.u64 	%rd11, [cuda_minimum_64_float_param_4];
	ld.param.u64 	%rd12, [cuda_minimum_64_float_param_5];
	cvta.to.global.u64 	%rd1, %rd10;
	mov.u32 	%r1, %ctaid.y;
	cvt.u64.u32 	%rd13, %r1;
	mul.lo.s64 	%rd14, %rd11, %rd13;
	mov.u32 	%r2, %ctaid.z;
	cvt.u64.u32 	%rd15, %r2;
	mad.lo.s64 	%rd2, %rd12, %rd15, %rd14;
	mov.u32 	%r3, %tid.x;
	mov.u32 	%r4, %ctaid.x;
	shl.b32 	%r13, %r4, 6;
	add.s32 	%r31, %r13, %r3;
	mov.u32 	%r6, %nctaid.x;
	shl.b32 	%r7, %r6, 6;
	cvt.u64.u32 	%rd3, %r31;
	setp.le.u64 	%p1, %rd7, %rd3;
	shl.b32 	%r14, %r3, 2;
	mov.u32 	%r15, vdata;
	add.s32 	%r8, %r15, %r14;
	@%p1 bra 	$L__BB48_2;
	mad.lo.s64 	%rd16, %rd9, %rd3, %rd2;
	shl.b64 	%rd17, %rd16, 2;
	add.s64 	%rd18, %rd1, %rd17;
	ld.global.f32 	%f14, [%rd18];
	st.shared.f32 	[%r8], %f14;
	add.s32 	%r31, %r31, %r7;
$L__BB48_2:
	cvt.u64.u32 	%rd31, %r31;
	setp.le.u64 	%p2, %rd7, %rd31;
	@%p2 bra 	$L__BB48_7;
	ld.shared.f32 	%f21, [%r8];
$L__BB48_4:
	mad.lo.s64 	%rd19, %rd31, %rd9, %rd2;
	shl.b64 	%rd20, %rd19, 2;
	add.s64 	%rd21, %rd1, %rd20;
	ld.global.f32 	%f3, [%rd21];
	setp.geu.f32 	%p3, %f3, %f21;
	@%p3 bra 	$L__BB48_6;
	st.shared.f32 	[%r8], %f3;
	mov.f32 	%f21, %f3;
$L__BB48_6:
	add.s32 	%r31, %r31, %r7;
	cvt.u64.u32 	%rd31, %r31;
	setp.gt.u64 	%p4, %rd7, %rd31;
	@%p4 bra 	$L__BB48_4;
$L__BB48_7:
	bar.sync 	0;
	setp.gt.u32 	%p5, %r3, 31;
	@%p5 bra 	$L__BB48_29;
	add.s32 	%r16, %r3, 32;
	cvt.u64.u32 	%rd22, %r16;
	setp.le.u64 	%p6, %rd7, %rd22;
	@%p6 bra 	$L__BB48_11;
	ld.shared.f32 	%f5, [%r8+128];
	ld.shared.f32 	%f15, [%r8];
	setp.geu.f32 	%p7, %f5, %f15;
	@%p7 bra 	$L__BB48_11;
	st.shared.f32 	[%r8], %f5;
$L__BB48_11:
	setp.gt.u32 	%p8, %r3, 15;
	add.s32 	%r18, %r3, 16;
	cvt.u64.u32 	%rd23, %r18;
	setp.le.u64 	%p9, %rd7, %rd23;
	or.pred  	%p10, %p8, %p9;
	@%p10 bra 	$L__BB48_14;
	ld.shared.f32 	%f6, [%r8+64];
	ld.shared.f32 	%f16, [%r8];
	setp.geu.f32 	%p11, %f6, %f16;
	@%p11 bra 	$L__BB48_14;
	st.shared.f32 	[%r8], %f6;
$L__BB48_14:
	setp.gt.u32 	%p12, %r3, 7;
	add.s32 	%r20, %r3, 8;
	cvt.u64.u32 	%rd24, %r20;
	setp.le.u64 	%p13, %rd7, %rd24;
	or.pred  	%p14, %p12, %p13;
	@%p14 bra 	$L__BB48_17;
	ld.shared.f32 	%f7, [%r8+32];
	ld.shared.f32 	%f17, [%r8];
	setp.geu.f32 	%p15, %f7, %f17;
	@%p15 bra 	$L__BB48_17;
	st.shared.f32 	[%r8], %f7;
$L__BB48_17:
	setp.gt.u32 	%p16, %r3, 3;
	add.s32 	%r22, %r3, 4;
	cvt.u64.u32 	%rd25, %r22;
	setp.le.u64 	%p17, %rd7, %rd25;
	or.pred  	%p18, %p16, %p17;
	@%p18 bra 	$L__BB48_20;
	ld.shared.f32 	%f8, [%r8+16];
	ld.shared.f32 	%f18, [%r8];
	setp.geu.f32 	%p19, %f8, %f18;
	@%p19 bra 	$L__BB48_20;
	st.shared.f32 	[%r8], %f8;
$L__BB48_20:
	setp.gt.u32 	%p20, %r3, 1;
	add.s32 	%r24, %r3, 2;
	cvt.u64.u32 	%rd26, %r24;
	setp.le.u64 	%p21, %rd7, %rd26;
	or.pred  	%p22, %p20, %p21;
	@%p22 bra 	$L__BB48_23;
	ld.shared.f32 	%f9, [%r8+8];
	ld.shared.f32 	%f19, [%r8];
	setp.geu.f32 	%p23, %f9, %f19;
	@%p23 bra 	$L__BB48_23;
	st.shared.f32 	[%r8], %f9;
$L__BB48_23:
	setp.ne.s32 	%p24, %r3, 0;
	add.s32 	%r26, %r3, 1;
	cvt.u64.u32 	%rd27, %r26;
	setp.le.u64 	%p25, %rd7, %rd27;
	or.pred  	%p26, %p24, %p25;
	@%p26 bra 	$L__BB48_26;
	ld.shared.v2.f32 	{%f22, %f11}, [vdata];
	setp.geu.f32 	%p28, %f11, %f22;
	@%p28 bra 	$L__BB48_28;
	st.shared.f32 	[vdata], %f11;
	mov.f32 	%f22, %f11;
	bra.uni 	$L__BB48_28;
$L__BB48_26:
	setp.ne.s32 	%p27, %r3, 0;
	@%p27 bra 	$L__BB48_29;
	ld.shared.f32 	%f22, [vdata];
$L__BB48_28:
	mov.u32 	%r27, %nctaid.y;
	mad.lo.s32 	%r28, %r27, %r2, %r1;
	mad.lo.s32 	%r29, %r28, %r6, %r4;
	cvta.to.global.u64 	%rd28, %rd8;
	mul.wide.u32 	%rd29, %r29, 4;
	add.s64 	%rd30, %rd28, %rd29;
	st.global.f32 	[%rd30], %f22;
$L__BB48_29:
	ret;

}
	// .globl	cuda_minimum_32_float
.visible .entry cuda_minimum_32_float(
	.param .u64 cuda_minimum_32_float_param_0,
	.param .u64 .ptr .align 1 cuda_minimum_32_float_param_1,
	.param .u64 .ptr .align 1 cuda_minimum_32_float_param_2,
	.param .u64 cuda_minimum_32_float_param_3,
	.param .u64 cuda_minimum_32_float_param_4,
	.param .u64 cuda_minimum_32_float_param_5
)
{
	.reg .pred 	%p<27>;
	.reg .b32 	%r<31>;
	.reg .b32 	%f<21>;
	.reg .b64 	%rd<31>;

	ld.param.u64 	%rd7, [cuda_minimum_32_float_param_0];
	ld.param.u64 	%rd10, [cuda_minimum_32_float_param_1];
	ld.param.u64 	%rd8, [cuda_minimum_32_float_param_2];
	ld.param.u64 	%rd9, [cuda_minimum_32_float_param_3];
	ld.param.u64 	%rd11, [cuda_minimum_32_float_param_4];
	ld.param.u64 	%rd12, [cuda_minimum_32_float_param_5];
	cvta.to.global.u64 	%rd1, %rd10;
	mov.u32 	%r1, %ctaid.y;
	cvt.u64.u32 	%rd13, %r1;
	mul.lo.s64 	%rd14, %rd11, %rd13;
	mov.u32 	%r2, %ctaid.z;
	cvt.u64.u32 	%rd15, %r2;
	mad.lo.s64 	%rd2, %rd12, %rd15, %rd14;
	mov.u32 	%r3, %tid.x;
	mov.u32 	%r4, %ctaid.x;
	shl.b32 	%r13, %r4, 5;
	add.s32 	%r30, %r13, %r3;
	mov.u32 	%r6, %nctaid.x;
	shl.b32 	%r7, %r6, 5;
	cvt.u64.u32 	%rd3, %r30;
	setp.le.u64 	%p1, %rd7, %rd3;
	shl.b32 	%r14, %r3, 2;
	mov.u32 	%r15, vdata;
	add.s32 	%r8, %r15, %r14;
	@%p1 bra 	$L__BB49_2;
	mad.lo.s64 	%rd16, %rd9, %rd3, %rd2;
	shl.b64 	%rd17, %rd16, 2;
	add.s64 	%rd18, %rd1, %rd17;
	ld.global.f32 	%f13, [%rd18];
	st.shared.f32 	[%r8], %f13;
	add.s32 	%r30, %r30, %r7;
$L__BB49_2:
	cvt.u64.u32 	%rd30, %r30;
	setp.le.u64 	%p2, %rd7, %rd30;
	@%p2 bra 	$L__BB49_7;
	ld.shared.f32 	%f19, [%r8];
$L__BB49_4:
	mad.lo.s64 	%rd19, %rd30, %rd9, %rd2;
	shl.b64 	%rd20, %rd19, 2;
	add.s64 	%rd21, %rd1, %rd20;
	ld.global.f32 	%f3, [%rd21];
	setp.geu.f32 	%p3, %f3, %f19;
	@%p3 bra 	$L__BB49_6;
	st.shared.f32 	[%r8], %f3;
	mov.f32 	%f19, %f3;
$L__BB49_6:
	add.s32 	%r30, %r30, %r7;
	cvt.u64.u32 	%rd30, %r30;
	setp.gt.u64 	%p4, %rd7, %rd30;
	@%p4 bra 	$L__BB49_4;
$L__BB49_7:
	bar.sync 	0;
	setp.gt.u32 	%p5, %r3, 31;
	@%p5 bra 	$L__BB49_26;
	setp.gt.u32 	%p6, %r3, 15;
	add.s32 	%r17, %r3, 16;
	cvt.u64.u32 	%rd22, %r17;
	setp.le.u64 	%p7, %rd7, %rd22;
	or.pred  	%p8, %p6, %p7;
	@%p8 bra 	$L__BB49_11;
	ld.shared.f32 	%f5, [%r8+64];
	ld.shared.f32 	%f14, [%r8];
	setp.geu.f32 	%p9, %f5, %f14;
	@%p9 bra 	$L__BB49_11;
	st.shared.f32 	[%r8], %f5;
$L__BB49_11:
	setp.gt.u32 	%p10, %r3, 7;
	add.s32 	%r19, %r3, 8;
	cvt.u64.u32 	%rd23, %r19;
	setp.le.u64 	%p11, %rd7, %rd23;
	or.pred  	%p12, %p10, %p11;
	@%p12 bra 	$L__BB49_14;
	ld.shared.f32 	%f6, [%r8+32];
	ld.shared.f32 	%f15, [%r8];
	setp.geu.f32 	%p13, %f6, %f15;
	@%p13 bra 	$L__BB49_14;
	st.shared.f32 	[%r8], %f6;
$L__BB49_14:
	setp.gt.u32 	%p14, %r3, 3;
	add.s32 	%r21, %r3, 4;
	cvt.u64.u32 	%rd24, %r21;
	setp.le.u64 	%p15, %rd7, %rd24;
	or.pred  	%p16, %p14, %p15;
	@%p16 bra 	$L__BB49_17;
	ld.shared.f32 	%f7, [%r8+16];
	ld.shared.f32 	%f16, [%r8];
	setp.geu.f32 	%p17, %f7, %f16;
	@%p17 bra 	$L__BB49_17;
	st.shared.f32 	[%r8], %f7;
$L__BB49_17:
	setp.gt.u32 	%p18, %r3, 1;
	add.s32 	%r23, %r3, 2;
	cvt.u64.u32 	%rd25, %r23;
	setp.le.u64 	%p19, %rd7, %rd25;
	or.pred  	%p20, %p18, %p19;
	@%p20 bra 	$L__BB49_20;
	ld.shared.f32 	%f8, [%r8+8];
	ld.shared.f32 	%f17, [%r8];
	setp.geu.f32 	%p21, %f8, %f17;
	@%p21 bra 	$L__BB49_20;
	st.shared.f32 	[%r8], %f8;
$L__BB49_20:
	setp.ne.s32 	%p22, %r3, 0;
	add.s32 	%r25, %r3, 1;
	cvt.u64.u32 	%rd26, %r25;
	setp.le.u64 	%p23, %rd7, %rd26;
	or.pred  	%p24, %p22, %p23;
	@%p24 bra 	$L__BB49_23;
	ld.shared.v2.f32 	{%f20, %f10}, [vdata];
	setp.geu.f32 	%p26, %f10, %f20;
	@%p26 bra 	$L__BB49_25;
	st.shared.f32 	[vdata], %f10;
	mov.f32 	%f20, %f10;
	bra.uni 	$L__BB49_25;
$L__BB49_23:
	setp.ne.s32 	%p25, %r3, 0;
	@%p25 bra 	$L__BB49_26;
	ld.shared.f32 	%f20, [vdata];
$L__BB49_25:
	mov.u32 	%r26, %nctaid.y;
	mad.lo.s32 	%r27, %r26, %r2, %r1;
	mad.lo.s32 	%r28, %r27, %r6, %r4;
	cvta.to.global.u64 	%rd27, %rd8;
	mul.wide.u32 	%rd28, %r28, 4;
	add.s64 	%rd29, %rd27, %rd28;
	st.global.f32 	[%rd29], %f20;
$L__BB49_26:
	ret;

}
	// .globl	cuda_minimum_16_float
.visible .entry cuda_minimum_16_float(
	.param .u64 cuda_minimum_16_float_param_0,
	.param .u64 .ptr .align 1 cuda_minimum_16_float_param_1,
	.param .u64 .ptr .align 1 cuda_minimum_16_float_param_2,
	.param .u64 cuda_minimum_16_float_param_3,
	.param .u64 cuda_minimum_16_float_param_4,
	.param .u64 cuda_minimum_16_float_param_5
)
{
	.reg .pred 	%p<23>;
	.reg .b32 	%r<29>;
	.reg .b32 	%f<19>;
	.reg .b64 	%rd<30>;

	ld.param.u64 	%rd7, [cuda_minimum_16_float_param_0];
	ld.param.u64 	%rd10, [cuda_minimum_16_float_param_1];
	ld.param.u64 	%rd8, [cuda_minimum_16_float_param_2];
	ld.param.u64 	%rd9, [cuda_minimum_16_float_param_3];
	ld.param.u64 	%rd11, [cuda_minimum_16_float_param_4];
	ld.param.u64 	%rd12, [cuda_minimum_16_float_param_5];
	cvta.to.global.u64 	%rd1, %rd10;
	mov.u32 	%r1, %ctaid.y;
	cvt.u64.u32 	%rd13, %r1;
	mul.lo.s64 	%rd14, %rd11, %rd13;
	mov.u32 	%r2, %ctaid.z;
	cvt.u64.u32 	%rd15, %r2;
	mad.lo.s64 	%rd2, %rd12, %rd15, %rd14;
	mov.u32 	%r3, %tid.x;
	mov.u32 	%r4, %ctaid.x;
	shl.b32 	%r13, %r4, 4;
	add.s32 	%r28, %r13, %r3;
	mov.u32 	%r6, %nctaid.x;
	shl.b32 	%r7, %r6, 4;
	cvt.u64.u32 	%rd3, %r28;
	setp.le.u64 	%p1, %rd7, %rd3;
	shl.b32 	%r14, %r3, 2;
	mov.u32 	%r15, vdata;
	add.s32 	%r8, %r15, %r14;
	@%p1 bra 	$L__BB50_2;
	mad.lo.s64 	%rd16, %rd9, %rd3, %rd2;
	shl.b64 	%rd17, %rd16, 2;
	add.s64 	%rd18, %rd1, %rd17;
	ld.global.f32 	%f12, [%rd18];
	st.shared.f32 	[%r8], %f12;
	add.s32 	%r28, %r28, %r7;
$L__BB50_2:
	cvt.u64.u32 	%rd29, %r28;
	setp.le.u64 	%p2, %rd7, %rd29;
	@%p2 bra 	$L__BB50_7;
	ld.shared.f32 	%f17, [%r8];
$L__BB50_4:
	mad.lo.s64 	%rd19, %rd29, %rd9, %rd2;
	shl.b64 	%rd20, %rd19, 2;
	add.s64 	%rd21, %rd1, %rd20;
	ld.global.f32 	%f3, [%rd21];
	setp.geu.f32 	%p3, %f3, %f17;
	@%p3 bra 	$L__BB50_6;
	st.shared.f32 	[%r8], %f3;
	mov.f32 	%f17, %f3;
$L__BB50_6:
	add.s32 	%r28, %r28, %r7;
	cvt.u64.u32 	%rd29, %r28;
	setp.gt.u64 	%p4, %rd7, %rd29;
	@%p4 bra 	$L__BB50_4;
$L__BB50_7:
	bar.sync 	0;
	setp.gt.u32 	%p5, %r3, 31;
	@%p5 bra 	$L__BB50_23;
	setp.gt.u32 	%p6, %r3, 7;
	add.s32 	%r17, %r3, 8;
	cvt.u64.u32 	%rd22, %r17;
	setp.le.u64 	%p7, %rd7, %rd22;
	or.pred  	%p8, %p6, %p7;
	@%p8 bra 	$L__BB50_11;
	ld.shared.f32 	%f5, [%r8+32];
	ld.shared.f32 	%f13, [%r8];
	setp.geu.f32 	%p9, %f5, %f13;
	@%p9 bra 	$L__BB50_11;
	st.shared.f32 	[%r8], %f5;
$L__BB50_11:
	setp.gt.u32 	%p10, %r3, 3;
	add.s32 	%r19, %r3, 4;
	cvt.u64.u32 	%rd23, %r19;
	setp.le.u64 	%p11, %rd7, %rd23;
	or.pred  	%p12, %p10, %p11;
	@%p12 bra 	$L__BB50_14;
	ld.shared.f32 	%f6, [%r8+16];
	ld.shared.f32 	%f14, [%r8];
	setp.geu.f32 	%p13, %f6, %f14;
	@%p13 bra 	$L__BB50_14;
	st.shared.f32 	[%r8], %f6;
$L__BB50_14:
	setp.gt.u32 	%p14, %r3, 1;
	add.s32 	%r21, %r3, 2;
	cvt.u64.u32 	%rd24, %r21;
	setp.le.u64 	%p15, %rd7, %rd24;
	or.pred  	%p16, %p14, %p15;
	@%p16 bra 	$L__BB50_17;
	ld.shared.f32 	%f7, [%r8+8];
	ld.shared.f32 	%f15, [%r8];
	setp.geu.f32 	%p17, %f7, %f15;
	@%p17 bra 	$L__BB50_17;
	st.shared.f32 	[%r8], %f7;
$L__BB50_17:
	setp.ne.s32 	%p18, %r3, 0;
	add.s32 	%r23, %r3, 1;
	cvt.u64.u32 	%rd25, %r23;
	setp.le.u64 	%p19, %rd7, %rd25;
	or.pred  	%p20, %p18, %p19;
	@%p20 bra 	$L__BB50_20;
	ld.shared.v2.f32 	{%f18, %f9}, [vdata];
	setp.geu.f32 	%p22, %f9, %f18;
	@%p22 bra 	$L__BB50_22;
	st.shared.f32 	[vdata], %f9;
	mov.f32 	%f18, %f9;
	bra.uni 	$L__BB50_22;
$L__BB50_20:
	setp.ne.s32 	%p21, %r3, 0;
	@%p21 bra 	$L__BB50_23;
	ld.shared.f32 	%f18, [vdata];
$L__BB50_22:
	mov.u32 	%r24, %nctaid.y;
	mad.lo.s32 	%r25, %r24, %r2, %r1;
	mad.lo.s32 	%r26, %r25, %r6, %r4;
	cvta.to.global.u64 	%rd26, %rd8;
	mul.wide.u32 	%rd27, %r26, 4;
	add.s64 	%rd28, %rd26, %rd27;
	st.global.f32 	[%rd28], %f18;
$L__BB50_23:
	ret;

}
	// .globl	cuda_minimum_8_float
.visible .entry cuda_minimum_8_float(
	.param .u64 cuda_minimum_8_float_param_0,
	.param .u64 .ptr .align 1 cuda_minimum_8_float_param_1,
	.param .u64 .ptr .align 1 cuda_minimum_8_float_param_2,
	.param .u64 cuda_minimum_8_float_param_3,
	.param .u64 cuda_minimum_8_float_param_4,
	.param .u64 cuda_minimum_8_float_param_5
)
{
	.reg .pred 	%p<19>;
	.reg .b32 	%r<27>;
	.reg .b32 	%f<17>;
	.reg .b64 	%rd<29>;

	ld.param.u64 	%rd7, [cuda_minimum_8_float_param_0];
	ld.param.u64 	%rd10, [cuda_minimum_8_float_param_1];
	ld.param.u64 	%rd8, [cuda_minimum_8_float_param_2];
	ld.param.u64 	%rd9, [cuda_minimum_8_float_param_3];
	ld.param.u64 	%rd11, [cuda_minimum_8_float_param_4];
	ld.param.u64 	%rd12, [cuda_minimum_8_float_param_5];
	cvta.to.global.u64 	%rd1, %rd10;
	mov.u32 	%r1, %ctaid.y;
	cvt.u64.u32 	%rd13, %r1;
	mul.lo.s64 	%rd14, %rd11, %rd13;
	mov.u32 	%r2, %ctaid.z;
	cvt.u64.u32 	%rd15, %r2;
	mad.lo.s64 	%rd2, %rd12, %rd15, %rd14;
	mov.u32 	%r3, %tid.x;
	mov.u32 	%r4, %ctaid.x;
	shl.b32 	%r13, %r4, 3;
	add.s32 	%r26, %r13, %r3;
	mov.u32 	%r6, %nctaid.x;
	shl.b32 	%r7, %r6, 3;
	cvt.u64.u32 	%rd3, %r26;
	setp.le.u64 	%p1, %rd7, %rd3;
	shl.b32 	%r14, %r3, 2;
	mov.u32 	%r15, vdata;
	add.s32 	%r8, %r15, %r14;
	@%p1 bra 	$L__BB51_2;
	mad.lo.s64 	%rd16, %rd9, %rd3, %rd2;
	shl.b64 	%rd17, %rd16, 2;
	add.s64 	%rd18, %rd1, %rd17;
	ld.global.f32 	%f11, [%rd18];
	st.shared.f32 	[%r8], %f11;
	add.s32 	%r26, %r26, %r7;
$L__BB51_2:
	cvt.u64.u32 	%rd28, %r26;
	setp.le.u64 	%p2, %rd7, %rd28;
	@%p2 bra 	$L__BB51_7;
	ld.shared.f32 	%f15, [%r8];
$L__BB51_4:
	mad.lo.s64 	%rd19, %rd28, %rd9, %rd2;
	shl.b64 	%rd20, %rd19, 2;
	add.s64 	%rd21, %rd1, %rd20;
	ld.global.f32 	%f3, [%rd21];
	setp.geu.f32 	%p3, %f3, %f15;
	@%p3 bra 	$L__BB51_6;
	st.shared.f32 	[%r8], %f3;
	mov.f32 	%f15, %f3;
$L__BB51_6:
	add.s32 	%r26, %r26, %r7;
	cvt.u64.u32 	%rd28, %r26;
	setp.gt.u64 	%p4, %rd7, %rd28;
	@%p4 bra 	$L__BB51_4;
$L__BB51_7:
	bar.sync 	0;
	setp.gt.u32 	%p5, %r3, 31;
	@%p5 bra 	$L__BB51_20;
	setp.gt.u32 	%p6, %r3, 3;
	add.s32 	%r17, %r3, 4;
	cvt.u64.u32 	%rd22, %r17;
	setp.le.u64 	%p7, %rd7, %rd22;
	or.pred  	%p8, %p6, %p7;
	@%p8 bra 	$L__BB51_11;
	ld.shared.f32 	%f5, [%r8+16];
	ld.shared.f32 	%f12, [%r8];
	setp.geu.f32 	%p9, %f5, %f12;
	@%p9 bra 	$L__BB51_11;
	st.shared.f32 	[%r8], %f5;
$L__BB51_11:
	setp.gt.u32 	%p10, %r3, 1;
	add.s32 	%r19, %r3, 2;
	cvt.u64.u32 	%rd23, %r19;
	setp.le.u64 	%p11, %rd7, %rd23;
	or.pred  	%p12, %p10, %p11;
	@%p12 bra 	$L__BB51_14;
	ld.shared.f32 	%f6, [%r8+8];
	ld.shared.f32 	%f13, [%r8];
	setp.geu.f32 	%p13, %f6, %f13;
	@%p13 bra 	$L__BB51_14;
	st.shared.f32 	[%r8], %f6;
$L__BB51_14:
	setp.ne.s32 	%p14, %r3, 0;
	add.s32 	%r21, %r3, 1;
	cvt.u64.u32 	%rd24, %r21;
	setp.le.u64 	%p15, %rd7, %rd24;
	or.pred  	%p16, %p14, %p15;
	@%p16 bra 	$L__BB51_17;
	ld.shared.v2.f32 	{%f16, %f8}, [vdata];
	setp.geu.f32 	%p18, %f8, %f16;
	@%p18 bra 	$L__BB51_19;
	st.shared.f32 	[vdata], %f8;
	mov.f32 	%f16, %f8;
	bra.uni 	$L__BB51_19;
$L__BB51_17:
	setp.ne.s32 	%p17, %r3, 0;
	@%p17 bra 	$L__BB51_20;
	ld.shared.f32 	%f16, [vdata];
$L__BB51_19:
	mov.u32 	%r22, %nctaid.y;
	mad.lo.s32 	%r23, %r22, %r2, %r1;
	mad.lo.s32 	%r24, %r23, %r6, %r4;
	cvta.to.global.u64 	%rd25, %rd8;
	mul.wide.u32 	%rd26, %r24, 4;
	add.s64 	%rd27, %rd25, %rd26;
	st.global.f32 	[%rd27], %f16;
$L__BB51_20:
	ret;

}
	// .globl	cuda_minimum_4_float
.visible .entry cuda_minimum_4_float(
	.param .u64 cuda_minimum_4_float_param_0,
	.param .u64 .ptr .align 1 cuda_minimum_4_float_param_1,
	.param .u64 .ptr .align 1 cuda_minimum_4_float_param_2,
	.param .u64 cuda_minimum_4_float_param_3,
	.param .u64 cuda_minimum_4_float_param_4,
	.param .u64 cuda_minimum_4_float_param_5
)
{
	.reg .pred 	%p<15>;
	.reg .b32 	%r<25>;
	.reg .b32 	%f<15>;
	.reg .b64 	%rd<28>;

	ld.param.u64 	%rd7, [cuda_minimum_4_float_param_0];
	ld.param.u64 	%rd10, [cuda_minimum_4_float_param_1];
	ld.param.u64 	%rd8, [cuda_minimum_4_float_param_2];
	ld.param.u64 	%rd9, [cuda_minimum_4_float_param_3];
	ld.param.u64 	%rd11, [cuda_minimum_4_float_param_4];
	ld.param.u64 	%rd12, [cuda_minimum_4_float_param_5];
	cvta.to.global.u64 	%rd1, %rd10;
	mov.u32 	%r1, %ctaid.y;
	cvt.u64.u32 	%rd13, %r1;
	mul.lo.s64 	%rd14, %rd11, %rd13;
	mov.u32 	%r2, %ctaid.z;
	cvt.u64.u32 	%rd15, %r2;
	mad.lo.s64 	%rd2, %rd12, %rd15, %rd14;
	mov.u32 	%r3, %tid.x;
	mov.u32 	%r4, %ctaid.x;
	shl.b32 	%r13, %r4, 2;
	add.s32 	%r24, %r13, %r3;
	mov.u32 	%r6, %nctaid.x;
	shl.b32 	%r7, %r6, 2;
	cvt.u64.u32 	%rd3, %r24;
	setp.le.u64 	%p1, %rd7, %rd3;
	shl.b32 	%r14, %r3, 2;
	mov.u32 	%r15, vdata;
	add.s32 	%r8, %r15, %r14;
	@%p1 bra 	$L__BB52_2;
	mad.lo.s64 	%rd16, %rd9, %rd3, %rd2;
	shl.b64 	%rd17, %rd16, 2;
	add.s64 	%rd18, %rd1, %rd17;
	ld.global.f32 	%f10, [%rd18];
	st.shared.f32 	[%r8], %f10;
	add.s32 	%r24, %r24, %r7;
$L__BB52_2:
	cvt.u64.u32 	%rd27, %r24;
	setp.le.u64 	%p2, %rd7, %rd27;
	@%p2 bra 	$L__BB52_7;
	ld.shared.f32 	%f13, [%r8];
$L__BB52_4:
	mad.lo.s64 	%rd19, %rd27, %rd9, %rd2;
	shl.b64 	%rd20, %rd19, 2;
	add.s64 	%rd21, %rd1, %rd20;
	ld.global.f32 	%f3, [%rd21];
	setp.geu.f32 	%p3, %f3, %f13;
	@%p3 bra 	$L__BB52_6;
	st.shared.f32 	[%r8], %f3;
	mov.f32 	%f13, %f3;
$L__BB52_6:
	add.s32 	%r24, %r24, %r7;
	cvt.u64.u32 	%rd27, %r24;
	setp.gt.u64 	%p4, %rd7, %rd27;
	@%p4 bra 	$L__BB52_4;
$L__BB52_7:
	bar.sync 	0;
	setp.gt.u32 	%p5, %r3, 31;
	@%p5 bra 	$L__BB52_17;
	setp.gt.u32 	%p6, %r3, 1;
	add.s32 	%r17, %r3, 2;
	cvt.u64.u32 	%rd22, %r17;
	setp.le.u64 	%p7, %rd7, %rd22;
	or.pred  	%p8, %p6, %p7;
	@%p8 bra 	$L__BB52_11;
	ld.shared.f32 	%f5, [%r8+8];
	ld.shared.f32 	%f11, [%r8];
	setp.geu.f32 	%p9, %f5, %f11;
	@%p9 bra 	$L__BB52_11;
	st.shared.f32 	[%r8], %f5;
$L__BB52_11:
	setp.ne.s32 	%p10, %r3, 0;
	add.s32 	%r19, %r3, 1;
	cvt.u64.u32 	%rd23, %r19;
	setp.le.u64 	%p11, %rd7, %rd23;
	or.pred  	%p12, %p10, %p11;
	@%p12 bra 	$L__BB52_14;
	ld.shared.v2.f32 	{%f14, %f7}, [vdata];
	setp.geu.f32 	%p14, %f7, %f14;
	@%p14 bra 	$L__BB52_16;
	st.shared.f32 	[vdata], %f7;
	mov.f32 	%f14, %f7;
	bra.uni 	$L__BB52_16;
$L__BB52_14:
	setp.ne.s32 	%p13, %r3, 0;
	@%p13 bra 	$L__BB52_17;
	ld.shared.f32 	%f14, [vdata];
$L__BB52_16:
	mov.u32 	%r20, %nctaid.y;
	mad.lo.s32 	%r21, %r20, %r2, %r1;
	mad.lo.s32 	%r22, %r21, %r6, %r4;
	cvta.to.global.u64 	%rd24, %rd8;
	mul.wide.u32 	%rd25, %r22, 4;
	add.s64 	%rd26, %rd24, %rd25;
	st.global.f32 	[%rd26], %f14;
$L__BB52_17:
	ret;

}
	// .globl	cuda_minimum_2_float
.visible .entry cuda_minimum_2_float(
	.param .u64 cuda_minimum_2_float_param_0,
	.param .u64 .ptr .align 1 cuda_minimum_2_float_param_1,
	.param .u64 .ptr .align 1 cuda_minimum_2_float_param_2,
	.param .u64 cuda_minimum_2_float_param_3,
	.param .u64 cuda_minimum_2_float_param_4,
	.param .u64 cuda_minimum_2_float_param_5
)
{
	.reg .pred 	%p<11>;
	.reg .b32 	%r<23>;
	.reg .b32 	%f<13>;
	.reg .b64 	%rd<27>;

	ld.param.u64 	%rd7, [cuda_minimum_2_float_param_0];
	ld.param.u64 	%rd10, [cuda_minimum_2_float_param_1];
	ld.param.u64 	%rd8, [cuda_minimum_2_float_param_2];
	ld.param.u64 	%rd9, [cuda_minimum_2_float_param_3];
	ld.param.u64 	%rd11, [cuda_minimum_2_float_param_4];
	ld.param.u64 	%rd12, [cuda_minimum_2_float_param_5];
	cvta.to.global.u64 	%rd1, %rd10;
	mov.u32 	%r1, %ctaid.y;
	cvt.u64.u32 	%rd13, %r1;
	mul.lo.s64 	%rd14, %rd11, %rd13;
	mov.u32 	%r2, %ctaid.z;
	cvt.u64.u32 	%rd15, %r2;
	mad.lo.s64 	%rd2, %rd12, %rd15, %rd14;
	mov.u32 	%r3, %tid.x;
	mov.u32 	%r4, %ctaid.x;
	shl.b32 	%r13, %r4, 1;
	add.s32 	%r22, %r13, %r3;
	mov.u32 	%r6, %nctaid.x;
	shl.b32 	%r7, %r6, 1;
	cvt.u64.u32 	%rd3, %r22;
	setp.le.u64 	%p1, %rd7, %rd3;
	shl.b32 	%r14, %r3, 2;
	mov.u32 	%r15, vdata;
	add.s32 	%r8, %r15, %r14;
	@%p1 bra 	$L__BB53_2;
	mad.lo.s64 	%rd16, %rd9, %rd3, %rd2;
	shl.b64 	%rd17, %rd16, 2;
	add.s64 	%rd18, %rd1, %rd17;
	ld.global.f32 	%f9, [%rd18];
	st.shared.f32 	[%r8], %f9;
	add.s32 	%r22, %r22, %r7;
$L__BB53_2:
	cvt.u64.u32 	%rd26, %r22;
	setp.le.u64 	%p2, %rd7, %rd26;
	@%p2 bra 	$L__BB53_7;
	ld.shared.f32 	%f11, [%r8];
$L__BB53_4:
	mad.lo.s64 	%rd19, %rd26, %rd9, %rd2;
	shl.b64 	%rd20, %rd19, 2;
	add.s64 	%rd21, %rd1, %rd20;
	ld.global.f32 	%f3, [%rd21];
	setp.geu.f32 	%p3, %f3, %f11;
	@%p3 bra 	$L__BB53_6;
	st.shared.f32 	[%r8], %f3;
	mov.f32 	%f11, %f3;
$L__BB53_6:
	add.s32 	%r22, %r22, %r7;
	cvt.u64.u32 	%rd26, %r22;
	setp.gt.u64 	%p4, %rd7, %rd26;
	@%p4 bra 	$L__BB53_4;
$L__BB53_7:
	bar.sync 	0;
	setp.gt.u32 	%p5, %r3, 31;
	@%p5 bra 	$L__BB53_14;
	setp.ne.s32 	%p6, %r3, 0;
	add.s32 	%r17, %r3, 1;
	cvt.u64.u32 	%rd22, %r17;
	setp.le.u64 	%p7, %rd7, %rd22;
	or.pred  	%p8, %p6, %p7;
	@%p8 bra 	$L__BB53_11;
	ld.shared.v2.f32 	{%f12, %f6}, [vdata];
	setp.geu.f32 	%p10, %f6, %f12;
	@%p10 bra 	$L__BB53_13;
	st.shared.f32 	[vdata], %f6;
	mov.f32 	%f12, %f6;
	bra.uni 	$L__BB53_13;
$L__BB53_11:
	setp.ne.s32 	%p9, %r3, 0;
	@%p9 bra 	$L__BB53_14;
	ld.shared.f32 	%f12, [vdata];
$L__BB53_13:
	mov.u32 	%r18, %nctaid.y;
	mad.lo.s32 	%r19, %r18, %r2, %r1;
	mad.lo.s32 	%r20, %r19, %r6, %r4;
	cvta.to.global.u64 	%rd23, %rd8;
	mul.wide.u32 	%rd24, %r20, 4;
	add.s64 	%rd25, %rd23, %rd24;
	st.global.f32 	[%rd25], %f12;
$L__BB53_14:
	ret;

}


// ===== COMPILED SASS (sm_100) =====

	.target	sm_100

	.elftype	@"ET_EXEC"


//--------------------- .note.nv.tkinfo           --------------------------
	.section	.note.nv.tkinfo,"",@"SHT_NOTE"
	.sectionflags	@"SHF_NOTE_NV_TKINFO"
	.tkinfo
        /*0018*/ 	.word	0x00000002
        /*0030*/ 	.string	""
        /*0030*/ 	.string	"ptxas"
        /*0030*/ 	.string	"Cuda compilation tools, release 13.0, V13.0.88"
        /*0030*/ 	.string	"Build cuda_13.0.r13.0/compiler.36424714_0"
        /*0030*/ 	.string	"-arch sm_100 -m 64 "



//--------------------- .note.nv.cuinfo           --------------------------
	.section	.note.nv.cuinfo,"",@"SHT_NOTE"
	.sectionflags	@"SHF_NOTE_NV_CUINFO"
        /*0018*/ 	.short	0x0002
        /*001a*/ 	.short	0x0064
        /*001c*/ 	.short	0x0082
	.zero		2


//--------------------- .nv.info                  --------------------------
	.section	.nv.info,"",@"SHT_CUDA_INFO"
	.align	4


	//----- nvinfo : EIATTR_REGCOUNT
	.align		4
        /*0000*/ 	.byte	0x04, 0x2f
        /*0002*/ 	.short	(.L_1 - .L_0)
	.align		4
.L_0:
        /*0004*/ 	.word	index@(cuda_sum_512_double)
        /*0008*/ 	.word	0x00000012


	//----- nvinfo : EIATTR_FRAME_SIZE
	.align		4
.L_1:
        /*000c*/ 	.byte	0x04, 0x11
        /*000e*/ 	.short	(.L_3 - .L_2)
	.align		4
.L_2:
        /*0010*/ 	.word	index@(cuda_sum_512_double)
        /*0014*/ 	.word	0x00000000


	//----- nvinfo : EIATTR_REGCOUNT
	.align		4
.L_3:
        /*0018*/ 	.byte	0x04, 0x2f
        /*001a*/ 	.short	(.L_5 - .L_4)
	.align		4
.L_4:
        /*001c*/ 	.word	index@(cuda_sum_256_double)
        /*0020*/ 	.word	0x00000012


	//----- nvinfo : EIATTR_FRAME_SIZE
	.align		4
.L_5:
        /*0024*/ 	.byte	0x04, 0x11
        /*0026*/ 	.short	(.L_7 - .L_6)
	.align		4
.L_6:
        /*0028*/ 	.word	index@(cuda_sum_256_double)
        /*002c*/ 	.word	0x00000000


	//----- nvinfo : EIATTR_REGCOUNT
	.align		4
.L_7:
        /*0030*/ 	.byte	0x04, 0x2f
        /*0032*/ 	.short	(.L_9 - .L_8)
	.align		4
.L_8:
        /*0034*/ 	.word	index@(cuda_sum_128_double)
        /*0038*/ 	.word	0x00000012


	//----- nvinfo : EIATTR_FRAME_SIZE
	.align		4
.L_9:
        /*003c*/ 	.byte	0x04, 0x11
        /*003e*/ 	.short	(.L_11 - .L_10)
	.align		4
.L_10:
        /*0040*/ 	.word	index@(cuda_sum_128_double)
        /*0044*/ 	.word	0x00000000


	//----- nvinfo : EIATTR_REGCOUNT
	.align		4
.L_11:
        /*0048*/ 	.byte	0x04, 0x2f
        /*004a*/ 	.short	(.L_13 - .L_12)
	.align		4
.L_12:
        /*004c*/ 	.word	index@(cuda_sum_64_double)
        /*0050*/ 	.word	0x00000012


	//----- nvinfo : EIATTR_FRAME_SIZE
	.align		4
.L_13:
        /*0054*/ 	.byte	0x04, 0x11
        /*0056*/ 	.short	(.L_15 - .L_14)
	.align		4
.L_14:
        /*0058*/ 	.word	index@(cuda_sum_64_double)
        /*005c*/ 	.word	0x00000000


	//----- nvinfo : EIATTR_REGCOUNT
	.align		4
.L_15:
        /*0060*/ 	.byte	0x04, 0x2f
        /*0062*/ 	.short	(.L_17 - .L_16)
	.align		4
.L_16:
        /*0064*/ 	.word	index@(cuda_sum_32_double)
        /*0068*/ 	.word	0x00000012


	//----- nvinfo : EIATTR_FRAME_SIZE
	.align		4
.L_17:
        /*006c*/ 	.byte	0x04, 0x11
        /*006e*/ 	.short	(.L_19 - .L_18)
	.align		4
.L_18:
        /*0070*/ 	.word	index@(cuda_sum_32_double)
        /*0074*/ 	.word	0x00000000


	//----- nvinfo : EIATTR_REGCOUNT
	.align		4
.L_19:
        /*0078*/ 	.byte	0x04, 0x2f
        /*007a*/ 	.short	(.L_21 - .L_20)
	.align		4
.L_20:
        /*007c*/ 	.word	index@(cuda_sum_16_double)
        /*0080*/ 	.word	0x00000012


	//----- nvinfo : EIATTR_FRAME_SIZE
	.align		4
.L_21:
        /*0084*/ 	.byte	0x04, 0x11
        /*0086*/ 	.short	(.L_23 - .L_22)
	.align		4
.L_22:
        /*0088*/ 	.word	index@(cuda_sum_16_double)
        /*008c*/ 	.word	0x00000000


	//----- nvinfo : EIATTR_REGCOUNT
	.align		4
.L_23:
        /*0090*/ 	.byte	0x04, 0x2f
        /*0092*/ 	.short	(.L_25 - .L_24)
	.align		4
.L_24:
        /*0094*/ 	.word	index@(cuda_sum_8_double)
        /*0098*/ 	.word	0x00000012


	//----- nvinfo : EIATTR_FRAME_SIZE
	.align		4
.L_25:
        /*009c*/ 	.byte	0x04, 0x11
        /*009e*/ 	.short	(.L_27 - .L_26)
	.align		4
.L_26:
        /*00a0*/ 	.word	index@(cuda_sum_8_double)
        /*00a4*/ 	.word	0x00000000


	//----- nvinfo : EIATTR_REGCOUNT
	.align		4
.L_27:
        /*00a8*/ 	.byte	0x04, 0x2f
        /*00aa*/ 	.short	(.L_29 - .L_28)
	.align		4
.L_28:
        /*00ac*/ 	.word	index@(cuda_sum_4_double)
        /*00b0*/ 	.word	0x00000012


	//----- nvinfo : EIATTR_FRAME_SIZE
	.align		4
.L_29:
        /*00b4*/ 	.byte	0x04, 0x11
        /*00b6*/ 	.short	(.L_31 - .L_30)
	.align		4
.L_30:
        /*00b8*/ 	.word	index@(cuda_sum_4_double)
        /*00bc*/ 	.word	0x00000000


	//----- nvinfo : EIATTR_REGCOUNT
	.align		4
.L_31:
        /*00c0*/ 	.byte	0x04, 0x2f
        /*00c2*/ 	.short	(.L_33 - .L_32)
	.align		4
.L_32:
        /*00c4*/ 	.word	index@(cuda_sum_2_double)
        /*00c8*/ 	.word	0x00000014


	//----- nvinfo : EIATTR_FRAME_SIZE
	.align		4
.L_33:
        /*00cc*/ 	.byte	0x04, 0x11
        /*00ce*/ 	.short	(.L_35 - .L_34)
	.align		4
.L_34:
        /*00d0*/ 	.word	index@(cuda_sum_2_double)
        /*00d4*/ 	.word	0x00000000


	//----- nvinfo : EIATTR_REGCOUNT
	.align		4
.L_35:
        /*00d8*/ 	.byte	0x04, 0x2f
        /*00da*/ 	.short	(.L_37 - .L_36)
	.align		4
.L_36:
        /*00dc*/ 	.word	index@(cuda_sum_512_float)
        /*00e0*/ 	.word	0x00000012


	//----- nvinfo : EIATTR_FRAME_SIZE
	.align		4
.L_37:
        /*00e4*/ 	.byte	0x04, 0x11
        /*00e6*/ 	.short	(.L_39 - .L_38)
	.align		4
.L_38:
        /*00e8*/ 	.word	index@(cuda_sum_512_float)
        /*00ec*/ 	.word	0x00000000


	//----- nvinfo : EIATTR_REGCOUNT
	.align		4
.L_39:
        /*00f0*/ 	.byte	0x04, 0x2f
        /*00f2*/ 	.short	(.L_41 - .L_40)
	.align		4
.L_40:
        /*00f4*/ 	.word	index@(cuda_sum_256_float)
        /*00f8*/ 	.word	0x00000012


	//----- nvinfo : EIATTR_FRAME_SIZE
	.align		4
.L_41:
        /*00fc*/ 	.byte	0x04, 0x11
        /*00fe*/ 	.short	(.L_43 - .L_42)
	.align		4
.L_42:
        /*0100*/ 	.word	index@(cuda_sum_256_float)
        /*0104*/ 	.word	0x00000000


	//----- nvinfo : EIATTR_REGCOUNT
	.align		4
.L_43:
        /*0108*/ 	.byte	0x04, 0x2f
        /*010a*/ 	.short	(.L_45 - .L_44)
	.align		4
.L_44:
        /*010c*/ 	.word	index@(cuda_sum_128_float)
        /*0110*/ 	.word	0x00000012


	//----- nvinfo : EIATTR_FRAME_SIZE
	.align		4
.L_45:
        /*0114*/ 	.byte	0x04, 0x11
        /*0116*/ 	.short	(.L_47 - .L_46)
	.align		4
.L_46:
        /*0118*/ 	.word	index@(cuda_sum_128_float)
        /*011c*/ 	.word	0x00000000


	//----- nvinfo : EIATTR_REGCOUNT
	.align		4
.L_47:
        /*0120*/ 	.byte	0x04, 0x2f
        /*0122*/ 	.short	(.L_49 - .L_48)
	.align		4
.L_48:
        /*0124*/ 	.word	index@(cuda_sum_64_float)
        /*0128*/ 	.word	0x00000012


	//----- nvinfo : EIATTR_FRAME_SIZE
	.align		4
.L_49:
        /*012c*/ 	.byte	0x04, 0x11
        /*012e*/ 	.short	(.L_51 - .L_50)
	.align		4
.L_50:
        /*0130*/ 	.word	index@(cuda_sum_64_float)
        /*0134*/ 	.word	0x00000000


	//----- nvinfo : EIATTR_REGCOUNT
	.align		4
.L_51:
        /*0138*/ 	.byte	0x04, 0x2f
        /*013a*/ 	.short	(.L_53 - .L_52)
	.align		4
.L_52:
        /*013c*/ 	.word	index@(cuda_sum_32_float)
        /*0140*/ 	.word	0x00000012


	//----- nvinfo : EIATTR_FRAME_SIZE
	.align		4
.L_53:
        /*0144*/ 	.byte	0x04, 0x11
        /*0146*/ 	.short	(.L_55 - .L_54)
	.align		4
.L_54:
        /*0148*/ 	.word	index@(cuda_sum_32_float)
        /*014c*/ 	.word	0x00000000


	//----- nvinfo : EIATTR_REGCOUNT
	.align		4
.L_55:
        /*0150*/ 	.byte	0x04, 0x2f
        /*0152*/ 	.short	(.L_57 - .L_56)
	.align		4
.L_56:
        /*0154*/ 	.word	index@(cuda_sum_16_float)
        /*0158*/ 	.word	0x00000012


	//----- nvinfo : EIATTR_FRAME_SIZE
	.align		4
.L_57:
        /*015c*/ 	.byte	0x04, 0x11
        /*015e*/ 	.short	(.L_59 - .L_58)
	.align		4
.L_58:
        /*0160*/ 	.word	index@(cuda_sum_16_float)
        /*0164*/ 	.word	0x00000000


	//----- nvinfo : EIATTR_REGCOUNT
	.align		4
.L_59:
        /*0168*/ 	.byte	0x04, 0x2f
        /*016a*/ 	.short	(.L_61 - .L_60)
	.align		4
.L_60:
        /*016c*/ 	.word	index@(cuda_sum_8_float)
        /*0170*/ 	.word	0x00000012


	//----- nvinfo : EIATTR_FRAME_SIZE
	.align		4
.L_61:
        /*0174*/ 	.byte	0x04, 0x11
        /*0176*/ 	.short	(.L_63 - .L_62)
	.align		4
.L_62:
        /*0178*/ 	.word	index@(cuda_sum_8_float)
        /*017c*/ 	.word	0x00000000


	//----- nvinfo : EIATTR_REGCOUNT
	.align		4
.L_63:
        /*0180*/ 	.byte	0x04, 0x2f
        /*0182*/ 	.short	(.L_65 - .L_64)
	.align		4
.L_64:
        /*0184*/ 	.word	index@(cuda_sum_4_float)
        /*0188*/ 	.word	0x00000012


	//----- nvinfo : EIATTR_FRAME_SIZE
	.align		4
.L_65:
        /*018c*/ 	.byte	0x04, 0x11
        /*018e*/ 	.short	(.L_67 - .L_66)
	.align		4
.L_66:
        /*0190*/ 	.word	index@(cuda_sum_4_float)
        /*0194*/ 	.word	0x00000000


	//----- nvinfo : EIATTR_REGCOUNT
	.align		4
.L_67:
        /*0198*/ 	.byte	0x04, 0x2f
        /*019a*/ 	.short	(.L_69 - .L_68)
	.align		4
.L_68:
        /*019c*/ 	.word	index@(cuda_sum_2_float)
        /*01a0*/ 	.word	0x00000012


	//----- nvinfo : EIATTR_FRAME_SIZE
	.align		4
.L_69:
        /*01a4*/ 	.byte	0x04, 0x11
        /*01a6*/ 	.short	(.L_71 - .L_70)
	.align		4
.L_70:
        /*01a8*/ 	.word	index@(cuda_sum_2_float)
        /*01ac*/ 	.word	0x00000000


	//----- nvinfo : EIATTR_REGCOUNT
	.align		4
.L_71:
        /*01b0*/ 	.byte	0x04, 0x2f
        /*01b2*/ 	.short	(.L_73 - .L_72)
	.align		4
.L_72:
        /*01b4*/ 	.word	index@(cuda_maximum_512_double)
        /*01b8*/ 	.word	0x00000016


	//----- nvinfo : EIATTR_FRAME_SIZE
	.align		4
.L_73:
        /*01bc*/ 	.byte	0x04, 0x11
        /*01be*/ 	.short	(.L_75 - .L_74)
	.align		4
.L_74:
        /*01c0*/ 	.word	index@(cuda_maximum_512_double)
        /*01c4*/ 	.word	0x00000000


	//----- nvinfo : EIATTR_REGCOUNT
	.align		4
.L_75:
        /*01c8*/ 	.byte	0x04, 0x2f
        /*01ca*/ 	.short	(.L_77 - .L_76)
	.align		4
.L_76:
        /*01cc*/ 	.word	index@(cuda_maximum_256_double)
        /*01d0*/ 	.word	0x00000016


	//----- nvinfo : EIATTR_FRAME_SIZE
	.align		4
.L_77:
        /*01d4*/ 	.byte	0x04, 0x11
        /*01d6*/ 	.short	(.L_79 - .L_78)
	.align		4
.L_78:
        /*01d8*/ 	.word	index@(cuda_maximum_256_double)
        /*01dc*/ 	.word	0x00000000


	//----- nvinfo : EIATTR_REGCOUNT
	.align		4
.L_79:
        /*01e0*/ 	.byte	0x04, 0x2f
        /*01e2*/ 	.short	(.L_81 - .L_80)
	.align		4
.L_80:
        /*01e4*/ 	.word	index@(cuda_maximum_128_double)
        /*01e8*/ 	.word	0x00000014


	//----- nvinfo : EIATTR_FRAME_SIZE
	.align		4
.L_81:
        /*01ec*/ 	.byte	0x04, 0x11
        /*01ee*/ 	.short	(.L_83 - .L_82)
	.align		4
.L_82:
        /*01f0*/ 	.word	index@(cuda_maximum_128_double)
        /*01f4*/ 	.word	0x00000000


	//----- nvinfo : EIATTR_REGCOUNT
	.align		4
.L_83:
        /*01f8*/ 	.byte	0x04, 0x2f
        /*01fa*/ 	.short	(.L_85 - .L_84)
	.align		4
.L_84:
        /*01fc*/ 	.word	index@(cuda_maximum_64_double)
        /*0200*/ 	.word	0x00000014


	//----- nvinfo : EIATTR_FRAME_SIZE
	.align		4
.L_85:
        /*0204*/ 	.byte	0x04, 0x11
        /*0206*/ 	.short	(.L_87 - .L_86)
	.align		4
.L_86:
        /*0208*/ 	.word	index@(cuda_maximum_64_double)
        /*020c*/ 	.word	0x00000000


	//----- nvinfo : EIATTR_REGCOUNT
	.align		4
.L_87:
        /*0210*/ 	.byte	0x04, 0x2f
        /*0212*/ 	.short	(.L_89 - .L_88)
	.align		4
.L_88:
        /*0214*/ 	.word	index@(cuda_maximum_32_double)
        /*0218*/ 	.word	0x00000014


	//----- nvinfo : EIATTR_FRAME_SIZE
	.align		4
.L_89:
        /*021c*/ 	.byte	0x04, 0x11
        /*021e*/ 	.short	(.L_91 - .L_90)
	.align		4
.L_90:
        /*0220*/ 	.word	index@(cuda_maximum_32_double)
        /*0224*/ 	.word	0x00000000


	//----- nvinfo : EIATTR_REGCOUNT
	.align		4
.L_91:
        /*0228*/ 	.byte	0x04, 0x2f
        /*022a*/ 	.short	(.L_93 - .L_92)
	.align		4
.L_92:
        /*022c*/ 	.word	index@(cuda_maximum_16_double)
        /*0230*/ 	.word	0x00000014


	//----- nvinfo : EIATTR_FRAME_SIZE
	.align		4
.L_93:
        /*0234*/ 	.byte	0x04, 0x11
        /*0236*/ 	.short	(.L_95 - .L_94)
	.align		4
.L_94:
        /*0238*/ 	.word	index@(cuda_maximum_16_double)
        /*023c*/ 	.word	0x00000000


	//----- nvinfo : EIATTR_REGCOUNT
	.align		4
.L_95:
        /*0240*/ 	.byte	0x04, 0x2f
        /*0242*/ 	.short	(.L_97 - .L_96)
	.align		4
.L_96:
        /*0244*/ 	.word	index@(cuda_maximum_8_double)
        /*0248*/ 	.word	0x00000014


	//----- nvinfo : EIATTR_FRAME_SIZE
	.align		4
.L_97:
        /*024c*/ 	.byte	0x04, 0x11
        /*024e*/ 	.short	(.L_99 - .L_98)
	.align		4
.L_98:
        /*0250*/ 	.word	index@(cuda_maximum_8_double)
        /*0254*/ 	.word	0x00000000


	//----- nvinfo : EIATTR_REGCOUNT
	.align		4
.L_99:
        /*0258*/ 	.byte	0x04, 0x2f
        /*025a*/ 	.short	(.L_101 - .L_100)
	.align		4
.L_100:
        /*025c*/ 	.word	index@(cuda_maximum_4_double)
        /*0260*/ 	.word	0x00000014


	//----- nvinfo : EIATTR_FRAME_SIZE
	.align		4
.L_101:
        /*0264*/ 	.byte	0x04, 0x11
        /*0266*/ 	.short	(.L_103 - .L_102)
	.align		4
.L_102:
        /*0268*/ 	.word	index@(cuda_maximum_4_double)
        /*026c*/ 	.word	0x00000000


	//----- nvinfo : EIATTR_REGCOUNT
	.align		4
.L_103:
        /*0270*/ 	.byte	0x04, 0x2f
        /*0272*/ 	.short	(.L_105 - .L_104)
	.align		4
.L_104:
        /*0274*/ 	.word	index@(cuda_maximum_2_double)
        /*0278*/ 	.word	0x00000014


	//----- nvinfo : EIATTR_FRAME_SIZE
	.align		4
.L_105:
        /*027c*/ 	.byte	0x04, 0x11
        /*027e*/ 	.short	(.L_107 - .L_106)
	.align		4
.L_106:
        /*0280*/ 	.word	index@(cuda_maximum_2_double)
        /*0284*/ 	.word	0x00000000


	//----- nvinfo : EIATTR_REGCOUNT
	.align		4
.L_107:
        /*0288*/ 	.byte	0x04, 0x2f
        /*028a*/ 	.short	(.L_109 - .L_108)
	.align		4
.L_108:
        /*028c*/ 	.word	index@(cuda_maximum_512_float)
        /*0290*/ 	.word	0x00000014


	//----- nvinfo : EIATTR_FRAME_SIZE
	.align		4
.L_109:
        /*0294*/ 	.byte	0x04, 0x11
        /*0296*/ 	.short	(.L_111 - .L_110)
	.align		4
.L_110:
        /*0298*/ 	.word	index@(cuda_maximum_512_float)
        /*029c*/ 	.word	0x00000000


	//----- nvinfo : EIATTR_REGCOUNT
	.align		4
.L_111:
        /*02a0*/ 	.byte	0x04, 0x2f
        /*02a2*/ 	.short	(.L_113 - .L_112)
	.align		4
.L_112:
        /*02a4*/ 	.word	index@(cuda_maximum_256_float)
        /*02a8*/ 	.word	0x00000014


	//----- nvinfo : EIATTR_FRAME_SIZE
	.align		4
.L_113:
        /*02ac*/ 	.byte	0x04, 0x11
        /*02ae*/ 	.short	(.L_115 - .L_114)
	.align		4
.L_114:
        /*02b0*/ 	.word	index@(cuda_maximum_256_float)
        /*02b4*/ 	.word	0x00000000


	//----- nvinfo : EIATTR_REGCOUNT
	.align		4
.L_115:
        /*02b8*/ 	.byte	0x04, 0x2f
        /*02ba*/ 	.short	(.L_117 - .L_116)
	.align		4
.L_116:
        /*02bc*/ 	.word	index@(cuda_maximum_128_float)
        /*02c0*/ 	.word	0x00000014


	//----- nvinfo : EIATTR_FRAME_SIZE
	.align		4
.L_117:
        /*02c4*/ 	.byte	0x04, 0x11
        /*02c6*/ 	.short	(.L_119 - .L_118)
	.align		4
.L_118:
        /*02c8*/ 	.word	index@(cuda_maximum_128_float)
        /*02cc*/ 	.word	0x00000000


	//----- nvinfo : EIATTR_REGCOUNT
	.align		4
.L_119:
        /*02d0*/ 	.byte	0x04, 0x2f
        /*02d2*/ 	.short	(.L_121 - .L_120)
	.align		4
.L_120:
        /*02d4*/ 	.word	index@(cuda_maximum_64_float)
        /*02d8*/ 	.word	0x00000012


	//----- nvinfo : EIATTR_FRAME_SIZE
	.align		4
.L_121:
        /*02dc*/ 	.byte	0x04, 0x11
        /*02de*/ 	.short	(.L_123 - .L_122)
	.align		4
.L_122:
        /*02e0*/ 	.word	index@(cuda_maximum_64_float)
        /*02e4*/ 	.word	0x00000000


	//----- nvinfo : EIATTR_REGCOUNT
	.align		4
.L_123:
        /*02e8*/ 	.byte	0x04, 0x2f
        /*02ea*/ 	.short	(.L_125 - .L_124)
	.align		4
.L_124:
        /*02ec*/ 	.word	index@(cuda_maximum_32_float)
        /*02f0*/ 	.word	0x00000012


	//----- nvinfo : EIATTR_FRAME_SIZE
	.align		4
.L_125:
        /*02f4*/ 	.byte	0x04, 0x11
        /*02f6*/ 	.short	(.L_127 - .L_126)
	.align		4
.L_126:
        /*02f8*/ 	.word	index@(cuda_maximum_32_float)
        /*02fc*/ 	.word	0x00000000


	//----- nvinfo : EIATTR_REGCOUNT
	.align		4
.L_127:
        /*0300*/ 	.byte	0x04, 0x2f
        /*0302*/ 	.short	(.L_129 - .L_128)
	.align		4
.L_128:
        /*0304*/ 	.word	index@(cuda_maximum_16_float)
        /*0308*/ 	.word	0x00000012


	//----- nvinfo : EIATTR_FRAME_SIZE
	.align		4
.L_129:
        /*030c*/ 	.byte	0x04, 0x11
        /*030e*/ 	.short	(.L_131 - .L_130)
	.align		4
.L_130:
        /*0310*/ 	.word	index@(cuda_maximum_16_float)
        /*0314*/ 	.word	0x00000000


	//----- nvinfo : EIATTR_REGCOUNT
	.align		4
.L_131:
        /*0318*/ 	.byte	0x04, 0x2f
        /*031a*/ 	.short	(.L_133 - .L_132)
	.align		4
.L_132:
        /*031c*/ 	.word	index@(cuda_maximum_8_float)
        /*0320*/ 	.word	0x00000012


	//----- nvinfo : EIATTR_FRAME_SIZE
	.align		4
.L_133:
        /*0324*/ 	.byte	0x04, 0x11
        /*0326*/ 	.short	(.L_135 - .L_134)
	.align		4
.L_134:
        /*0328*/ 	.word	index@(cuda_maximum_8_float)
        /*032c*/ 	.word	0x00000000


	//----- nvinfo : EIATTR_REGCOUNT
	.align		4
.L_135:
        /*0330*/ 	.byte	0x04, 0x2f
        /*0332*/ 	.short	(.L_137 - .L_136)
	.align		4
.L_136:
        /*0334*/ 	.word	index@(cuda_maximum_4_float)
        /*0338*/ 	.word	0x00000012


	//----- nvinfo : EIATTR_FRAME_SIZE
	.align		4
.L_137:
        /*033c*/ 	.byte	0x04, 0x11
        /*033e*/ 	.short	(.L_139 - .L_138)
	.align		4
.L_138:
        /*0340*/ 	.word	index@(cuda_maximum_4_float)
        /*0344*/ 	.word	0x00000000


	//----- nvinfo : EIATTR_REGCOUNT
	.align		4
.L_139:
        /*0348*/ 	.byte	0x04, 0x2f
        /*034a*/ 	.short	(.L_141 - .L_140)
	.align		4
.L_140:
        /*034c*/ 	.word	index@(cuda_maximum_2_float)
        /*0350*/ 	.word	0x00000014


	//----- nvinfo : EIATTR_FRAME_SIZE
	.align		4
.L_141:
        /*0354*/ 	.byte	0x04, 0x11
        /*0356*/ 	.short	(.L_143 - .L_142)
	.align		4
.L_142:
        /*0358*/ 	.word	index@(cuda_maximum_2_float)
        /*035c*/ 	.word	0x00000000


	//----- nvinfo : EIATTR_REGCOUNT
	.align		4
.L_143:
        /*0360*/ 	.byte	0x04, 0x2f
        /*0362*/ 	.short	(.L_145 - .L_144)
	.align		4
.L_144:
        /*0364*/ 	.word	index@(cuda_minimum_512_double)
        /*0368*/ 	.word	0x00000016


	//----- nvinfo : EIATTR_FRAME_SIZE
	.align		4
.L_145:
        /*036c*/ 	.byte	0x04, 0x11
        /*036e*/ 	.short	(.L_147 - .L_146)
	.align		4
.L_146:
        /*0370*/ 	.word	index@(cuda_minimum_512_double)
        /*0374*/ 	.word	0x00000000


	//----- nvinfo : EIATTR_REGCOUNT
	.align		4
.L_147:
        /*0378*/ 	.byte	0x04, 0x2f
        /*037a*/ 	.short	(.L_149 - .L_148)
	.align		4
.L_148:
        /*037c*/ 	.word	index@(cuda_minimum_256_double)
        /*0380*/ 	.word	0x00000016


	//----- nvinfo : EIATTR_FRAME_SIZE
	.align		4
.L_149:
        /*0384*/ 	.byte	0x04, 0x11
        /*0386*/ 	.short	(.L_151 - .L_150)
	.align		4
.L_150:
        /*0388*/ 	.word	index@(cuda_minimum_256_double)
        /*038c*/ 	.word	0x00000000


	//----- nvinfo : EIATTR_REGCOUNT
	.align		4
.L_151:
        /*0390*/ 	.byte	0x04, 0x2f
        /*0392*/ 	.short	(.L_153 - .L_152)
	.align		4
.L_152:
        /*0394*/ 	.word	index@(cuda_minimum_128_double)
        /*0398*/ 	.word	0x00000014


	//----- nvinfo : EIATTR_FRAME_SIZE
	.align		4
.L_153:
        /*039c*/ 	.byte	0x04, 0x11
        /*039e*/ 	.short	(.L_155 - .L_154)
	.align		4
.L_154:
        /*03a0*/ 	.word	index@(cuda_minimum_128_double)
        /*03a4*/ 	.word	0x00000000


	//----- nvinfo : EIATTR_REGCOUNT
	.align		4
.L_155:
        /*03a8*/ 	.byte	0x04, 0x2f
        /*03aa*/ 	.short	(.L_157 - .L_156)
	.align		4
.L_156:
        /*03ac*/ 	.word	index@(cuda_minimum_64_double)
        /*03b0*/ 	.word	0x00000014


	//----- nvinfo : EIATTR_FRAME_SIZE
	.align		4
.L_157:
        /*03b4*/ 	.byte	0x04, 0x11
        /*03b6*/ 	.short	(.L_159 - .L_158)
	.align		4
.L_158:
        /*03b8*/ 	.word	index@(cuda_minimum_64_double)
        /*03bc*/ 	.word	0x00000000


	//----- nvinfo : EIATTR_REGCOUNT
	.align		4
.L_159:
        /*03c0*/ 	.byte	0x04, 0x2f
        /*03c2*/ 	.short	(.L_161 - .L_160)
	.align		4
.L_160:
        /*03c4*/ 	.word	index@(cuda_minimum_32_double)
        /*03c8*/ 	.word	0x00000014


	//----- nvinfo : EIATTR_FRAME_SIZE
	.align		4
.L_161:
        /*03cc*/ 	.byte	0x04, 0x11
        /*03ce*/ 	.short	(.L_163 - .L_162)
	.align		4
.L_162:
        /*03d0*/ 	.word	index@(cuda_minimum_32_double)
        /*03d4*/ 	.word	0x00000000


	//----- nvinfo : EIATTR_REGCOUNT
	.align		4
.L_163:
        /*03d8*/ 	.byte	0x04, 0x2f
        /*03da*/ 	.short	(.L_165 - .L_164)
	.align		4
.L_164:
        /*03dc*/ 	.word	index@(cuda_minimum_16_double)
        /*03e0*/ 	.word	0x00000014


	//----- nvinfo : EIATTR_FRAME_SIZE
	.align		4
.L_165:
        /*03e4*/ 	.byte	0x04, 0x11
        /*03e6*/ 	.short	(.L_167 - .L_166)
	.align		4
.L_166:
        /*03e8*/ 	.word	index@(cuda_minimum_16_double)
        /*03ec*/ 	.word	0x00000000


	//----- nvinfo : EIATTR_REGCOUNT
	.align		4
.L_167:
        /*03f0*/ 	.byte	0x04, 0x2f
        /*03f2*/ 	.short	(.L_169 - .L_168)
	.align		4
.L_168:
        /*03f4*/ 	.word	index@(cuda_minimum_8_double)
        /*03f8*/ 	.word	0x00000014


	//----- nvinfo : EIATTR_FRAME_SIZE
	.align		4
.L_169:
        /*03fc*/ 	.byte	0x04, 0x11
        /*03fe*/ 	.short	(.L_171 - .L_170)
	.align		4
.L_170:
        /*0400*/ 	.word	index@(cuda_minimum_8_double)
        /*0404*/ 	.word	0x00000000


	//----- nvinfo : EIATTR_REGCOUNT
	.align		4
.L_171:
        /*0408*/ 	.byte	0x04, 0x2f
        /*040a*/ 	.short	(.L_173 - .L_172)
	.align		4
.L_172:
        /*040c*/ 	.word	index@(cuda_minimum_4_double)
        /*0410*/ 	.word	0x00000014


	//----- nvinfo : EIATTR_FRAME_SIZE
	.align		4
.L_173:
        /*0414*/ 	.byte	0x04, 0x11
        /*0416*/ 	.short	(.L_175 - .L_174)
	.align		4
.L_174:
        /*0418*/ 	.word	index@(cuda_minimum_4_double)
        /*041c*/ 	.word	0x00000000


	//----- nvinfo : EIATTR_REGCOUNT
	.align		4
.L_175:
        /*0420*/ 	.byte	0x04, 0x2f
        /*0422*/ 	.short	(.L_177 - .L_176)
	.align		4
.L_176:
        /*0424*/ 	.word	index@(cuda_minimum_2_double)
        /*0428*/ 	.word	0x00000014


	//----- nvinfo : EIATTR_FRAME_SIZE
	.align		4
.L_177:
        /*042c*/ 	.byte	0x04, 0x11
        /*042e*/ 	.short	(.L_179 - .L_178)
	.align		4
.L_178:
        /*0430*/ 	.word	index@(cuda_minimum_2_double)
        /*0434*/ 	.word	0x00000000


	//----- nvinfo : EIATTR_REGCOUNT
	.align		4
.L_179:
        /*0438*/ 	.byte	0x04, 0x2f
        /*043a*/ 	.short	(.L_181 - .L_180)
	.align		4
.L_180:
        /*043c*/ 	.word	index@(cuda_minimum_512_float)
        /*0440*/ 	.word	0x00000014


	//----- nvinfo : EIATTR_FRAME_SIZE
	.align		4
.L_181:
        /*0444*/ 	.byte	0x04, 0x11
        /*0446*/ 	.short	(.L_183 - .L_182)
	.align		4
.L_182:
        /*0448*/ 	.word	index@(cuda_minimum_512_float)
        /*044c*/ 	.word	0x00000000


	//----- nvinfo : EIATTR_REGCOUNT
	.align		4
.L_183:
        /*0450*/ 	.byte	0x04, 0x2f
        /*0452*/ 	.short	(.L_185 - .L_184)
	.align		4
.L_184:
        /*0454*/ 	.word	index@(cuda_minimum_256_float)
        /*0458*/ 	.word	0x00000014


	//----- nvinfo : EIATTR_FRAME_SIZE
	.align		4
.L_185:
        /*045c*/ 	.byte	0x04, 0x11
        /*045e*/ 	.short	(.L_187 - .L_186)
	.align		4
.L_186:
        /*0460*/ 	.word	index@(cuda_minimum_256_float)
        /*0464*/ 	.word	0x00000000


	//----- nvinfo : EIATTR_REGCOUNT
	.align		4
.L_187:
        /*0468*/ 	.byte	0x04, 0x2f
        /*046a*/ 	.short	(.L_189 - .L_188)
	.align		4
.L_188:
        /*046c*/ 	.word	index@(cuda_minimum_128_float)
        /*0470*/ 	.word	0x00000014


	//----- nvinfo : EIATTR_FRAME_SIZE
	.align		4
.L_189:
        /*0474*/ 	.byte	0x04, 0x11
        /*0476*/ 	.short	(.L_191 - .L_190)
	.align		4
.L_190:
        /*0478*/ 	.word	index@(cuda_minimum_128_float)
        /*047c*/ 	.word	0x00000000


	//----- nvinfo : EIATTR_REGCOUNT
	.align		4
.L_191:
        /*0480*/ 	.byte	0x04, 0x2f
        /*0482*/ 	.short	(.L_193 - .L_192)
	.align		4
.L_192:
        /*0484*/ 	.word	index@(cuda_minimum_64_float)
        /*0488*/ 	.word	0x00000012


	//----- nvinfo : EIATTR_FRAME_SIZE
	.align		4
.L_193:
        /*048c*/ 	.byte	0x04, 0x11
        /*048e*/ 	.short	(.L_195 - .L_194)
	.align		4
.L_194:
        /*0490*/ 	.word	index@(cuda_minimum_64_float)
        /*0494*/ 	.word	0x00000000


	//----- nvinfo : EIATTR_REGCOUNT
	.align		4
.L_195:
        /*0498*/ 	.byte	0x04, 0x2f
        /*049a*/ 	.short	(.L_197 - .L_196)
	.align		4
.L_196:
        /*049c*/ 	.word	index@(cuda_minimum_32_float)
        /*04a0*/ 	.word	0x00000012


	//----- nvinfo : EIATTR_FRAME_SIZE
	.align		4
.L_197:
        /*04a4*/ 	.byte	0x04, 0x11
        /*04a6*/ 	.short	(.L_199 - .L_198)
	.align		4
.L_198:
        /*04a8*/ 	.word	index@(cuda_minimum_32_float)
        /*04ac*/ 	.word	0x00000000


	//----- nvinfo : EIATTR_REGCOUNT
	.align		4
.L_199:
        /*04b0*/ 	.byte	0x04, 0x2f
        /*04b2*/ 	.short	(.L_201 - .L_200)
	.align		4
.L_200:
        /*04b4*/ 	.word	index@(cuda_minimum_16_float)
        /*04b8*/ 	.word	0x00000012


	//----- nvinfo : EIATTR_FRAME_SIZE
	.align		4
.L_201:
        /*04bc*/ 	.byte	0x04, 0x11
        /*04be*/ 	.short	(.L_203 - .L_202)
	.align		4
.L_202:
        /*04c0*/ 	.word	index@(cuda_minimum_16_float)
        /*04c4*/ 	.word	0x00000000


	//----- nvinfo : EIATTR_REGCOUNT
	.align		4
.L_203:
        /*04c8*/ 	.byte	0x04, 0x2f
        /*04ca*/ 	.short	(.L_205 - .L_204)
	.align		4
.L_204:
        /*04cc*/ 	.word	index@(cuda_minimum_8_float)
        /*04d0*/ 	.word	0x00000012


	//----- nvinfo : EIATTR_FRAME_SIZE
	.align		4
.L_205:
        /*04d4*/ 	.byte	0x04, 0x11
        /*04d6*/ 	.short	(.L_207 - .L_206)
	.align		4
.L_206:
        /*04d8*/ 	.word	index@(cuda_minimum_8_float)
        /*04dc*/ 	.word	0x00000000


	//----- nvinfo : EIATTR_REGCOUNT
	.align		4
.L_207:
        /*04e0*/ 	.byte	0x04, 0x2f
        /*04e2*/ 	.short	(.L_209 - .L_208)
	.align		4
.L_208:
        /*04e4*/ 	.word	index@(cuda_minimum_4_float)
        /*04e8*/ 	.word	0x00000012


	//----- nvinfo : EIATTR_FRAME_SIZE
	.align		4
.L_209:
        /*04ec*/ 	.byte	0x04, 0x11
        /*04ee*/ 	.short	(.L_211 - .L_210)
	.align		4
.L_210:
        /*04f0*/ 	.word	index@(cuda_minimum_4_float)
        /*04f4*/ 	.word	0x00000000


	//----- nvinfo : EIATTR_REGCOUNT
	.align		4
.L_211:
        /*04f8*/ 	.byte	0x04, 0x2f
        /*04fa*/ 	.short	(.L_213 - .L_212)
	.align		4
.L_212:
        /*04fc*/ 	.word	index@(cuda_minimum_2_float)
        /*0500*/ 	.word	0x00000014


	//----- nvinfo : EIATTR_FRAME_SIZE
	.align		4
.L_213:
        /*0504*/ 	.byte	0x04, 0x11
        /*0506*/ 	.short	(.L_215 - .L_214)
	.align		4
.L_214:
        /*0508*/ 	.word	index@(cuda_minimum_2_float)
        /*050c*/ 	.word	0x00000000


	//----- nvinfo : EIATTR_MIN_STACK_SIZE
	.align		4
.L_215:
        /*0510*/ 	.byte	0x04, 0x12
        /*0512*/ 	.short	(.L_217 - .L_216)
	.align		4
.L_216:
        /*0514*/ 	.word	index@(cuda_minimum_2_float)
        /*0518*/ 	.word	0x00000000


	//----- nvinfo : EIATTR_MIN_STACK_SIZE
	.align		4
.L_217:
        /*051c*/ 	.byte	0x04, 0x12
        /*051e*/ 	.short	(.L_219 - .L_218)
	.align		4
.L_218:
        /*0520*/ 	.word	index@(cuda_minimum_4_float)
        /*0524*/ 	.word	0x00000000


	//----- nvinfo : EIATTR_MIN_STACK_SIZE
	.align		4
.L_219:
        /*0528*/ 	.byte	0x04, 0x12
        /*052a*/ 	.short	(.L_221 - .L_220)
	.align		4
.L_220:
        /*052c*/ 	.word	index@(cuda_minimum_8_float)
        /*0530*/ 	.word	0x00000000


	//----- nvinfo : EIATTR_MIN_STACK_SIZE
	.align		4
.L_221:
        /*0534*/ 	.byte	0x04, 0x12
        /*0536*/ 	.short	(.L_223 - .L_222)
	.align		4
.L_222:
        /*0538*/ 	.word	index@(cuda_minimum_16_float)
        /*053c*/ 	.word	0x00000000


	//----- nvinfo : EIATTR_MIN_STACK_SIZE
	.align		4
.L_223:
        /*0540*/ 	.byte	0x04, 0x12
        /*0542*/ 	.short	(.L_225 - .L_224)
	.align		4
.L_224:
        /*0544*/ 	.word	index@(cuda_minimum_32_float)
        /*0548*/ 	.word	0x00000000


	//----- nvinfo : EIATTR_MIN_STACK_SIZE
	.align		4
.L_225:
        /*054c*/ 	.byte	0x04, 0x12
        /*054e*/ 	.short	(.L_227 - .L_226)
	.align		4
.L_226:
        /*0550*/ 	.word	index@(cuda_minimum_64_float)
        /*0554*/ 	.word	0x00000000


	//----- nvinfo : EIATTR_MIN_STACK_SIZE
	.align		4
.L_227:
        /*0558*/ 	.byte	0x04, 0x12
        /*055a*/ 	.short	(.L_229 - .L_228)
	.align		4
.L_228:
        /*055c*/ 	.word	index@(cuda_minimum_128_float)
        /*0560*/ 	.word	0x00000000


	//----- nvinfo : EIATTR_MIN_STACK_SIZE
	.align		4
.L_229:
        /*0564*/ 	.byte	0x04, 0x12
        /*0566*/ 	.short	(.L_231 - .L_230)
	.align		4
.L_230:
        /*0568*/ 	.word	index@(cuda_minimum_256_float)
        /*056c*/ 	.word	0x00000000


	//----- nvinfo : EIATTR_MIN_STACK_SIZE
	.align		4
.L_231:
        /*0570*/ 	.byte	0x04, 0x12
        /*0572*/ 	.short	(.L_233 - .L_232)
	.align		4
.L_232:
        /*0574*/ 	.word	index@(cuda_minimum_512_float)
        /*0578*/ 	.word	0x00000000


	//----- nvinfo : EIATTR_MIN_STACK_SIZE
	.align		4
.L_233:
        /*057c*/ 	.byte	0x04, 0x12
        /*057e*/ 	.short	(.L_235 - .L_234)
	.align		4
.L_234:
        /*0580*/ 	.word	index@(cuda_minimum_2_double)
        /*0584*/ 	.word	0x00000000


	//----- nvinfo : EIATTR_MIN_STACK_SIZE
	.align		4
.L_235:
        /*0588*/ 	.byte	0x04, 0x12
        /*058a*/ 	.short	(.L_237 - .L_236)
	.align		4
.L_236:
        /*058c*/ 	.word	index@(cuda_minimum_4_double)
        /*0590*/ 	.word	0x00000000


	//----- nvinfo : EIATTR_MIN_STACK_SIZE
	.align		4
.L_237:
        /*0594*/ 	.byte	0x04, 0x12
        /*0596*/ 	.short	(.L_239 - .L_238)
	.align		4
.L_238:
        /*0598*/ 	.word	index@(cuda_minimum_8_double)
        /*059c*/ 	.word	0x00000000


	//----- nvinfo : EIATTR_MIN_STACK_SIZE
	.align		4
.L_239:
        /*05a0*/ 	.byte	0x04, 0x12
        /*05a2*/ 	.short	(.L_241 - .L_240)
	.align		4
.L_240:
        /*05a4*/ 	.word	index@(cuda_minimum_16_double)
        /*05a8*/ 	.word	0x00000000


	//----- nvinfo : EIATTR_MIN_STACK_SIZE
	.align		4
.L_241:
        /*05ac*/ 	.byte	0x04, 0x12
        /*05ae*/ 	.short	(.L_243 - .L_242)
	.align		4
.L_242:
        /*05b0*/ 	.word	index@(cuda_minimum_32_double)
        /*05b4*/ 	.word	0x00000000


	//----- nvinfo : EIATTR_MIN_STACK_SIZE
	.align		4
.L_243:
        /*05b8*/ 	.byte	0x04, 0x12
        /*05ba*/ 	.short	(.L_245 - .L_244)
	.align		4
.L_244:
        /*05bc*/ 	.word	index@(cuda_minimum_64_double)
        /*05c0*/ 	.word	0x00000000


	//----- nvinfo : EIATTR_MIN_STACK_SIZE
	.align		4
.L_245:
        /*05c4*/ 	.byte	0x04, 0x12
        /*05c6*/ 	.short	(.L_247 - .L_246)
	.align		4
.L_246:
        /*05c8*/ 	.word	index@(cuda_minimum_128_double)
        /*05cc*/ 	.word	0x00000000


	//----- nvinfo : EIATTR_MIN_STACK_SIZE
	.align		4
.L_247:
        /*05d0*/ 	.byte	0x04, 0x12
        /*05d2*/ 	.short	(.L_249 - .L_248)
	.align		4
.L_248:
        /*05d4*/ 	.word	index@(cuda_minimum_256_double)
        /*05d8*/ 	.word	0x00000000


	//----- nvinfo : EIATTR_MIN_STACK_SIZE
	.align		4
.L_249:
        /*05dc*/ 	.byte	0x04, 0x12
        /*05de*/ 	.short	(.L_251 - .L_250)
	.align		4
.L_250:
        /*05e0*/ 	.word	index@(cuda_minimum_512_double)
        /*05e4*/ 	.word	0x00000000


	//----- nvinfo : EIATTR_MIN_STACK_SIZE
	.align		4
.L_251:
        /*05e8*/ 	.byte	0x04, 0x12
        /*05ea*/ 	.short	(.L_253 - .L_252)
	.align		4
.L_252:
        /*05ec*/ 	.word	index@(cuda_maximum_2_float)
        /*05f0*/ 	.word	0x00000000


	//----- nvinfo : EIATTR_MIN_STACK_SIZE
	.align		4
.L_253:
        /*05f4*/ 	.byte	0x04, 0x12
        /*05f6*/ 	.short	(.L_255 - .L_254)
	.align		4
.L_254:
        /*05f8*/ 	.word	index@(cuda_maximum_4_float)
        /*05fc*/ 	.word	0x00000000


	//----- nvinfo : EIATTR_MIN_STACK_SIZE
	.align		4
.L_255:
        /*0600*/ 	.byte	0x04, 0x12
        /*0602*/ 	.short	(.L_257 - .L_256)
	.align		4
.L_256:
        /*0604*/ 	.word	index@(cuda_maximum_8_float)
        /*0608*/ 	.word	0x00000000


	//----- nvinfo : EIATTR_MIN_STACK_SIZE
	.align		4
.L_257:
        /*060c*/ 	.byte	0x04, 0x12
        /*060e*/ 	.short	(.L_259 - .L_258)
	.align		4
.L_258:
        /*0610*/ 	.word	index@(cuda_maximum_16_float)
        /*0614*/ 	.word	0x00000000


	//----- nvinfo : EIATTR_MIN_STACK_SIZE
	.align		4
.L_259:
        /*0618*/ 	.byte	0x04, 0x12
        /*061a*/ 	.short	(.L_261 - .L_260)
	.align		4
.L_260:
        /*061c*/ 	.word	index@(cuda_maximum_32_float)
        /*0620*/ 	.word	0x00000000


	//----- nvinfo : EIATTR_MIN_STACK_SIZE
	.align		4
.L_261:
        /*0624*/ 	.byte	0x04, 0x12
        /*0626*/ 	.short	(.L_263 - .L_262)
	.align		4
.L_262:
        /*0628*/ 	.word	index@(cuda_maximum_64_float)
        /*062c*/ 	.word	0x00000000


	//----- nvinfo : EIATTR_MIN_STACK_SIZE
	.align		4
.L_263:
        /*0630*/ 	.byte	0x04, 0x12
        /*0632*/ 	.short	(.L_265 - .L_264)
	.align		4
.L_264:
        /*0634*/ 	.word	index@(cuda_maximum_128_float)
        /*0638*/ 	.word	0x00000000


	//----- nvinfo : EIATTR_MIN_STACK_SIZE
	.align		4
.L_265:
        /*063c*/ 	.byte	0x04, 0x12
        /*063e*/ 	.short	(.L_267 - .L_266)
	.align		4
.L_266:
        /*0640*/ 	.word	index@(cuda_maximum_256_float)
        /*0644*/ 	.word	0x00000000


	//----- nvinfo : EIATTR_MIN_STACK_SIZE
	.align		4
.L_267:
        /*0648*/ 	.byte	0x04, 0x12
        /*064a*/ 	.short	(.L_269 - .L_268)
	.align		4
.L_268:
        /*064c*/ 	.word	index@(cuda_maximum_512_float)
        /*0650*/ 	.word	0x00000000


	//----- nvinfo : EIATTR_MIN_STACK_SIZE
	.align		4
.L_269:
        /*0654*/ 	.byte	0x04, 0x12
        /*0656*/ 	.short	(.L_271 - .L_270)
	.align		4
.L_270:
        /*0658*/ 	.word	index@(cuda_maximum_2_double)
        /*065c*/ 	.word	0x00000000


	//----- nvinfo : EIATTR_MIN_STACK_SIZE
	.align		4
.L_271:
        /*0660*/ 	.byte	0x04, 0x12
        /*0662*/ 	.short	(.L_273 - .L_272)
	.align		4
.L_272:
        /*0664*/ 	.word	index@(cuda_maximum_4_double)
        /*0668*/ 	.word	0x00000000


	//----- nvinfo : EIATTR_MIN_STACK_SIZE
	.align		4
.L_273:
        /*066c*/ 	.byte	0x04, 0x12
        /*066e*/ 	.short	(.L_275 - .L_274)
	.align		4
.L_274:
        /*0670*/ 	.word	index@(cuda_maximum_8_double)
        /*0674*/ 	.word	0x00000000


	//----- nvinfo : EIATTR_MIN_STACK_SIZE
	.align		4
.L_275:
        /*0678*/ 	.byte	0x04, 0x12
        /*067a*/ 	.short	(.L_277 - .L_276)
	.align		4
.L_276:
        /*067c*/ 	.word	index@(cuda_maximum_16_double)
        /*0680*/ 	.word	0x00000000


	//----- nvinfo : EIATTR_MIN_STACK_SIZE
	.align		4
.L_277:
        /*0684*/ 	.byte	0x04, 0x12
        /*0686*/ 	.short	(.L_279 - .L_278)
	.align		4
.L_278:
        /*0688*/ 	.word	index@(cuda_maximum_32_double)
        /*068c*/ 	.word	0x00000000


	//----- nvinfo : EIATTR_MIN_STACK_SIZE
	.align		4
.L_279:
        /*0690*/ 	.byte	0x04, 0x12
        /*0692*/ 	.short	(.L_281 - .L_280)
	.align		4
.L_280:
        /*0694*/ 	.word	index@(cuda_maximum_64_double)
        /*0698*/ 	.word	0x00000000


	//----- nvinfo : EIATTR_MIN_STACK_SIZE
	.align		4
.L_281:
        /*069c*/ 	.byte	0x04, 0x12
        /*069e*/ 	.short	(.L_283 - .L_282)
	.align		4
.L_282:
        /*06a0*/ 	.word	index@(cuda_maximum_128_double)
        /*06a4*/ 	.word	0x00000000


	//----- nvinfo : EIATTR_MIN_STACK_SIZE
	.align		4
.L_283:
        /*06a8*/ 	.byte	0x04, 0x12
        /*06aa*/ 	.short	(.L_285 - .L_284)
	.align		4
.L_284:
        /*06ac*/ 	.word	index@(cuda_maximum_256_double)
        /*06b0*/ 	.word	0x00000000


	//----- nvinfo : EIATTR_MIN_STACK_SIZE
	.align		4
.L_285:
        /*06b4*/ 	.byte	0x04, 0x12
        /*06b6*/ 	.short	(.L_287 - .L_286)
	.align		4
.L_286:
        /*06b8*/ 	.word	index@(cuda_maximum_512_double)
        /*06bc*/ 	.word	0x00000000


	//----- nvinfo : EIATTR_MIN_STACK_SIZE
	.align		4
.L_287:
        /*06c0*/ 	.byte	0x04, 0x12
        /*06c2*/ 	.short	(.L_289 - .L_288)
	.align		4
.L_288:
        /*06c4*/ 	.word	index@(cuda_sum_2_float)
        /*06c8*/ 	.word	0x00000000


	//----- nvinfo : EIATTR_MIN_STACK_SIZE
	.align		4
.L_289:
        /*06cc*/ 	.byte	0x04, 0x12
        /*06ce*/ 	.short	(.L_291 - .L_290)
	.align		4
.L_290:
        /*06d0*/ 	.word	index@(cuda_sum_4_float)
        /*06d4*/ 	.word	0x00000000


	//----- nvinfo : EIATTR_MIN_STACK_SIZE
	.align		4
.L_291:
        /*06d8*/ 	.byte	0x04, 0x12
        /*06da*/ 	.short	(.L_293 - .L_292)
	.align		4
.L_292:
        /*06dc*/ 	.word	index@(cuda_sum_8_float)
        /*06e0*/ 	.word	0x00000000


	//----- nvinfo : EIATTR_MIN_STACK_SIZE
	.align		4
.L_293:
        /*06e4*/ 	.byte	0x04, 0x12
        /*06e6*/ 	.short	(.L_295 - .L_294)
	.align		4
.L_294:
        /*06e8*/ 	.word	index@(cuda_sum_16_float)
        /*06ec*/ 	.word	0x00000000


	//----- nvinfo : EIATTR_MIN_STACK_SIZE
	.align		4
.L_295:
        /*06f0*/ 	.byte	0x04, 0x12
        /*06f2*/ 	.short	(.L_297 - .L_296)
	.align		4
.L_296:
        /*06f4*/ 	.word	index@(cuda_sum_32_float)
        /*06f8*/ 	.word	0x00000000


	//----- nvinfo : EIATTR_MIN_STACK_SIZE
	.align		4
.L_297:
        /*06fc*/ 	.byte	0x04, 0x12
        /*06fe*/ 	.short	(.L_299 - .L_298)
	.align		4
.L_298:
        /*0700*/ 	.word	index@(cuda_sum_64_float)
        /*0704*/ 	.word	0x00000000


	//----- nvinfo : EIATTR_MIN_STACK_SIZE
	.align		4
.L_299:
        /*0708*/ 	.byte	0x04, 0x12
        /*070a*/ 	.short	(.L_301 - .L_300)
	.align		4
.L_300:
        /*070c*/ 	.word	index@(cuda_sum_128_float)
        /*0710*/ 	.word	0x00000000


	//----- nvinfo : EIATTR_MIN_STACK_SIZE
	.align		4
.L_301:
        /*0714*/ 	.byte	0x04, 0x12
        /*0716*/ 	.short	(.L_303 - .L_302)
	.align		4
.L_302:
        /*0718*/ 	.word	index@(cuda_sum_256_float)
        /*071c*/ 	.word	0x00000000


	//----- nvinfo : EIATTR_MIN_STACK_SIZE
	.align		4
.L_303:
        /*0720*/ 	.byte	0x04, 0x12
        /*0722*/ 	.short	(.L_305 - .L_304)
	.align		4
.L_304:
        /*0724*/ 	.word	index@(cuda_sum_512_float)
        /*0728*/ 	.word	0x00000000


	//----- nvinfo : EIATTR_MIN_STACK_SIZE
	.align		4
.L_305:
        /*072c*/ 	.byte	0x04, 0x12
        /*072e*/ 	.short	(.L_307 - .L_306)
	.align		4
.L_306:
        /*0730*/ 	.word	index@(cuda_sum_2_double)
        /*0734*/ 	.word	0x00000000


	//----- nvinfo : EIATTR_MIN_STACK_SIZE
	.align		4
.L_307:
        /*0738*/ 	.byte	0x04, 0x12
        /*073a*/ 	.short	(.L_309 - .L_308)
	.align		4
.L_308:
        /*073c*/ 	.word	index@(cuda_sum_4_double)
        /*0740*/ 	.word	0x00000000


	//----- nvinfo : EIATTR_MIN_STACK_SIZE
	.align		4
.L_309:
        /*0744*/ 	.byte	0x04, 0x12
        /*0746*/ 	.short	(.L_311 - .L_310)
	.align		4
.L_310:
        /*0748*/ 	.word	index@(cuda_sum_8_double)
        /*074c*/ 	.word	0x00000000


	//----- nvinfo : EIATTR_MIN_STACK_SIZE
	.align		4
.L_311:
        /*0750*/ 	.byte	0x04, 0x12
        /*0752*/ 	.short	(.L_313 - .L_312)
	.align		4
.L_312:
        /*0754*/ 	.word	index@(cuda_sum_16_double)
        /*0758*/ 	.word	0x00000000


	//----- nvinfo : EIATTR_MIN_STACK_SIZE
	.align		4
.L_313:
        /*075c*/ 	.byte	0x04, 0x12
        /*075e*/ 	.short	(.L_315 - .L_314)
	.align		4
.L_314:
        /*0760*/ 	.word	index@(cuda_sum_32_double)
        /*0764*/ 	.word	0x00000000


	//----- nvinfo : EIATTR_MIN_STACK_SIZE
	.align		4
.L_315:
        /*0768*/ 	.byte	0x04, 0x12
        /*076a*/ 	.short	(.L_317 - .L_316)
	.align		4
.L_316:
        /*076c*/ 	.word	index@(cuda_sum_64_double)
        /*0770*/ 	.word	0x00000000


	//----- nvinfo : EIATTR_MIN_STACK_SIZE
	.align		4
.L_317:
        /*0774*/ 	.byte	0x04, 0x12
        /*0776*/ 	.short	(.L_319 - .L_318)
	.align		4
.L_318:
        /*0778*/ 	.word	index@(cuda_sum_128_double)
        /*077c*/ 	.word	0x00000000


	//----- nvinfo : EIATTR_MIN_STACK_SIZE
	.align		4
.L_319:
        /*0780*/ 	.byte	0x04, 0x12
        /*0782*/ 	.short	(.L_321 - .L_320)
	.align		4
.L_320:
        /*0784*/ 	.word	index@(cuda_sum_256_double)
        /*0788*/ 	.word	0x00000000


	//----- nvinfo : EIATTR_MIN_STACK_SIZE
	.align		4
.L_321:
        /*078c*/ 	.byte	0x04, 0x12
        /*078e*/ 	.short	(.L_323 - .L_322)
	.align		4
.L_322:
        /*0790*/ 	.word	index@(cuda_sum_512_double)
        /*0794*/ 	.word	0x00000000
.L_323:


//--------------------- .nv.compat                --------------------------
	.section	.nv.compat,"",@"SHT_CUDA_COMPAT_INFO"
	.align	4
        /*0000*/ 	.byte	0x02, 0x09, 0x00, 0x00, 0x02, 0x02, 0x01, 0x00, 0x02, 0x05, 0x05, 0x00, 0x03, 0x07, 0x01, 0x01
        /*0010*/ 	.byte	0x02, 0x03, 0x00, 0x00, 0x02, 0x06, 0x01, 0x00, 0x04, 0x0b, 0x08, 0x00, 0x01, 0x00, 0x00, 0x00
        /*0020*/ 	.byte	0x00, 0x00, 0x00, 0x00


//--------------------- .nv.info.cuda_minimum_2_float --------------------------
	.section	.nv.info.cuda_minimum_2_float,"",@"SHT_CUDA_INFO"
	.sectionflags	@""
	.align	4


	//----- nvinfo : EIATTR_CUDA_API_VERSION
	.align		4
        /*0000*/ 	.byte	0x04, 0x37
        /*0002*/ 	.short	(.L_325 - .L_324)
.L_324:
        /*0004*/ 	.word	0x00000082


	//----- nvinfo : EIATTR_KPARAM_INFO
	.align		4
.L_325:
        /*0008*/ 	.byte	0x04, 0x17
        /*000a*/ 	.short	(.L_327 - .L_326)
.L_326:
        /*000c*/ 	.word	0x00000000
        /*0010*/ 	.short	0x0005
        /*0012*/ 	.short	0x0028
        /*0014*/ 	.byte	0x00, 0xf0, 0x21, 0x00


	//----- nvinfo : EIATTR_KPARAM_INFO
	.align		4
.L_327:
        /*0018*/ 	.byte	0x04, 0x17
        /*001a*/ 	.short	(.L_329 - .L_328)
.L_328:
        /*001c*/ 	.word	0x00000000
        /*0020*/ 	.short	0x0004
        /*0022*/ 	.short	0x0020
        /*0024*/ 	.byte	0x00, 0xf0, 0x21, 0x00


	//----- nvinfo : EIATTR_KPARAM_INFO
	.align		4
.L_329:
        /*0028*/ 	.byte	0x04, 0x17
        /*002a*/ 	.short	(.L_331 - .L_330)
.L_330:
        /*002c*/ 	.word	0x00000000
        /*0030*/ 	.short	0x0003
        /*0032*/ 	.short	0x0018
        /*0034*/ 	.byte	0x00, 0xf0, 0x21, 0x00


	//----- nvinfo : EIATTR_KPARAM_INFO
	.align		4
.L_331:
        /*0038*/ 	.byte	0x04, 0x17
        /*003a*/ 	.short	(.L_333 - .L_332)
.L_332:
        /*003c*/ 	.word	0x00000000
        /*0040*/ 	.short	0x0002
        /*0042*/ 	.short	0x0010
        /*0044*/ 	.byte	0x00, 0xf5, 0x21, 0x00


	//----- nvinfo : EIATTR_KPARAM_INFO
	.align		4
.L_333:
        /*0048*/ 	.byte	0x04, 0x17
        /*004a*/ 	.short	(.L_335 - .L_334)
.L_334:
        /*004c*/ 	.word	0x00000000
        /*0050*/ 	.short	0x0001
        /*0052*/ 	.short	0x0008
        /*0054*/ 	.byte	0x00, 0xf5, 0x21, 0x00


	//----- nvinfo : EIATTR_KPARAM_INFO
	.align		4
.L_335:
        /*0058*/ 	.byte	0x04, 0x17
        /*005a*/ 	.short	(.L_337 - .L_336)
.L_336:
        /*005c*/ 	.word	0x00000000
        /*0060*/ 	.short	0x0000
        /*0062*/ 	.short	0x0000
        /*0064*/ 	.byte	0x00, 0xf0, 0x21, 0x00


	//----- nvinfo : EIATTR_SPARSE_MMA_MASK
	.align		4
.L_337:
        /*0068*/ 	.byte	0x03, 0x50
        /*006a*/ 	.short	0x0000


	//----- nvinfo : EIATTR_MAXREG_COUNT
	.align		4
        /*006c*/ 	.byte	0x03, 0x1b
        /*006e*/ 	.short	0x00ff


	//----- nvinfo : EIATTR_NUM_BARRIERS
	.align		4
        /*0070*/ 	.byte	0x02, 0x4c
        /*0072*/ 	.byte	0x01
	.zero		1


	//----- nvinfo : EIATTR_MERCURY_ISA_VERSION
	.align		4
        /*0074*/ 	.byte	0x03, 0x5f
        /*0076*/ 	.short	0x0101


	//----- nvinfo : EIATTR_VRC_CTA_INIT_COUNT
	.align		4
        /*0078*/ 	.byte	0x02, 0x4a
	.zero		1
	.zero		1


	//----- nvinfo : EIATTR_EXIT_INSTR_OFFSETS
	.align		4
        /*007c*/ 	.byte	0x04, 0x1c
        /*007e*/ 	.short	(.L_339 - .L_338)


	//   ....[0]....
.L_338:
        /*0080*/ 	.word	0x00000410


	//   ....[1]....
        /*0084*/ 	.word	0x00000520


	//   ....[2]....
        /*0088*/ 	.word	0x000005e0


	//----- nvinfo : EIATTR_CRS_STACK_SIZE
	.align		4
.L_339:
        /*008c*/ 	.byte	0x04, 0x1e
        /*008e*/ 	.short	(.L_341 - .L_340)
.L_340:
        /*0090*/ 	.word	0x00000000


	//----- nvinfo : EIATTR_CBANK_PARAM_SIZE
	.align		4
.L_341:
        /*0094*/ 	.byte	0x03, 0x19
        /*0096*/ 	.short	0x0030


	//----- nvinfo : EIATTR_PARAM_CBANK
	.align		4
        /*0098*/ 	.byte	0x04, 0x0a
        /*009a*/ 	.short	(.L_343 - .L_342)
	.align		4
.L_342:
        /*009c*/ 	.word	index@(.nv.constant0.cuda_minimum_2_float)
        /*00a0*/ 	.short	0x0380
        /*00a2*/ 	.short	0x0030


	//----- nvinfo : EIATTR_SW_WAR
	.align		4
.L_343:
        /*00a4*/ 	.byte	0x04, 0x36
        /*00a6*/ 	.short	(.L_345 - .L_344)
.L_344:
        /*00a8*/ 	.word	0x00000008
.L_345:


//--------------------- .nv.info.cuda_minimum_4_float --------------------------
	.section	.nv.info.cuda_minimum_4_float,"",@"SHT_CUDA_INFO"
	.sectionflags	@""
	.align	4


	//----- nvinfo : EIATTR_CUDA_API_VERSION
	.align		4
        /*0000*/ 	.byte	0x04, 0x37
        /*0002*/ 	.short	(.L_347 - .L_346)
.L_346:
        /*0004*/ 	.word	0x00000082


	//----- nvinfo : EIATTR_KPARAM_INFO
	.align		4
.L_347:
        /*0008*/ 	.byte	0x04, 0x17
        /*000a*/ 	.short	(.L_349 - .L_348)
.L_348:
        /*000c*/ 	.word	0x00000000
        /*0010*/ 	.short	0x0005
        /*0012*/ 	.short	0x0028
        /*0014*/ 	.byte	0x00, 0xf0, 0x21, 0x00


	//----- nvinfo : EIATTR_KPARAM_INFO
	.align		4
.L_349:
        /*0018*/ 	.byte	0x04, 0x17
        /*001a*/ 	.short	(.L_351 - .L_350)
.L_350:
        /*001c*/ 	.word	0x00000000
        /*0020*/ 	.short	0x0004
        /*0022*/ 	.short	0x0020
        /*0024*/ 	.byte	0x00, 0xf0, 0x21, 0x00


	//----- nvinfo : EIATTR_KPARAM_INFO
	.align		4
.L_351:
        /*0028*/ 	.byte	0x04, 0x17
        /*002a*/ 	.short	(.L_353 - .L_352)
.L_352:
        /*002c*/ 	.word	0x00000000
        /*0030*/ 	.short	0x0003
        /*0032*/ 	.short	0x0018
        /*0034*/ 	.byte	0x00, 0xf0, 0x21, 0x00


	//----- nvinfo : EIATTR_KPARAM_INFO
	.align		4
.L_353:
        /*0038*/ 	.byte	0x04, 0x17
        /*003a*/ 	.short	(.L_355 - .L_354)
.L_354:
        /*003c*/ 	.word	0x00000000
        /*0040*/ 	.short	0x0002
        /*0042*/ 	.short	0x0010
        /*0044*/ 	.byte	0x00, 0xf5, 0x21, 0x00


	//----- nvinfo : EIATTR_KPARAM_INFO
	.align		4
.L_355:
        /*0048*/ 	.byte	0x04, 0x17
        /*004a*/ 	.short	(.L_357 - .L_356)
.L_356:
        /*004c*/ 	.word	0x00000000
        /*0050*/ 	.short	0x0001
        /*0052*/ 	.short	0x0008
        /*0054*/ 	.byte	0x00, 0xf5, 0x21, 0x00


	//----- nvinfo : EIATTR_KPARAM_INFO
	.align		4
.L_357:
        /*0058*/ 	.byte	0x04, 0x17
        /*005a*/ 	.short	(.L_359 - .L_358)
.L_358:
        /*005c*/ 	.word	0x00000000
        /*0060*/ 	.short	0x0000
        /*0062*/ 	.short	0x0000
        /*0064*/ 	.byte	0x00, 0xf0, 0x21, 0x00


	//----- nvinfo : EIATTR_SPARSE_MMA_MASK
	.align		4
.L_359:
        /*0068*/ 	.byte	0x03, 0x50
        /*006a*/ 	.short	0x0000


	//----- nvinfo : EIATTR_MAXREG_COUNT
	.align		4
        /*006c*/ 	.byte	0x03, 0x1b
        /*006e*/ 	.short	0x00ff


	//----- nvinfo : EIATTR_NUM_BARRIERS
	.align		4
        /*0070*/ 	.byte	0x02, 0x4c
        /*0072*/ 	.byte	0x01
	.zero		1


	//----- nvinfo : EIATTR_MERCURY_ISA_VERSION
	.align		4
        /*0074*/ 	.byte	0x03, 0x5f
        /*0076*/ 	.short	0x0101


	//----- nvinfo : EIATTR_VRC_CTA_INIT_COUNT
	.align		4
        /*0078*/ 	.byte	0x02, 0x4a
	.zero		1
	.zero		1


	//----- nvinfo : EIATTR_EXIT_INSTR_OFFSETS
	.align		4
        /*007c*/ 	.byte	0x04, 0x1c
        /*007e*/ 	.short	(.L_361 - .L_360)


	//   ....[0]....
.L_360:
        /*0080*/ 	.word	0x00000410


	//   ....[1]....
        /*0084*/ 	.word	0x000005d0


	//   ....[2]....
        /*0088*/ 	.word	0x00000690


	//----- nvinfo : EIATTR_CRS_STACK_SIZE
	.align		4
.L_361:
        /*008c*/ 	.byte	0x04, 0x1e
        /*008e*/ 	.short	(.L_363 - .L_362)
.L_362:
        /*0090*/ 	.word	0x00000000


	//----- nvinfo : EIATTR_CBANK_PARAM_SIZE
	.align		4
.L_363:
        /*0094*/ 	.byte	0x03, 0x19
        /*0096*/ 	.short	0x0030


	//----- nvinfo : EIATTR_PARAM_CBANK
	.align		4
        /*0098*/ 	.byte	0x04, 0x0a
        /*009a*/ 	.short	(.L_365 - .L_364)
	.align		4
.L_364:
        /*009c*/ 	.word	index@(.nv.constant0.cuda_minimum_4_float)
        /*00a0*/ 	.short	0x0380
        /*00a2*/ 	.short	0x0030


	//----- nvinfo : EIATTR_SW_WAR
	.align		4
.L_365:
        /*00a4*/ 	.byte	0x04, 0x36
        /*00a6*/ 	.short	(.L_367 - .L_366)
.L_366:
        /*00a8*/ 	.word	0x00000008
.L_367:


//--------------------- .nv.info.cuda_minimum_8_float --------------------------
	.section	.nv.info.cuda_minimum_8_float,"",@"SHT_CUDA_INFO"
	.sectionflags	@""
	.align	4


	//----- nvinfo : EIATTR_CUDA_API_VERSION
	.align		4
        /*0000*/ 	.byte	0x04, 0x37
        /*0002*/ 	.short	(.L_369 - .L_368)
.L_368:
        /*0004*/ 	.word	0x00000082


	//----- nvinfo : EIATTR_KPARAM_INFO
	.align		4
.L_369:
        /*0008*/ 	.byte	0x04, 0x17
        /*000a*/ 	.short	(.L_371 - .L_370)
.L_370:
        /*000c*/ 	.word	0x00000000
        /*0010*/ 	.short	0x0005
        /*0012*/ 	.short	0x0028
        /*0014*/ 	.byte	0x00, 0xf0, 0x21, 0x00


	//----- nvinfo : EIATTR_KPARAM_INFO
	.align		4
.L_371:
        /*0018*/ 	.byte	0x04, 0x17
        /*001a*/ 	.short	(.L_373 - .L_372)
.L_372:
        /*001c*/ 	.word	0x00000000
        /*0020*/ 	.short	0x0004
        /*0022*/ 	.short	0x0020
        /*0024*/ 	.byte	0x00, 0xf0, 0x21, 0x00


	//----- nvinfo : EIATTR_KPARAM_INFO
	.align		4
.L_373:
        /*0028*/ 	.byte	0x04, 0x17
        /*002a*/ 	.short	(.L_375 - .L_374)
.L_374:
        /*002c*/ 	.word	0x00000000
        /*0030*/ 	.short	0x0003
        /*0032*/ 	.short	0x0018
        /*0034*/ 	.byte	0x00, 0xf0, 0x21, 0x00


	//----- nvinfo : EIATTR_KPARAM_INFO
	.align		4
.L_375:
        /*0038*/ 	.byte	0x04, 0x17
        /*003a*/ 	.short	(.L_377 - .L_376)
.L_376:
        /*003c*/ 	.word	0x00000000
        /*0040*/ 	.short	0x0002
        /*0042*/ 	.short	0x0010
        /*0044*/ 	.byte	0x00, 0xf5, 0x21, 0x00


	//----- nvinfo : EIATTR_KPARAM_INFO
	.align		4
.L_377:
        /*0048*/ 	.byte	0x04, 0x17
        /*004a*/ 	.short	(.L_379 - .L_378)
.L_378:
        /*004c*/ 	.word	0x00000000
        /*0050*/ 	.short	0x0001
        /*0052*/ 	.short	0x0008
        /*0054*/ 	.byte	0x00, 0xf5, 0x21, 0x00


	//----- nvinfo : EIATTR_KPARAM_INFO
	.align		4
.L_379:
        /*0058*/ 	.byte	0x04, 0x17
        /*005a*/ 	.short	(.L_381 - .L_380)
.L_380:
        /*005c*/ 	.word	0x00000000
        /*0060*/ 	.short	0x0000
        /*0062*/ 	.short	0x0000
        /*0064*/ 	.byte	0x00, 0xf0, 0x21, 0x00


	//----- nvinfo : EIATTR_SPARSE_MMA_MASK
	.align		4
.L_381:
        /*0068*/ 	.byte	0x03, 0x50
        /*006a*/ 	.short	0x0000


	//----- nvinfo : EIATTR_MAXREG_COUNT
	.align		4
        /*006c*/ 	.byte	0x03, 0x1b
        /*006e*/ 	.short	0x00ff


	//----- nvinfo : EIATTR_NUM_BARRIERS
	.align		4
        /*0070*/ 	.byte	0x02, 0x4c
        /*0072*/ 	.byte	0x01
	.zero		1


	//----- nvinfo : EIATTR_MERCURY_ISA_VERSION
	.align		4
        /*0074*/ 	.byte	0x03, 0x5f
        /*0076*/ 	.short	0x0101


	//----- nvinfo : EIATTR_VRC_CTA_INIT_COUNT
	.align		4
        /*0078*/ 	.byte	0x02, 0x4a
	.zero		1
	.zero		1


	//----- nvinfo : EIATTR_EXIT_INSTR_OFFSETS
	.align		4
        /*007c*/ 	.byte	0x04, 0x1c
        /*007e*/ 	.short	(.L_383 - .L_382)


	//   ....[0]....
.L_382:
        /*0080*/ 	.word	0x00000410


	//   ....[1]....
        /*0084*/ 	.word	0x00000680


	//   ....[2]....
        /*0088*/ 	.word	0x00000740


	//----- nvinfo : EIATTR_CRS_STACK_SIZE
	.align		4
.L_383:
        /*008c*/ 	.byte	0x04, 0x1e
        /*008e*/ 	.short	(.L_385 - .L_384)
.L_384:
        /*0090*/ 	.word	0x00000000


	//----- nvinfo : EIATTR_CBANK_PARAM_SIZE
	.align		4
.L_385:
        /*0094*/ 	.byte	0x03, 0x19
        /*0096*/ 	.short	0x0030


	//----- nvinfo : EIATTR_PARAM_CBANK
	.align		4
        /*0098*/ 	.byte	0x04, 0x0a
        /*009a*/ 	.short	(.L_387 - .L_386)
	.align		4
.L_386:
        /*009c*/ 	.word	index@(.nv.constant0.cuda_minimum_8_float)
        /*00a0*/ 	.short	0x0380
        /*00a2*/ 	.short	0x0030


	//----- nvinfo : EIATTR_SW_WAR
	.align		4
.L_387:
        /*00a4*/ 	.byte	0x04, 0x36
        /*00a6*/ 	.short	(.L_389 - .L_388)
.L_388:
        /*00a8*/ 	.word	0x00000008
.L_389:


//--------------------- .nv.info.cuda_minimum_16_float --------------------------
	.section	.nv.info.cuda_minimum_16_float,"",@"SHT_CUDA_INFO"
	.sectionflags	@""
	.align	4


	//----- nvinfo : EIATTR_CUDA_API_VERSION
	.align		4
        /*0000*/ 	.byte	0x04, 0x37
        /*0002*/ 	.short	(.L_391 - .L_390)
.L_390:
        /*0004*/ 	.word	0x00000082


	//----- nvinfo : EIATTR_KPARAM_INFO
	.align		4
.L_391:
        /*0008*/ 	.byte	0x04, 0x17
        /*000a*/ 	.short	(.L_393 - .L_392)
.L_392:
        /*000c*/ 	.word	0x00000000
        /*0010*/ 	.short	0x0005
        /*0012*/ 	.short	0x0028
        /*0014*/ 	.byte	0x00, 0xf0, 0x21, 0x00


	//----- nvinfo : EIATTR_KPARAM_INFO
	.align		4
.L_393:
        /*0018*/ 	.byte	0x04, 0x17
        /*001a*/ 	.short	(.L_395 - .L_394)
.L_394:
        /*001c*/ 	.word	0x00000000
        /*0020*/ 	.short	0x0004
        /*0022*/ 	.short	0x0020
        /*0024*/ 	.byte	0x00, 0xf0, 0x21, 0x00


	//----- nvinfo : EIATTR_KPARAM_INFO
	.align		4
.L_395:
        /*0028*/ 	.byte	0x04, 0x17
        /*002a*/ 	.short	(.L_397 - .L_396)
.L_396:
        /*002c*/ 	.word	0x00000000
        /*0030*/ 	.short	0x0003
        /*0032*/ 	.short	0x0018
        /*0034*/ 	.byte	0x00, 0xf0, 0x21, 0x00


	//----- nvinfo : EIATTR_KPARAM_INFO
	.align		4
.L_397:
        /*0038*/ 	.byte	0x04, 0x17
        /*003a*/ 	.short	(.L_399 - .L_398)
.L_398:
        /*003c*/ 	.word	0x00000000
        /*0040*/ 	.short	0x0002
        /*0042*/ 	.short	0x0010
        /*0044*/ 	.byte	0x00, 0xf5, 0x21, 0x00


	//----- nvinfo : EIATTR_KPARAM_INFO
	.align		4
.L_399:
        /*0048*/ 	.byte	0x04, 0x17
        /*004a*/ 	.short	(.L_401 - .L_400)
.L_400:
        /*004c*/ 	.word	0x00000000
        /*0050*/ 	.short	0x0001
        /*0052*/ 	.short	0x0008
        /*0054*/ 	.byte	0x00, 0xf5, 0x21, 0x00


	//----- nvinfo : EIATTR_KPARAM_INFO
	.align		4
.L_401:
        /*0058*/ 	.byte	0x04, 0x17
        /*005a*/ 	.short	(.L_403 - .L_402)
.L_402:
        /*005c*/ 	.word	0x00000000
        /*0060*/ 	.short	0x0000
        /*0062*/ 	.short	0x0000
        /*0064*/ 	.byte	0x00, 0xf0, 0x21, 0x00


	//----- nvinfo : EIATTR_SPARSE_MMA_MASK
	.align		4
.L_403:
        /*0068*/ 	.byte	0x03, 0x50
        /*006a*/ 	.short	0x0000


	//----- nvinfo : EIATTR_MAXREG_COUNT
	.align		4
        /*006c*/ 	.byte	0x03, 0x1b
        /*006e*/ 	.short	0x00ff


	//----- nvinfo : EIATTR_NUM_BARRIERS
	.align		4
        /*0070*/ 	.byte	0x02, 0x4c
        /*0072*/ 	.byte	0x01
	.zero		1


	//----- nvinfo : EIATTR_MERCURY_ISA_VERSION
	.align		4
        /*0074*/ 	.byte	0x03, 0x5f
        /*0076*/ 	.short	0x0101


	//----- nvinfo : EIATTR_VRC_CTA_INIT_COUNT
	.align		4
        /*0078*/ 	.byte	0x02, 0x4a
	.zero		1
	.zero		1


	//----- nvinfo : EIATTR_EXIT_INSTR_OFFSETS
	.align		4
        /*007c*/ 	.byte	0x04, 0x1c
        /*007e*/ 	.short	(.L_405 - .L_404)


	//   ....[0]....
.L_404:
        /*0080*/ 	.word	0x00000400


	//   ....[1]....
        /*0084*/ 	.word	0x00000720


	//   ....[2]....
        /*0088*/ 	.word	0x000007e0


	//----- nvinfo : EIATTR_CRS_STACK_SIZE
	.align		4
.L_405:
        /*008c*/ 	.byte	0x04, 0x1e
        /*008e*/ 	.short	(.L_407 - .L_406)
.L_406:
        /*0090*/ 	.word	0x00000000


	//----- nvinfo : EIATTR_CBANK_PARAM_SIZE
	.align		4
.L_407:
        /*0094*/ 	.byte	0x03, 0x19
        /*0096*/ 	.short	0x0030


	//----- nvinfo : EIATTR_PARAM_CBANK
	.align		4
        /*0098*/ 	.byte	0x04, 0x0a
        /*009a*/ 	.short	(.L_409 - .L_408)
	.align		4
.L_408:
        /*009c*/ 	.word	index@(.nv.constant0.cuda_minimum_16_float)
        /*00a0*/ 	.short	0x0380
        /*00a2*/ 	.short	0x0030


	//----- nvinfo : EIATTR_SW_WAR
	.align		4
.L_409:
        /*00a4*/ 	.byte	0x04, 0x36
        /*00a6*/ 	.short	(.L_411 - .L_410)
.L_410:
        /*00a8*/ 	.word	0x00000008
.L_411:


//--------------------- .nv.info.cuda_minimum_32_float --------------------------
	.section	.nv.info.cuda_minimum_32_float,"",@"SHT_CUDA_INFO"
	.sectionflags	@""
	.align	4


	//----- nvinfo : EIATTR_CUDA_API_VERSION
	.align		4
        /*0000*/ 	.byte	0x04, 0x37
        /*0002*/ 	.short	(.L_413 - .L_412)
.L_412:
        /*0004*/ 	.word	0x00000082


	//----- nvinfo : EIATTR_KPARAM_INFO
	.align		4
.L_413:
        /*0008*/ 	.byte	0x04, 0x17
        /*000a*/ 	.short	(.L_415 - .L_414)
.L_414:
        /*000c*/ 	.word	0x00000000
        /*0010*/ 	.short	0x0005
        /*0012*/ 	.short	0x0028
        /*0014*/ 	.byte	0x00, 0xf0, 0x21, 0x00


	//----- nvinfo : EIATTR_KPARAM_INFO
	.align		4
.L_415:
        /*0018*/ 	.byte	0x04, 0x17
        /*001a*/ 	.short	(.L_417 - .L_416)
.L_416:
        /*001c*/ 	.word	0x00000000
        /*0020*/ 	.short	0x0004
        /*0022*/ 	.short	0x0020
        /*0024*/ 	.byte	0x00, 0xf0, 0x21, 0x00


	//----- nvinfo : EIATTR_KPARAM_INFO
	.align		4
.L_417:
        /*0028*/ 	.byte	0x04, 0x17
        /*002a*/ 	.short	(.L_419 - .L_418)
.L_418:
        /*002c*/ 	.word	0x00000000
        /*0030*/ 	.short	0x0003
        /*0032*/ 	.short	0x0018
        /*0034*/ 	.byte	0x00, 0xf0, 0x21, 0x00


	//----- nvinfo : EIATTR_KPARAM_INFO
	.align		4
.L_419:
        /*0038*/ 	.byte	0x04, 0x17
        /*003a*/ 	.short	(.L_421 - .L_420)
.L_420:
        /*003c*/ 	.word	0x00000000
        /*0040*/ 	.short	0x0002
        /*0042*/ 	.short	0x0010
        /*0044*/ 	.byte	0x00, 0xf5, 0x21, 0x00


	//----- nvinfo : EIATTR_KPARAM_INFO
	.align		4
.L_421:
        /*0048*/ 	.byte	0x04, 0x17
        /*004a*/ 	.short	(.L_423 - .L_422)
.L_422:
        /*004c*/ 	.word	0x00000000
        /*0050*/ 	.short	0x0001
        /*0052*/ 	.short	0x0008
        /*0054*/ 	.byte	0x00, 0xf5, 0x21, 0x00


	//----- nvinfo : EIATTR_KPARAM_INFO
	.align		4
.L_423:
        /*0058*/ 	.byte	0x04, 0x17
        /*005a*/ 	.short	(.L_425 - .L_424)
.L_424:
        /*005c*/ 	.word	0x00000000
        /*0060*/ 	.short	0x0000
        /*0062*/ 	.short	0x0000
        /*0064*/ 	.byte	0x00, 0xf0, 0x21, 0x00


	//----- nvinfo : EIATTR_SPARSE_MMA_MASK
	.align		4
.L_425:
        /*0068*/ 	.byte	0x03, 0x50
        /*006a*/ 	.short	0x0000


	//----- nvinfo : EIATTR_MAXREG_COUNT
	.align		4
        /*006c*/ 	.byte	0x03, 0x1b
        /*006e*/ 	.short	0x00ff


	//----- nvinfo : EIATTR_NUM_BARRIERS
	.align		4
        /*0070*/ 	.byte	0x02, 0x4c
        /*0072*/ 	.byte	0x01
	.zero		1


	//----- nvinfo : EIATTR_MERCURY_ISA_VERSION
	.align		4
        /*0074*/ 	.byte	0x03, 0x5f
        /*0076*/ 	.short	0x0101


	//----- nvinfo : EIATTR_VRC_CTA_INIT_COUNT
	.align		4
        /*0078*/ 	.byte	0x02, 0x4a
	.zero		1
	.zero		1


	//----- nvinfo : EIATTR_EXIT_INSTR_OFFSETS
	.align		4
        /*007c*/ 	.byte	0x04, 0x1c
        /*007e*/ 	.short	(.L_427 - .L_426)


	//   ....[0]....
.L_426:
        /*0080*/ 	.word	0x00000400


	//   ....[1]....
        /*0084*/ 	.word	0x000007d0


	//   ....[2]....
        /*0088*/ 	.word	0x00000890


	//----- nvinfo : EIATTR_CRS_STACK_SIZE
	.align		4
.L_427:
        /*008c*/ 	.byte	0x04, 0x1e
        /*008e*/ 	.short	(.L_429 - .L_428)
.L_428:
        /*0090*/ 	.word	0x00000000


	//----- nvinfo : EIATTR_CBANK_PARAM_SIZE
	.align		4
.L_429:
        /*0094*/ 	.byte	0x03, 0x19
        /*0096*/ 	.short	0x0030


	//----- nvinfo : EIATTR_PARAM_CBANK
	.align		4
        /*0098*/ 	.byte	0x04, 0x0a
        /*009a*/ 	.short	(.L_431 - .L_430)
	.align		4
.L_430:
        /*009c*/ 	.word	index@(.nv.constant0.cuda_minimum_32_float)
        /*00a0*/ 	.short	0x0380
        /*00a2*/ 	.short	0x0030


	//----- nvinfo : EIATTR_SW_WAR
	.align		4
.L_431:
        /*00a4*/ 	.byte	0x04, 0x36
        /*00a6*/ 	.short	(.L_433 - .L_432)
.L_432:
        /*00a8*/ 	.word	0x00000008
.L_433:


//--------------------- .nv.info.cuda_minimum_64_float --------------------------
	.section	.nv.info.cuda_minimum_64_float,"",@"SHT_CUDA_INFO"
	.sectionflags	@""
	.align	4


	//----- nvinfo : EIATTR_CUDA_API_VERSION
	.align		4
        /*0000*/ 	.byte	0x04, 0x37
        /*0002*/ 	.short	(.L_435 - .L_434)
.L_434:
        /*0004*/ 	.word	0x00000082


	//----- nvinfo : EIATTR_KPARAM_INFO
	.align		4
.L_435:
        /*0008*/ 	.byte	0x04, 0x17
        /*000a*/ 	.short	(.L_437 - .L_436)
.L_436:
        /*000c*/ 	.word	0x00000000
        /*0010*/ 	.short	0x0005
        /*0012*/ 	.short	0x0028
        /*0014*/ 	.byte	0x00, 0xf0, 0x21, 0x00


	//----- nvinfo : EIATTR_KPARAM_INFO
	.align		4
.L_437:
        /*0018*/ 	.byte	0x04, 0x17
        /*001a*/ 	.short	(.L_439 - .L_438)
.L_438:
        /*001c*/ 	.word	0x00000000
        /*0020*/ 	.short	0x0004
        /*0022*/ 	.short	0x0020
        /*0024*/ 	.byte	0x00, 0xf0, 0x21, 0x00


	//----- nvinfo : EIATTR_KPARAM_INFO
	.align		4
.L_439:
        /*0028*/ 	.byte	0x04, 0x17
        /*002a*/ 	.short	(.L_441 - .L_440)
.L_440:
        /*002c*/ 	.word	0x00000000
        /*0030*/ 	.short	0x0003
        /*0032*/ 	.short	0x0018
        /*0034*/ 	.byte	0x00, 0xf0, 0x21, 0x00


	//----- nvinfo : EIATTR_KPARAM_INFO
	.align		4
.L_441:
        /*0038*/ 	.byte	0x04, 0x17
        /*003a*/ 	.short	(.L_443 - .L_442)
.L_442:
        /*003c*/ 	.word	0x00000000
        /*0040*/ 	.short	0x0002
        /*0042*/ 	.short	0x0010
        /*0044*/ 	.byte	0x00, 0xf5, 0x21, 0x00


	//----- nvinfo : EIATTR_KPARAM_INFO
	.align		4
.L_443:
        /*0048*/ 	.byte	0x04, 0x17
        /*004a*/ 	.short	(.L_445 - .L_444)
.L_444:
        /*004c*/ 	.word	0x00000000
        /*0050*/ 	.short	0x0001
        /*0052*/ 	.short	0x0008
        /*0054*/ 	.byte	0x00, 0xf5, 0x21, 0x00


	//----- nvinfo : EIATTR_KPARAM_INFO
	.align		4
.L_445:
        /*0058*/ 	.byte	0x04, 0x17
        /*005a*/ 	.short	(.L_447 - .L_446)
.L_446:
        /*005c*/ 	.word	0x00000000
        /*0060*/ 	.short	0x0000
        /*0062*/ 	.short	0x0000
        /*0064*/ 	.byte	0x00, 0xf0, 0x21, 0x00


	//----- nvinfo : EIATTR_SPARSE_MMA_MASK
	.align		4
.L_447:
        /*0068*/ 	.byte	0x03, 0x50
        /*006a*/ 	.short	0x0000


	//----- nvinfo : EIATTR_MAXREG_COUNT
	.align		4
        /*006c*/ 	.byte	0x03, 0x1b
        /*006e*/ 	.short	0x00ff


	//----- nvinfo : EIATTR_NUM_BARRIERS
	.align		4
        /*0070*/ 	.byte	0x02, 0x4c
        /*0072*/ 	.byte	0x01
	.zero		1


	//----- nvinfo : EIATTR_MERCURY_ISA_VERSION
	.align		4
        /*0074*/ 	.byte	0x03, 0x5f
        /*0076*/ 	.short	0x0101


	//----- nvinfo : EIATTR_VRC_CTA_INIT_COUNT
	.align		4
        /*0078*/ 	.byte	0x02, 0x4a
	.zero		1
	.zero		1


	//----- nvinfo : EIATTR_EXIT_INSTR_OFFSETS
	.align		4
        /*007c*/ 	.byte	0x04, 0x1c
        /*007e*/ 	.short	(.L_449 - .L_448)


	//   ....[0]....
.L_448:
        /*0080*/ 	.word	0x00000410


	//   ....[1]....
        /*0084*/ 	.word	0x00000880


	//   ....[2]....
        /*0088*/ 	.word	0x00000940


	//----- nvinfo : EIATTR_CRS_STACK_SIZE
	.align		4
.L_449:
        /*008c*/ 	.byte	0x04, 0x1e
        /*008e*/ 	.short	(.L_451 - .L_450)
.L_450:
        /*0090*/ 	.word	0x00000000


	//----- nvinfo : EIATTR_CBANK_PARAM_SIZE
	.align		4
.L_451:
        /*0094*/ 	.byte	0x03, 0x19
        /*0096*/ 	.short	0x0030


	//----- nvinfo : EIATTR_PARAM_CBANK
	.align		4
        /*0098*/ 	.byte	0x04, 0x0a
        /*009a*/ 	.short	(.L_453 - .L_452)
	.align		4
.L_452:
        /*009c*/ 	.word	index@(.nv.constant0.cuda_minimum_64_float)
        /*00a0*/ 	.short	0x0380
        /*00a2*/ 	.short	0x0030


	//----- nvinfo : EIATTR_SW_WAR
	.align		4
.L_453:
        /*00a4*/ 	.byte	0x04, 0x36
        /*00a6*/ 	.short	(.L_455 - .L_454)
.L_454:
        /*00a8*/ 	.word	0x00000008
.L_455:


//--------------------- .nv.info.cuda_minimum_128_float --------------------------
	.section	.nv.info.cuda_minimum_128_float,"",@"SHT_CUDA_INFO"
	.sectionflags	@""
	.align	4


	//----- nvinfo : EIATTR_CUDA_API_VERSION
	.align		4
        /*0000*/ 	.byte	0x04, 0x37
        /*0002*/ 	.short	(.L_457 - .L_456)
.L_456:
        /*0004*/ 	.word	0x00000082


	//----- nvinfo : EIATTR_KPARAM_INFO
	.align		4
.L_457:
        /*0008*/ 	.byte	0x04, 0x17
        /*000a*/ 	.short	(.L_459 - .L_458)
.L_458:
        /*000c*/ 	.word	0x00000000
        /*0010*/ 	.short	0x0005
        /*0012*/ 	.short	0x0028
        /*0014*/ 	.byte	0x00, 0xf0, 0x21, 0x00


	//----- nvinfo : EIATTR_KPARAM_INFO
	.align		4
.L_459:
        /*0018*/ 	.byte	0x04, 0x17
        /*001a*/ 	.short	(.L_461 - .L_460)
.L_460:
        /*001c*/ 	.word	0x00000000
        /*0020*/ 	.short	0x0004
        /*0022*/ 	.short	0x0020
        /*0024*/ 	.byte	0x00, 0xf0, 0x21, 0x00


	//----- nvinfo : EIATTR_KPARAM_INFO
	.align		4
.L_461:
        /*0028*/ 	.byte	0x04, 0x17
        /*002a*/ 	.short	(.L_463 - .L_462)
.L_462:
        /*002c*/ 	.word	0x00000000
        /*0030*/ 	.short	0x0003
        /*0032*/ 	.short	0x0018
        /*0034*/ 	.byte	0x00, 0xf0, 0x21, 0x00


	//----- nvinfo : EIATTR_KPARAM_INFO
	.align		4
.L_463:
        /*0038*/ 	.byte	0x04, 0x17
        /*003a*/ 	.short	(.L_465 - .L_464)
.L_464:
        /*003c*/ 	.word	0x00000000
        /*0040*/ 	.short	0x0002
        /*0042*/ 	.short	0x0010
        /*0044*/ 	.byte	0x00, 0xf5, 0x21, 0x00


	//----- nvinfo : EIATTR_KPARAM_INFO
	.align		4
.L_465:
        /*0048*/ 	.byte	0x04, 0x17
        /*004a*/ 	.short	(.L_467 - .L_466)
.L_466:
        /*004c*/ 	.word	0x00000000
        /*0050*/ 	.short	0x0001
        /*0052*/ 	.short	0x0008
        /*0054*/ 	.byte	0x00, 0xf5, 0x21, 0x00


	//----- nvinfo : EIATTR_KPARAM_INFO
	.align		4
.L_467:
        /*0058*/ 	.byte	0x04, 0x17
        /*005a*/ 	.short	(.L_469 - .L_468)
.L_468:
        /*005c*/ 	.word	0x00000000
        /*0060*/ 	.short	0x0000
        /*0062*/ 	.short	0x0000
        /*0064*/ 	.byte	0x00, 0xf0, 0x21, 0x00


	//----- nvinfo : EIATTR_SPARSE_MMA_MASK
	.align		4
.L_469:
        /*0068*/ 	.byte	0x03, 0x50
        /*006a*/ 	.short	0x0000


	//----- nvinfo : EIATTR_MAXREG_COUNT
	.align		4
        /*006c*/ 	.byte	0x03, 0x1b
        /*006e*/ 	.short	0x00ff


	//----- nvinfo : EIATTR_NUM_BARRIERS
	.align		4
        /*0070*/ 	.byte	0x02, 0x4c
        /*0072*/ 	.byte	0x01
	.zero		1


	//----- nvinfo : EIATTR_MERCURY_ISA_VERSION
	.align		4
        /*0074*/ 	.byte	0x03, 0x5f
        /*0076*/ 	.short	0x0101


	//----- nvinfo : EIATTR_VRC_CTA_INIT_COUNT
	.align		4
        /*0078*/ 	.byte	0x02, 0x4a
	.zero		1
	.zero		1


	//----- nvinfo : EIATTR_EXIT_INSTR_OFFSETS
	.align		4
        /*007c*/ 	.byte	0x04, 0x1c
        /*007e*/ 	.short	(.L_471 - .L_470)


	//   ....[0]....
.L_470:
        /*0080*/ 	.word	0x000004d0


	//   ....[1]....
        /*0084*/ 	.word	0x00000940


	//   ....[2]....
        /*0088*/ 	.word	0x00000a00


	//----- nvinfo : EIATTR_CRS_STACK_SIZE
	.align		4
.L_471:
        /*008c*/ 	.byte	0x04, 0x1e
        /*008e*/ 	.short	(.L_473 - .L_472)
.L_472:
        /*0090*/ 	.word	0x00000000


	//----- nvinfo : EIATTR_CBANK_PARAM_SIZE
	.align		4
.L_473:
        /*0094*/ 	.byte	0x03, 0x19
        /*0096*/ 	.short	0x0030


	//----- nvinfo : EIATTR_PARAM_CBANK
	.align		4
        /*0098*/ 	.byte	0x04, 0x0a
        /*009a*/ 	.short	(.L_475 - .L_474)
	.align		4
.L_474:
        /*009c*/ 	.word	index@(.nv.constant0.cuda_minimum_128_float)
        /*00a0*/ 	.short	0x0380
        /*00a2*/ 	.short	0x0030


	//----- nvinfo : EIATTR_SW_WAR
	.align		4
.L_475:
        /*00a4*/ 	.byte	0x04, 0x36
        /*00a6*/ 	.short	(.L_477 - .L_476)
.L_476:
        /*00a8*/ 	.word	0x00000008
.L_477:


//--------------------- .nv.info.cuda_minimum_256_float --------------------------
	.section	.nv.info.cuda_minimum_256_float,"",@"SHT_CUDA_INFO"
	.sectionflags	@""
	.align	4


	//----- nvinfo : EIATTR_CUDA_API_VERSION
	.align		4
        /*0000*/ 	.byte	0x04, 0x37
        /*0002*/ 	.short	(.L_479 - .L_478)
.L_478:
        /*0004*/ 	.word	0x00000082


	//----- nvinfo : EIATTR_KPARAM_INFO
	.align		4
.L_479:
        /*0008*/ 	.byte	0x04, 0x17
        /*000a*/ 	.short	(.L_481 - .L_480)
.L_480:
        /*000c*/ 	.word	0x00000000
        /*0010*/ 	.short	0x0005
        /*0012*/ 	.short	0x0028
        /*0014*/ 	.byte	0x00, 0xf0, 0x21, 0x00


	//----- nvinfo : EIATTR_KPARAM_INFO
	.align		4
.L_481:
        /*0018*/ 	.byte	0x04, 0x17
        /*001a*/ 	.short	(.L_483 - .L_482)
.L_482:
        /*001c*/ 	.word	0x00000000
        /*0020*/ 	.short	0x0004
        /*0022*/ 	.short	0x0020
        /*0024*/ 	.byte	0x00, 0xf0, 0x21, 0x00


	//----- nvinfo : EIATTR_KPARAM_INFO
	.align		4
.L_483:
        /*0028*/ 	.byte	0x04, 0x17
        /*002a*/ 	.short	(.L_485 - .L_484)
.L_484:
        /*002c*/ 	.word	0x00000000
        /*0030*/ 	.short	0x0003
        /*0032*/ 	.short	0x0018
        /*0034*/ 	.byte	0x00, 0xf0, 0x21, 0x00


	//----- nvinfo : EIATTR_KPARAM_INFO
	.align		4
.L_485:
        /*0038*/ 	.byte	0x04, 0x17
        /*003a*/ 	.short	(.L_487 - .L_486)
.L_486:
        /*003c*/ 	.word	0x00000000
        /*0040*/ 	.short	0x0002
        /*0042*/ 	.short	0x0010
        /*0044*/ 	.byte	0x00, 0xf5, 0x21, 0x00


	//----- nvinfo : EIATTR_KPARAM_INFO
	.align		4
.L_487:
        /*0048*/ 	.byte	0x04, 0x17
        /*004a*/ 	.short	(.L_489 - .L_488)
.L_488:
        /*004c*/ 	.word	0x00000000
        /*0050*/ 	.short	0x0001
        /*0052*/ 	.short	0x0008
        /*0054*/ 	.byte	0x00, 0xf5, 0x21, 0x00


	//----- nvinfo : EIATTR_KPARAM_INFO
	.align		4
.L_489:
        /*0058*/ 	.byte	0x04, 0x17
        /*005a*/ 	.short	(.L_491 - .L_490)
.L_490:
        /*005c*/ 	.word	0x00000000
        /*0060*/ 	.short	0x0000
        /*0062*/ 	.short	0x0000
        /*0064*/ 	.byte	0x00, 0xf0, 0x21, 0x00


	//----- nvinfo : EIATTR_SPARSE_MMA_MASK
	.align		4
.L_491:
        /*0068*/ 	.byte	0x03, 0x50
        /*006a*/ 	.short	0x0000


	//----- nvinfo : EIATTR_MAXREG_COUNT
	.align		4
        /*006c*/ 	.byte	0x03, 0x1b
        /*006e*/ 	.short	0x00ff


	//----- nvinfo : EIATTR_NUM_BARRIERS
	.align		4
        /*0070*/ 	.byte	0x02, 0x4c
        /*0072*/ 	.byte	0x01
	.zero		1


	//----- nvinfo : EIATTR_MERCURY_ISA_VERSION
	.align		4
        /*0074*/ 	.byte	0x03, 0x5f
        /*0076*/ 	.short	0x0101


	//----- nvinfo : EIATTR_VRC_CTA_INIT_COUNT
	.align		4
        /*0078*/ 	.byte	0x02, 0x4a
	.zero		1
	.zero		1


	//----- nvinfo : EIATTR_EXIT_INSTR_OFFSETS
	.align		4
        /*007c*/ 	.byte	0x04, 0x1c
        /*007e*/ 	.short	(.L_493 - .L_492)


	//   ....[0]....
.L_492:
        /*0080*/ 	.word	0x00000590


	//   ....[1]....
        /*0084*/ 	.word	0x00000a00


	//   ....[2]....
        /*0088*/ 	.word	0x00000ac0


	//----- nvinfo : EIATTR_CRS_STACK_SIZE
	.align		4
.L_493:
        /*008c*/ 	.byte	0x04, 0x1e
        /*008e*/ 	.short	(.L_495 - .L_494)
.L_494:
        /*0090*/ 	.word	0x00000000


	//----- nvinfo : EIATTR_CBANK_PARAM_SIZE
	.align		4
.L_495:
        /*0094*/ 	.byte	0x03, 0x19
        /*0096*/ 	.short	0x0030


	//----- nvinfo : EIATTR_PARAM_CBANK
	.align		4
        /*0098*/ 	.byte	0x04, 0x0a
        /*009a*/ 	.short	(.L_497 - .L_496)
	.align		4
.L_496:
        /*009c*/ 	.word	index@(.nv.constant0.cuda_minimum_256_float)
        /*00a0*/ 	.short	0x0380
        /*00a2*/ 	.short	0x0030


	//----- nvinfo : EIATTR_SW_WAR
	.align		4
.L_497:
        /*00a4*/ 	.byte	0x04, 0x36
        /*00a6*/ 	.short	(.L_499 - .L_498)
.L_498:
        /*00a8*/ 	.word	0x00000008
.L_499:


//--------------------- .nv.info.cuda_minimum_512_float --------------------------
	.section	.nv.info.cuda_minimum_512_float,"",@"SHT_CUDA_INFO"
	.sectionflags	@""
	.align	4


	//----- nvinfo : EIATTR_CUDA_API_VERSION
	.align		4
        /*0000*/ 	.byte	0x04, 0x37
        /*0002*/ 	.short	(.L_501 - .L_500)
.L_500:
        /*0004*/ 	.word	0x00000082


	//----- nvinfo : EIATTR_KPARAM_INFO
	.align		4
.L_501:
        /*0008*/ 	.byte	0x04, 0x17
        /*000a*/ 	.short	(.L_503 - .L_502)
.L_502:
        /*000c*/ 	.word	0x00000000
        /*0010*/ 	.short	0x0005
        /*0012*/ 	.short	0x0028
        /*0014*/ 	.byte	0x00, 0xf0, 0x21, 0x00


	//----- nvinfo : EIATTR_KPARAM_INFO
	.align		4
.L_503:
        /*0018*/ 	.byte	0x04, 0x17
        /*001a*/ 	.short	(.L_505 - .L_504)
.L_504:
        /*001c*/ 	.word	0x00000000
        /*0020*/ 	.short	0x0004
        /*0022*/ 	.short	0x0020
        /*0024*/ 	.byte	0x00, 0xf0, 0x21, 0x00


	//----- nvinfo : EIATTR_KPARAM_INFO
	.align		4
.L_505:
        /*0028*/ 	.byte	0x04, 0x17
        /*002a*/ 	.short	(.L_507 - .L_506)
.L_506:
        /*002c*/ 	.word	0x00000000
        /*0030*/ 	.short	0x0003
        /*0032*/ 	.short	0x0018
        /*0034*/ 	.byte	0x00, 0xf0, 0x21, 0x00


	//----- nvinfo : EIATTR_KPARAM_INFO
	.align		4
.L_507:
        /*0038*/ 	.byte	0x04, 0x17
        /*003a*/ 	.short	(.L_509 - .L_508)
.L_508:
        /*003c*/ 	.word	0x00000000
        /*0040*/ 	.short	0x0002
        /*0042*/ 	.short	0x0010
        /*0044*/ 	.byte	0x00, 0xf5, 0x21, 0x00


	//----- nvinfo : EIATTR_KPARAM_INFO
	.align		4
.L_509:
        /*0048*/ 	.byte	0x04, 0x17
        /*004a*/ 	.short	(.L_511 - .L_510)
.L_510:
        /*004c*/ 	.word	0x00000000
        /*0050*/ 	.short	0x0001
        /*0052*/ 	.short	0x0008
        /*0054*/ 	.byte	0x00, 0xf5, 0x21, 0x00


	//----- nvinfo : EIATTR_KPARAM_INFO
	.align		4
.L_511:
        /*0058*/ 	.byte	0x04, 0x17
        /*005a*/ 	.short	(.L_513 - .L_512)
.L_512:
        /*005c*/ 	.word	0x00000000
        /*0060*/ 	.short	0x0000
        /*0062*/ 	.short	0x0000
        /*0064*/ 	.byte	0x00, 0xf0, 0x21, 0x00


	//----- nvinfo : EIATTR_SPARSE_MMA_MASK
	.align		4
.L_513:
        /*0068*/ 	.byte	0x03, 0x50
        /*006a*/ 	.short	0x0000


	//----- nvinfo : EIATTR_MAXREG_COUNT
	.align		4
        /*006c*/ 	.byte	0x03, 0x1b
        /*006e*/ 	.short	0x00ff


	//----- nvinfo : EIATTR_NUM_BARRIERS
	.align		4
        /*0070*/ 	.byte	0x02, 0x4c
        /*0072*/ 	.byte	0x01
	.zero		1


	//----- nvinfo : EIATTR_MERCURY_ISA_VERSION
	.align		4
        /*0074*/ 	.byte	0x03, 0x5f
        /*0076*/ 	.short	0x0101


	//----- nvinfo : EIATTR_VRC_CTA_INIT_COUNT
	.align		4
        /*0078*/ 	.byte	0x02, 0x4a
	.zero		1
	.zero		1


	//----- nvinfo : EIATTR_EXIT_INSTR_OFFSETS
	.align		4
        /*007c*/ 	.byte	0x04, 0x1c
        /*007e*/ 	.short	(.L_515 - .L_514)


	//   ....[0]....
.L_514:
        /*0080*/ 	.word	0x00000650


	//   ....[1]....
        /*0084*/ 	.word	0x00000ac0


	//   ....[2]....
        /*0088*/ 	.word	0x00000b80


	//----- nvinfo : EIATTR_CRS_STACK_SIZE
	.align		4
.L_515:
        /*008c*/ 	.byte	0x04, 0x1e
        /*008e*/ 	.short	(.L_517 - .L_516)
.L_516:
        /*0090*/ 	.word	0x00000000


	//----- nvinfo : EIATTR_CBANK_PARAM_SIZE
	.align		4
.L_517:
        /*0094*/ 	.byte	0x03, 0x19
        /*0096*/ 	.short	0x0030


	//----- nvinfo : EIATTR_PARAM_CBANK
	.align		4
        /*0098*/ 	.byte	0x04, 0x0a
        /*009a*/ 	.short	(.L_519 - .L_518)
	.align		4
.L_518:
        /*009c*/ 	.word	index@(.nv.constant0.cuda_minimum_512_float)
        /*00a0*/ 	.short	0x0380
        /*00a2*/ 	.short	0x0030


	//----- nvinfo : EIATTR_SW_WAR
	.align		4
.L_519:
        /*00a4*/ 	.byte	0x04, 0x36
        /*00a6*/ 	.short	(.L_521 - .L_520)
.L_520:
        /*00a8*/ 	.word	0x00000008
.L_521:


//--------------------- .nv.info.cuda_minimum_2_double --------------------------
	.section	.nv.info.cuda_minimum_2_double,"",@"SHT_CUDA_INFO"
	.sectionflags	@""
	.align	4


	//----- nvinfo : EIATTR_CUDA_API_VERSION
	.align		4
        /*0000*/ 	.byte	0x04, 0x37
        /*0002*/ 	.short	(.L_523 - .L_522)
.L_522:
        /*0004*/ 	.word	0x00000082


	//----- nvinfo : EIATTR_KPARAM_INFO
	.align		4
.L_523:
        /*0008*/ 	.byte	0x04, 0x17
        /*000a*/ 	.short	(.L_525 - .L_524)
.L_524:
        /*000c*/ 	.word	0x00000000
        /*0010*/ 	.short	0x0005
        /*0012*/ 	.short	0x0028
        /*0014*/ 	.byte	0x00, 0xf0, 0x21, 0x00


	//----- nvinfo : EIATTR_KPARAM_INFO
	.align		4
.L_525:
        /*0018*/ 	.byte	0x04, 0x17
        /*001a*/ 	.short	(.L_527 - .L_526)
.L_526:
        /*001c*/ 	.word	0x00000000
        /*0020*/ 	.short	0x0004
        /*0022*/ 	.short	0x0020
        /*0024*/ 	.byte	0x00, 0xf0, 0x21, 0x00


	//----- nvinfo : EIATTR_KPARAM_INFO
	.align		4
.L_527:
        /*0028*/ 	.byte	0x04, 0x17
        /*002a*/ 	.short	(.L_529 - .L_528)
.L_528:
        /*002c*/ 	.word	0x00000000
        /*0030*/ 	.short	0x0003
        /*0032*/ 	.short	0x0018
        /*0034*/ 	.byte	0x00, 0xf0, 0x21, 0x00


	//----- nvinfo : EIATTR_KPARAM_INFO
	.align		4
.L_529:
        /*0038*/ 	.byte	0x04, 0x17
        /*003a*/ 	.short	(.L_531 - .L_530)
.L_530:
        /*003c*/ 	.word	0x00000000
        /*0040*/ 	.short	0x0002
        /*0042*/ 	.short	0x0010
        /*0044*/ 	.byte	0x00, 0xf5, 0x21, 0x00


	//----- nvinfo : EIATTR_KPARAM_INFO
	.align		4
.L_531:
        /*0048*/ 	.byte	0x04, 0x17
        /*004a*/ 	.short	(.L_533 - .L_532)
.L_532:
        /*004c*/ 	.word	0x00000000
        /*0050*/ 	.short	0x0001
        /*0052*/ 	.short	0x0008
        /*0054*/ 	.byte	0x00, 0xf5, 0x21, 0x00


	//----- nvinfo : EIATTR_KPARAM_INFO
	.align		4
.L_533:
        /*0058*/ 	.byte	0x04, 0x17
        /*005a*/ 	.short	(.L_535 - .L_534)
.L_534:
        /*005c*/ 	.word	0x00000000
        /*0060*/ 	.short	0x0000
        /*0062*/ 	.short	0x0000
        /*0064*/ 	.byte	0x00, 0xf0, 0x21, 0x00


	//----- nvinfo : EIATTR_SPARSE_MMA_MASK
	.align		4
.L_535:
        /*0068*/ 	.byte	0x03, 0x50
        /*006a*/ 	.short	0x0000


	//----- nvinfo : EIATTR_MAXREG_COUNT
	.align		4
        /*006c*/ 	.byte	0x03, 0x1b
        /*006e*/ 	.short	0x00ff


	//----- nvinfo : EIATTR_NUM_BARRIERS
	.align		4
        /*0070*/ 	.byte	0x02, 0x4c
        /*0072*/ 	.byte	0x01
	.zero		1


	//----- nvinfo : EIATTR_MERCURY_ISA_VERSION
	.align		4
        /*0074*/ 	.byte	0x03, 0x5f
        /*0076*/ 	.short	0x0101


	//----- nvinfo : EIATTR_VRC_CTA_INIT_COUNT
	.align		4
        /*0078*/ 	.byte	0x02, 0x4a
	.zero		1
	.zero		1


	//----- nvinfo : EIATTR_EXIT_INSTR_OFFSETS
	.align		4
        /*007c*/ 	.byte	0x04, 0x1c
        /*007e*/ 	.short	(.L_537 - .L_536)


	//   ....[0]....
.L_536:
        /*0080*/ 	.word	0x00000420


	//   ....[1]....
        /*0084*/ 	.word	0x00000540


	//   ....[2]....
        /*0088*/ 	.word	0x00000600


	//----- nvinfo : EIATTR_CRS_STACK_SIZE
	.align		4
.L_537:
        /*008c*/ 	.byte	0x04, 0x1e
        /*008e*/ 	.short	(.L_539 - .L_538)
.L_538:
        /*0090*/ 	.word	0x00000000


	//----- nvinfo : EIATTR_CBANK_PARAM_SIZE
	.align		4
.L_539:
        /*0094*/ 	.byte	0x03, 0x19
        /*0096*/ 	.short	0x0030


	//----- nvinfo : EIATTR_PARAM_CBANK
	.align		4
        /*0098*/ 	.byte	0x04, 0x0a
        /*009a*/ 	.short	(.L_541 - .L_540)
	.align		4
.L_540:
        /*009c*/ 	.word	index@(.nv.constant0.cuda_minimum_2_double)
        /*00a0*/ 	.short	0x0380
        /*00a2*/ 	.short	0x0030


	//----- nvinfo : EIATTR_SW_WAR
	.align		4
.L_541:
        /*00a4*/ 	.byte	0x04, 0x36
        /*00a6*/ 	.short	(.L_543 - .L_542)
.L_542:
        /*00a8*/ 	.word	0x00000008
.L_543:


//--------------------- .nv.info.cuda_minimum_4_double --------------------------
	.section	.nv.info.cuda_minimum_4_double,"",@"SHT_CUDA_INFO"
	.sectionflags	@""
	.align	4


	//----- nvinfo : EIATTR_CUDA_API_VERSION
	.align		4
        /*0000*/ 	.byte	0x04, 0x37
        /*0002*/ 	.short	(.L_545 - .L_544)
.L_544:
        /*0004*/ 	.word	0x00000082


	//----- nvinfo : EIATTR_KPARAM_INFO
	.align		4
.L_545:
        /*0008*/ 	.byte	0x04, 0x17
        /*000a*/ 	.short	(.L_547 - .L_546)
.L_546:
        /*000c*/ 	.word	0x00000000
        /*0010*/ 	.short	0x0005
        /*0012*/ 	.short	0x0028
        /*0014*/ 	.byte	0x00, 0xf0, 0x21, 0x00


	//----- nvinfo : EIATTR_KPARAM_INFO
	.align		4
.L_547:
        /*0018*/ 	.byte	0x04, 0x17
        /*001a*/ 	.short	(.L_549 - .L_548)
.L_548:
        /*001c*/ 	.word	0x00000000
        /*0020*/ 	.short	0x0004
        /*0022*/ 	.short	0x0020
        /*0024*/ 	.byte	0x00, 0xf0, 0x21, 0x00


	//----- nvinfo : EIATTR_KPARAM_INFO
	.align		4
.L_549:
        /*0028*/ 	.byte	0x04, 0x17
        /*002a*/ 	.short	(.L_551 - .L_550)
.L_550:
        /*002c*/ 	.word	0x00000000
        /*0030*/ 	.short	0x0003
        /*0032*/ 	.short	0x0018
        /*0034*/ 	.byte	0x00, 0xf0, 0x21, 0x00


	//----- nvinfo : EIATTR_KPARAM_INFO
	.align		4
.L_551:
        /*0038*/ 	.byte	0x04, 0x17
        /*003a*/ 	.short	(.L_553 - .L_552)
.L_552:
        /*003c*/ 	.word	0x00000000
        /*0040*/ 	.short	0x0002
        /*0042*/ 	.short	0x0010
        /*0044*/ 	.byte	0x00, 0xf5, 0x21, 0x00


	//----- nvinfo : EIATTR_KPARAM_INFO
	.align		4
.L_553:
        /*0048*/ 	.byte	0x04, 0x17
        /*004a*/ 	.short	(.L_555 - .L_554)
.L_554:
        /*004c*/ 	.word	0x00000000
        /*0050*/ 	.short	0x0001
        /*0052*/ 	.short	0x0008
        /*0054*/ 	.byte	0x00, 0xf5, 0x21, 0x00


	//----- nvinfo : EIATTR_KPARAM_INFO
	.align		4
.L_555:
        /*0058*/ 	.byte	0x04, 0x17
        /*005a*/ 	.short	(.L_557 - .L_556)
.L_556:
        /*005c*/ 	.word	0x00000000
        /*0060*/ 	.short	0x0000
        /*0062*/ 	.short	0x0000
        /*0064*/ 	.byte	0x00, 0xf0, 0x21, 0x00


	//----- nvinfo : EIATTR_SPARSE_MMA_MASK
	.align		4
.L_557:
        /*0068*/ 	.byte	0x03, 0x50
        /*006a*/ 	.short	0x0000


	//----- nvinfo : EIATTR_MAXREG_COUNT
	.align		4
        /*006c*/ 	.byte	0x03, 0x1b
        /*006e*/ 	.short	0x00ff


	//----- nvinfo : EIATTR_NUM_BARRIERS
	.align		4
        /*0070*/ 	.byte	0x02, 0x4c
        /*0072*/ 	.byte	0x01
	.zero		1


	//----- nvinfo : EIATTR_MERCURY_ISA_VERSION
	.align		4
        /*0074*/ 	.byte	0x03, 0x5f
        /*0076*/ 	.short	0x0101


	//----- nvinfo : EIATTR_VRC_CTA_INIT_COUNT
	.align		4
        /*0078*/ 	.byte	0x02, 0x4a
	.zero		1
	.zero		1


	//----- nvinfo : EIATTR_EXIT_INSTR_OFFSETS
	.align		4
        /*007c*/ 	.byte	0x04, 0x1c
        /*007e*/ 	.short	(.L_559 - .L_558)


	//   ....[0]....
.L_558:
        /*0080*/ 	.word	0x00000410


	//   ....[1]....
        /*0084*/ 	.word	0x000005e0


	//   ....[2]....
        /*0088*/ 	.word	0x000006a0


	//----- nvinfo : EIATTR_CRS_STACK_SIZE
	.align		4
.L_559:
        /*008c*/ 	.byte	0x04, 0x1e
        /*008e*/ 	.short	(.L_561 - .L_560)
.L_560:
        /*0090*/ 	.word	0x00000000


	//----- nvinfo : EIATTR_CBANK_PARAM_SIZE
	.align		4
.L_561:
        /*0094*/ 	.byte	0x03, 0x19
        /*0096*/ 	.short	0x0030


	//----- nvinfo : EIATTR_PARAM_CBANK
	.align		4
        /*0098*/ 	.byte	0x04, 0x0a
        /*009a*/ 	.short	(.L_563 - .L_562)
	.align		4
.L_562:
        /*009c*/ 	.word	index@(.nv.constant0.cuda_minimum_4_double)
        /*00a0*/ 	.short	0x0380
        /*00a2*/ 	.short	0x0030


	//----- nvinfo : EIATTR_SW_WAR
	.align		4
.L_563:
        /*00a4*/ 	.byte	0x04, 0x36
        /*00a6*/ 	.short	(.L_565 - .L_564)
.L_564:
        /*00a8*/ 	.word	0x00000008
.L_565:


//--------------------- .nv.info.cuda_minimum_8_double --------------------------
	.section	.nv.info.cuda_minimum_8_double,"",@"SHT_CUDA_INFO"
	.sectionflags	@""
	.align	4


	//----- nvinfo : EIATTR_CUDA_API_VERSION
	.align		4
        /*0000*/ 	.byte	0x04, 0x37
        /*0002*/ 	.short	(.L_567 - .L_566)
.L_566:
        /*0004*/ 	.word	0x00000082


	//----- nvinfo : EIATTR_KPARAM_INFO
	.align		4
.L_567:
        /*0008*/ 	.byte	0x04, 0x17
        /*000a*/ 	.short	(.L_569 - .L_568)
.L_568:
        /*000c*/ 	.word	0x00000000
        /*0010*/ 	.short	0x0005
        /*0012*/ 	.short	0x0028
        /*0014*/ 	.byte	0x00, 0xf0, 0x21, 0x00


	//----- nvinfo : EIATTR_KPARAM_INFO
	.align		4
.L_569:
        /*0018*/ 	.byte	0x04, 0x17
        /*001a*/ 	.short	(.L_571 - .L_570)
.L_570:
        /*001c*/ 	.word	0x00000000
        /*0020*/ 	.short	0x0004
        /*0022*/ 	.short	0x0020
        /*0024*/ 	.byte	0x00, 0xf0, 0x21, 0x00


	//----- nvinfo : EIATTR_KPARAM_INFO
	.align		4
.L_571:
        /*0028*/ 	.byte	0x04, 0x17
        /*002a*/ 	.short	(.L_573 - .L_572)
.L_572:
        /*002c*/ 	.word	0x00000000
        /*0030*/ 	.short	0x0003
        /*0032*/ 	.short	0x0018
        /*0034*/ 	.byte	0x00, 0xf0, 0x21, 0x00


	//----- nvinfo : EIATTR_KPARAM_INFO
	.align		4
.L_573:
        /*0038*/ 	.byte	0x04, 0x17
        /*003a*/ 	.short	(.L_575 - .L_574)
.L_574:
        /*003c*/ 	.word	0x00000000
        /*0040*/ 	.short	0x0002
        /*0042*/ 	.short	0x0010
        /*0044*/ 	.byte	0x00, 0xf5, 0x21, 0x00


	//----- nvinfo : EIATTR_KPARAM_INFO
	.align		4
.L_575:
        /*0048*/ 	.byte	0x04, 0x17
        /*004a*/ 	.short	(.L_577 - .L_576)
.L_576:
        /*004c*/ 	.word	0x00000000
        /*0050*/ 	.short	0x0001
        /*0052*/ 	.short	0x0008
        /*0054*/ 	.byte	0x00, 0xf5, 0x21, 0x00


	//----- nvinfo : EIATTR_KPARAM_INFO
	.align		4
.L_577:
        /*0058*/ 	.byte	0x04, 0x17
        /*005a*/ 	.short	(.L_579 - .L_578)
.L_578:
        /*005c*/ 	.word	0x00000000
        /*0060*/ 	.short	0x0000
        /*0062*/ 	.short	0x0000
        /*0064*/ 	.byte	0x00, 0xf0, 0x21, 0x00


	//----- nvinfo : EIATTR_SPARSE_MMA_MASK
	.align		4
.L_579:
        /*0068*/ 	.byte	0x03, 0x50
        /*006a*/ 	.short	0x0000


	//----- nvinfo : EIATTR_MAXREG_COUNT
	.align		4
        /*006c*/ 	.byte	0x03, 0x1b
        /*006e*/ 	.short	0x00ff


	//----- nvinfo : EIATTR_NUM_BARRIERS
	.align		4
        /*0070*/ 	.byte	0x02, 0x4c
        /*0072*/ 	.byte	0x01
	.zero		1


	//----- nvinfo : EIATTR_MERCURY_ISA_VERSION
	.align		4
        /*0074*/ 	.byte	0x03, 0x5f
        /*0076*/ 	.short	0x0101


	//----- nvinfo : EIATTR_VRC_CTA_INIT_COUNT
	.align		4
        /*0078*/ 	.byte	0x02, 0x4a
	.zero		1
	.zero		1


	//----- nvinfo : EIATTR_EXIT_INSTR_OFFSETS
	.align		4
        /*007c*/ 	.byte	0x04, 0x1c
        /*007e*/ 	.short	(.L_581 - .L_580)


	//   ....[0]....
.L_580:
        /*0080*/ 	.word	0x00000420


	//   ....[1]....
        /*0084*/ 	.word	0x000006a0


	//   ....[2]....
        /*0088*/ 	.word	0x00000760


	//----- nvinfo : EIATTR_CRS_STACK_SIZE
	.align		4
.L_581:
        /*008c*/ 	.byte	0x04, 0x1e
        /*008e*/ 	.short	(.L_583 - .L_582)
.L_582:
        /*0090*/ 	.word	0x00000000


	//----- nvinfo : EIATTR_CBANK_PARAM_SIZE
	.align		4
.L_583:
        /*0094*/ 	.byte	0x03, 0x19
        /*0096*/ 	.short	0x0030


	//----- nvinfo : EIATTR_PARAM_CBANK
	.align		4
        /*0098*/ 	.byte	0x04, 0x0a
        /*009a*/ 	.short	(.L_585 - .L_584)
	.align		4
.L_584:
        /*009c*/ 	.word	index@(.nv.constant0.cuda_minimum_8_double)
        /*00a0*/ 	.short	0x0380
        /*00a2*/ 	.short	0x0030


	//----- nvinfo : EIATTR_SW_WAR
	.align		4
.L_585:
        /*00a4*/ 	.byte	0x04, 0x36
        /*00a6*/ 	.short	(.L_587 - .L_586)
.L_586:
        /*00a8*/ 	.word	0x00000008
.L_587:


//--------------------- .nv.info.cuda_minimum_16_double --------------------------
	.section	.nv.info.cuda_minimum_16_double,"",@"SHT_CUDA_INFO"
	.sectionflags	@""
	.align	4


	//----- nvinfo : EIATTR_CUDA_API_VERSION
	.align		4
        /*0000*/ 	.byte	0x04, 0x37
        /*0002*/ 	.short	(.L_589 - .L_588)
.L_588:
        /*0004*/ 	.word	0x00000082


	//----- nvinfo : EIATTR_KPARAM_INFO
	.align		4
.L_589:
        /*0008*/ 	.byte	0x04, 0x17
        /*000a*/ 	.short	(.L_591 - .L_590)
.L_590:
        /*000c*/ 	.word	0x00000000
        /*0010*/ 	.short	0x0005
        /*0012*/ 	.short	0x0028
        /*0014*/ 	.byte	0x00, 0xf0, 0x21, 0x00


	//----- nvinfo : EIATTR_KPARAM_INFO
	.align		4
.L_591:
        /*0018*/ 	.byte	0x04, 0x17
        /*001a*/ 	.short	(.L_593 - .L_592)
.L_592:
        /*001c*/ 	.word	0x00000000
        /*0020*/ 	.short	0x0004
        /*0022*/ 	.short	0x0020
        /*0024*/ 	.byte	0x00, 0xf0, 0x21, 0x00


	//----- nvinfo : EIATTR_KPARAM_INFO
	.align		4
.L_593:
        /*0028*/ 	.byte	0x04, 0x17
        /*002a*/ 	.short	(.L_595 - .L_594)
.L_594:
        /*002c*/ 	.word	0x00000000
        /*0030*/ 	.short	0x0003
        /*0032*/ 	.short	0x0018
        /*0034*/ 	.byte	0x00, 0xf0, 0x21, 0x00


	//----- nvinfo : EIATTR_KPARAM_INFO
	.align		4
.L_595:
        /*0038*/ 	.byte	0x04, 0x17
        /*003a*/ 	.short	(.L_597 - .L_596)
.L_596:
        /*003c*/ 	.word	0x00000000
        /*0040*/ 	.short	0x0002
        /*0042*/ 	.short	0x0010
        /*0044*/ 	.byte	0x00, 0xf5, 0x21, 0x00


	//----- nvinfo : EIATTR_KPARAM_INFO
	.align		4
.L_597:
        /*0048*/ 	.byte	0x04, 0x17
        /*004a*/ 	.short	(.L_599 - .L_598)
.L_598:
        /*004c*/ 	.word	0x00000000
        /*0050*/ 	.short	0x0001
        /*0052*/ 	.short	0x0008
        /*0054*/ 	.byte	0x00, 0xf5, 0x21, 0x00


	//----- nvinfo : EIATTR_KPARAM_INFO
	.align		4
.L_599:
        /*0058*/ 	.byte	0x04, 0x17
        /*005a*/ 	.short	(.L_601 - .L_600)
.L_600:
        /*005c*/ 	.word	0x00000000
        /*0060*/ 	.short	0x0000
        /*0062*/ 	.short	0x0000
        /*0064*/ 	.byte	0x00, 0xf0, 0x21, 0x00


	//----- nvinfo : EIATTR_SPARSE_MMA_MASK
	.align		4
.L_601:
        /*0068*/ 	.byte	0x03, 0x50
        /*006a*/ 	.short	0x0000


	//----- nvinfo : EIATTR_MAXREG_COUNT
	.align		4
        /*006c*/ 	.byte	0x03, 0x1b
        /*006e*/ 	.short	0x00ff


	//----- nvinfo : EIATTR_NUM_BARRIERS
	.align		4
        /*0070*/ 	.byte	0x02, 0x4c
        /*0072*/ 	.byte	0x01
	.zero		1


	//----- nvinfo : EIATTR_MERCURY_ISA_VERSION
	.align		4
        /*0074*/ 	.byte	0x03, 0x5f
        /*0076*/ 	.short	0x0101


	//----- nvinfo : EIATTR_VRC_CTA_INIT_COUNT
	.align		4
        /*0078*/ 	.byte	0x02, 0x4a
	.zero		1
	.zero		1


	//----- nvinfo : EIATTR_EXIT_INSTR_OFFSETS
	.align		4
        /*007c*/ 	.byte	0x04, 0x1c
        /*007e*/ 	.short	(.L_603 - .L_602)


	//   ....[0]....
.L_602:
        /*0080*/ 	.word	0x00000420


	//   ....[1]....
        /*0084*/ 	.word	0x00000750


	//   ....[2]....
        /*0088*/ 	.word	0x00000810


	//----- nvinfo : EIATTR_CRS_STACK_SIZE
	.align		4
.L_603:
        /*008c*/ 	.byte	0x04, 0x1e
        /*008e*/ 	.short	(.L_605 - .L_604)
.L_604:
        /*0090*/ 	.word	0x00000000


	//----- nvinfo : EIATTR_CBANK_PARAM_SIZE
	.align		4
.L_605:
        /*0094*/ 	.byte	0x03, 0x19
        /*0096*/ 	.short	0x0030


	//----- nvinfo : EIATTR_PARAM_CBANK
	.align		4
        /*0098*/ 	.byte	0x04, 0x0a
        /*009a*/ 	.short	(.L_607 - .L_606)
	.align		4
.L_606:
        /*009c*/ 	.word	index@(.nv.constant0.cuda_minimum_16_double)
        /*00a0*/ 	.short	0x0380
        /*00a2*/ 	.short	0x0030


	//----- nvinfo : EIATTR_SW_WAR
	.align		4
.L_607:
        /*00a4*/ 	.byte	0x04, 0x36
        /*00a6*/ 	.short	(.L_609 - .L_608)
.L_608:
        /*00a8*/ 	.word	0x00000008
.L_609:


//--------------------- .nv.info.cuda_minimum_32_double --------------------------
	.section	.nv.info.cuda_minimum_32_double,"",@"SHT_CUDA_INFO"
	.sectionflags	@""
	.align	4


	//----- nvinfo : EIATTR_CUDA_API_VERSION
	.align		4
        /*0000*/ 	.byte	0x04, 0x37
        /*0002*/ 	.short	(.L_611 - .L_610)
.L_610:
        /*0004*/ 	.word	0x00000082


	//----- nvinfo : EIATTR_KPARAM_INFO
	.align		4
.L_611:
        /*0008*/ 	.byte	0x04, 0x17
        /*000a*/ 	.short	(.L_613 - .L_612)
.L_612:
        /*000c*/ 	.word	0x00000000
        /*0010*/ 	.short	0x0005
        /*0012*/ 	.short	0x0028
        /*0014*/ 	.byte	0x00, 0xf0, 0x21, 0x00


	//----- nvinfo : EIATTR_KPARAM_INFO
	.align		4
.L_613:
        /*0018*/ 	.byte	0x04, 0x17
        /*001a*/ 	.short	(.L_615 - .L_614)
.L_614:
        /*001c*/ 	.word	0x00000000
        /*0020*/ 	.short	0x0004
        /*0022*/ 	.short	0x0020
        /*0024*/ 	.byte	0x00, 0xf0, 0x21, 0x00


	//----- nvinfo : EIATTR_KPARAM_INFO
	.align		4
.L_615:
        /*0028*/ 	.byte	0x04, 0x17
        /*002a*/ 	.short	(.L_617 - .L_616)
.L_616:
        /*002c*/ 	.word	0x00000000
        /*0030*/ 	.short	0x0003
        /*0032*/ 	.short	0x0018
        /*0034*/ 	.byte	0x00, 0xf0, 0x21, 0x00


	//----- nvinfo : EIATTR_KPARAM_INFO
	.align		4
.L_617:
        /*0038*/ 	.byte	0x04, 0x17
        /*003a*/ 	.short	(.L_619 - .L_618)
.L_618:
        /*003c*/ 	.word	0x00000000
        /*0040*/ 	.short	0x0002
        /*0042*/ 	.short	0x0010
        /*0044*/ 	.byte	0x00, 0xf5, 0x21, 0x00


	//----- nvinfo : EIATTR_KPARAM_INFO
	.align		4
.L_619:
        /*0048*/ 	.byte	0x04, 0x17
        /*004a*/ 	.short	(.L_621 - .L_620)
.L_620:
        /*004c*/ 	.word	0x00000000
        /*0050*/ 	.short	0x0001
        /*0052*/ 	.short	0x0008
        /*0054*/ 	.byte	0x00, 0xf5, 0x21, 0x00


	//----- nvinfo : EIATTR_KPARAM_INFO
	.align		4
.L_621:
        /*0058*/ 	.byte	0x04, 0x17
        /*005a*/ 	.short	(.L_623 - .L_622)
.L_622:
        /*005c*/ 	.word	0x00000000
        /*0060*/ 	.short	0x0000
        /*0062*/ 	.short	0x0000
        /*0064*/ 	.byte	0x00, 0xf0, 0x21, 0x00


	//----- nvinfo : EIATTR_SPARSE_MMA_MASK
	.align		4
.L_623:
        /*0068*/ 	.byte	0x03, 0x50
        /*006a*/ 	.short	0x0000


	//----- nvinfo : EIATTR_MAXREG_COUNT
	.align		4
        /*006c*/ 	.byte	0x03, 0x1b
        /*006e*/ 	.short	0x00ff


	//----- nvinfo : EIATTR_NUM_BARRIERS
	.align		4
        /*0070*/ 	.byte	0x02, 0x4c
        /*0072*/ 	.byte	0x01
	.zero		1


	//----- nvinfo : EIATTR_MERCURY_ISA_VERSION
	.align		4
        /*0074*/ 	.byte	0x03, 0x5f
        /*0076*/ 	.short	0x0101


	//----- nvinfo : EIATTR_VRC_CTA_INIT_COUNT
	.align		4
        /*0078*/ 	.byte	0x02, 0x4a
	.zero		1
	.zero		1


	//----- nvinfo : EIATTR_EXIT_INSTR_OFFSETS
	.align		4
        /*007c*/ 	.byte	0x04, 0x1c
        /*007e*/ 	.short	(.L_625 - .L_624)


	//   ....[0]....
.L_624:
        /*0080*/ 	.word	0x00000420


	//   ....[1]....
        /*0084*/ 	.word	0x00000800


	//   ....[2]....
        /*0088*/ 	.word	0x000008c0


	//----- nvinfo : EIATTR_CRS_STACK_SIZE
	.align		4
.L_625:
        /*008c*/ 	.byte	0x04, 0x1e
        /*008e*/ 	.short	(.L_627 - .L_626)
.L_626:
        /*0090*/ 	.word	0x00000000


	//----- nvinfo : EIATTR_CBANK_PARAM_SIZE
	.align		4
.L_627:
        /*0094*/ 	.byte	0x03, 0x19
        /*0096*/ 	.short	0x0030


	//----- nvinfo : EIATTR_PARAM_CBANK
	.align		4
        /*0098*/ 	.byte	0x04, 0x0a
        /*009a*/ 	.short	(.L_629 - .L_628)
	.align		4
.L_628:
        /*009c*/ 	.word	index@(.nv.constant0.cuda_minimum_32_double)
        /*00a0*/ 	.short	0x0380
        /*00a2*/ 	.short	0x0030


	//----- nvinfo : EIATTR_SW_WAR
	.align		4
.L_629:
        /*00a4*/ 	.byte	0x04, 0x36
        /*00a6*/ 	.short	(.L_631 - .L_630)
.L_630:
        /*00a8*/ 	.word	0x00000008
.L_631:


//--------------------- .nv.info.cuda_minimum_64_double --------------------------
	.section	.nv.info.cuda_minimum_64_double,"",@"SHT_CUDA_INFO"
	.sectionflags	@""
	.align	4


	//----- nvinfo : EIATTR_CUDA_API_VERSION
	.align		4
        /*0000*/ 	.byte	0x04, 0x37
        /*0002*/ 	.short	(.L_633 - .L_632)
.L_632:
        /*0004*/ 	.word	0x00000082


	//----- nvinfo : EIATTR_KPARAM_INFO
	.align		4
.L_633:
        /*0008*/ 	.byte	0x04, 0x17
        /*000a*/ 	.short	(.L_635 - .L_634)
.L_634:
        /*000c*/ 	.word	0x00000000
        /*0010*/ 	.short	0x0005
        /*0012*/ 	.short	0x0028
        /*0014*/ 	.byte	0x00, 0xf0, 0x21, 0x00


	//----- nvinfo : EIATTR_KPARAM_INFO
	.align		4
.L_635:
        /*0018*/ 	.byte	0x04, 0x17
        /*001a*/ 	.short	(.L_637 - .L_636)
.L_636:
        /*001c*/ 	.word	0x00000000
        /*0020*/ 	.short	0x0004
        /*0022*/ 	.short	0x0020
        /*0024*/ 	.byte	0x00, 0xf0, 0x21, 0x00


	//----- nvinfo : EIATTR_KPARAM_INFO
	.align		4
.L_637:
        /*0028*/ 	.byte	0x04, 0x17
        /*002a*/ 	.short	(.L_639 - .L_638)
.L_638:
        /*002c*/ 	.word	0x00000000
        /*0030*/ 	.short	0x0003
        /*0032*/ 	.short	0x0018
        /*0034*/ 	.byte	0x00, 0xf0, 0x21, 0x00


	//----- nvinfo : EIATTR_KPARAM_INFO
	.align		4
.L_639:
        /*0038*/ 	.byte	0x04, 0x17
        /*003a*/ 	.short	(.L_641 - .L_640)
.L_640:
        /*003c*/ 	.word	0x00000000
        /*0040*/ 	.short	0x0002
        /*0042*/ 	.short	0x0010
        /*0044*/ 	.byte	0x00, 0xf5, 0x21, 0x00


	//----- nvinfo : EIATTR_KPARAM_INFO
	.align		4
.L_641:
        /*0048*/ 	.byte	0x04, 0x17
        /*004a*/ 	.short	(.L_643 - .L_642)
.L_642:
        /*004c*/ 	.word	0x00000000
        /*0050*/ 	.short	0x0001
        /*0052*/ 	.short	0x0008
        /*0054*/ 	.byte	0x00, 0xf5, 0x21, 0x00


	//----- nvinfo : EIATTR_KPARAM_INFO
	.align		4
.L_643:
        /*0058*/ 	.byte	0x04, 0x17
        /*005a*/ 	.short	(.L_645 - .L_644)
.L_644:
        /*005c*/ 	.word	0x00000000
        /*0060*/ 	.short	0x0000
        /*0062*/ 	.short	0x0000
        /*0064*/ 	.byte	0x00, 0xf0, 0x21, 0x00


	//----- nvinfo : EIATTR_SPARSE_MMA_MASK
	.align		4
.L_645:
        /*0068*/ 	.byte	0x03, 0x50
        /*006a*/ 	.short	0x0000


	//----- nvinfo : EIATTR_MAXREG_COUNT
	.align		4
        /*006c*/ 	.byte	0x03, 0x1b
        /*006e*/ 	.short	0x00ff


	//----- nvinfo : EIATTR_NUM_BARRIERS
	.align		4
        /*0070*/ 	.byte	0x02, 0x4c
        /*0072*/ 	.byte	0x01
	.zero		1


	//----- nvinfo : EIATTR_MERCURY_ISA_VERSION
	.align		4
        /*0074*/ 	.byte	0x03, 0x5f
        /*0076*/ 	.short	0x0101


	//----- nvinfo : EIATTR_VRC_CTA_INIT_COUNT
	.align		4
        /*0078*/ 	.byte	0x02, 0x4a
	.zero		1
	.zero		1


	//----- nvinfo : EIATTR_EXIT_INSTR_OFFSETS
	.align		4
        /*007c*/ 	.byte	0x04, 0x1c
        /*007e*/ 	.short	(.L_647 - .L_646)


	//   ....[0]....
.L_646:
        /*0080*/ 	.word	0x00000420


	//   ....[1]....
        /*0084*/ 	.word	0x000008a0


	//   ....[2]....
        /*0088*/ 	.word	0x00000960


	//----- nvinfo : EIATTR_CRS_STACK_SIZE
	.align		4
.L_647:
        /*008c*/ 	.byte	0x04, 0x1e
        /*008e*/ 	.short	(.L_649 - .L_648)
.L_648:
        /*0090*/ 	.word	0x00000000


	//----- nvinfo : EIATTR_CBANK_PARAM_SIZE
	.align		4
.L_649:
        /*0094*/ 	.byte	0x03, 0x19
        /*0096*/ 	.short	0x0030


	//----- nvinfo : EIATTR_PARAM_CBANK
	.align		4
        /*0098*/ 	.byte	0x04, 0x0a
        /*009a*/ 	.short	(.L_651 - .L_650)
	.align		4
.L_650:
        /*009c*/ 	.word	index@(.nv.constant0.cuda_minimum_64_double)
        /*00a0*/ 	.short	0x0380
        /*00a2*/ 	.short	0x0030


	//----- nvinfo : EIATTR_SW_WAR
	.align		4
.L_651:
        /*00a4*/ 	.byte	0x04, 0x36
        /*00a6*/ 	.short	(.L_653 - .L_652)
.L_652:
        /*00a8*/ 	.word	0x00000008
.L_653:


//--------------------- .nv.info.cuda_minimum_128_double --------------------------
	.section	.nv.info.cuda_minimum_128_double,"",@"SHT_CUDA_INFO"
	.sectionflags	@""
	.align	4


	//----- nvinfo : EIATTR_CUDA_API_VERSION
	.align		4
        /*0000*/ 	.byte	0x04, 0x37
        /*0002*/ 	.short	(.L_655 - .L_654)
.L_654:
        /*0004*/ 	.word	0x00000082


	//----- nvinfo : EIATTR_KPARAM_INFO
	.align		4
.L_655:
        /*0008*/ 	.byte	0x04, 0x17
        /*000a*/ 	.short	(.L_657 - .L_656)
.L_656:
        /*000c*/ 	.word	0x00000000
        /*0010*/ 	.short	0x0005
        /*0012*/ 	.short	0x0028
        /*0014*/ 	.byte	0x00, 0xf0, 0x21, 0x00


	//----- nvinfo : EIATTR_KPARAM_INFO
	.align		4
.L_657:
        /*0018*/ 	.byte	0x04, 0x17
        /*001a*/ 	.short	(.L_659 - .L_658)
.L_658:
        /*001c*/ 	.word	0x00000000
        /*0020*/ 	.short	0x0004
        /*0022*/ 	.short	0x0020
        /*0024*/ 	.byte	0x00, 0xf0, 0x21, 0x00


	//----- nvinfo : EIATTR_KPARAM_INFO
	.align		4
.L_659:
        /*0028*/ 	.byte	0x04, 0x17
        /*002a*/ 	.short	(.L_661 - .L_660)
.L_660:
        /*002c*/ 	.word	0x00000000
        /*0030*/ 	.short	0x0003
        /*0032*/ 	.short	0x0018
        /*0034*/ 	.byte	0x00, 0xf0, 0x21, 0x00


	//----- nvinfo : EIATTR_KPARAM_INFO
	.align		4
.L_661:
        /*0038*/ 	.byte	0x04, 0x17
        /*003a*/ 	.short	(.L_663 - .L_662)
.L_662:
        /*003c*/ 	.word	0x00000000
        /*0040*/ 	.short	0x0002
        /*0042*/ 	.short	0x0010
        /*0044*/ 	.byte	0x00, 0xf5, 0x21, 0x00


	//----- nvinfo : EIATTR_KPARAM_INFO
	.align		4
.L_663:
        /*0048*/ 	.byte	0x04, 0x17
        /*004a*/ 	.short	(.L_665 - .L_664)
.L_664:
        /*004c*/ 	.word	0x00000000
        /*0050*/ 	.short	0x0001
        /*0052*/ 	.short	0x0008
        /*0054*/ 	.byte	0x00, 0xf5, 0x21, 0x00


	//----- nvinfo : EIATTR_KPARAM_INFO
	.align		4
.L_665:
        /*0058*/ 	.byte	0x04, 0x17
        /*005a*/ 	.short	(.L_667 - .L_666)
.L_666:
        /*005c*/ 	.word	0x00000000
        /*0060*/ 	.short	0x0000
        /*0062*/ 	.short	0x0000
        /*0064*/ 	.byte	0x00, 0xf0, 0x21, 0x00


	//----- nvinfo : EIATTR_SPARSE_MMA_MASK
	.align		4
.L_667:
        /*0068*/ 	.byte	0x03, 0x50
        /*006a*/ 	.short	0x0000


	//----- nvinfo : EIATTR_MAXREG_COUNT
	.align		4
        /*006c*/ 	.byte	0x03, 0x1b
        /*006e*/ 	.short	0x00ff


	//----- nvinfo : EIATTR_NUM_BARRIERS
	.align		4
        /*0070*/ 	.byte	0x02, 0x4c
        /*0072*/ 	.byte	0x01
	.zero		1


	//----- nvinfo : EIATTR_MERCURY_ISA_VERSION
	.align		4
        /*0074*/ 	.byte	0x03, 0x5f
        /*0076*/ 	.short	0x0101


	//----- nvinfo : EIATTR_VRC_CTA_INIT_COUNT
	.align		4
        /*0078*/ 	.byte	0x02, 0x4a
	.zero		1
	.zero		1


	//----- nvinfo : EIATTR_EXIT_INSTR_OFFSETS
	.align		4
        /*007c*/ 	.byte	0x04, 0x1c
        /*007e*/ 	.short	(.L_669 - .L_668)


	//   ....[0]....
.L_668:
        /*0080*/ 	.word	0x000004e0


	//   ....[1]....
        /*0084*/ 	.word	0x00000960


	//   ....[2]....
        /*0088*/ 	.word	0x00000a20


	//----- nvinfo : EIATTR_CRS_STACK_SIZE
	.align		4
.L_669:
        /*008c*/ 	.byte	0x04, 0x1e
        /*008e*/ 	.short	(.L_671 - .L_670)
.L_670:
        /*0090*/ 	.word	0x00000000


	//----- nvinfo : EIATTR_CBANK_PARAM_SIZE
	.align		4
.L_671:
        /*0094*/ 	.byte	0x03, 0x19
        /*0096*/ 	.short	0x0030


	//----- nvinfo : EIATTR_PARAM_CBANK
	.align		4
        /*0098*/ 	.byte	0x04, 0x0a
        /*009a*/ 	.short	(.L_673 - .L_672)
	.align		4
.L_672:
        /*009c*/ 	.word	index@(.nv.constant0.cuda_minimum_128_double)
        /*00a0*/ 	.short	0x0380
        /*00a2*/ 	.short	0x0030


	//----- nvinfo : EIATTR_SW_WAR
	.align		4
.L_673:
        /*00a4*/ 	.byte	0x04, 0x36
        /*00a6*/ 	.short	(.L_675 - .L_674)
.L_674:
        /*00a8*/ 	.word	0x00000008
.L_675:


//--------------------- .nv.info.cuda_minimum_256_double --------------------------
	.section	.nv.info.cuda_minimum_256_double,"",@"SHT_CUDA_INFO"
	.sectionflags	@""
	.align	4


	//----- nvinfo : EIATTR_CUDA_API_VERSION
	.align		4
        /*0000*/ 	.byte	0x04, 0x37
        /*0002*/ 	.short	(.L_677 - .L_676)
.L_676:
        /*0004*/ 	.word	0x00000082


	//----- nvinfo : EIATTR_KPARAM_INFO
	.align		4
.L_677:
        /*0008*/ 	.byte	0x04, 0x17
        /*000a*/ 	.short	(.L_679 - .L_678)
.L_678:
        /*000c*/ 	.word	0x00000000
        /*0010*/ 	.short	0x0005
        /*0012*/ 	.short	0x0028
        /*0014*/ 	.byte	0x00, 0xf0, 0x21, 0x00


	//----- nvinfo : EIATTR_KPARAM_INFO
	.align		4
.L_679:
        /*0018*/ 	.byte	0x04, 0x17
        /*001a*/ 	.short	(.L_681 - .L_680)
.L_680:
        /*001c*/ 	.word	0x00000000
        /*0020*/ 	.short	0x0004
        /*0022*/ 	.short	0x0020
        /*0024*/ 	.byte	0x00, 0xf0, 0x21, 0x00


	//----- nvinfo : EIATTR_KPARAM_INFO
	.align		4
.L_681:
        /*0028*/ 	.byte	0x04, 0x17
        /*002a*/ 	.short	(.L_683 - .L_682)
.L_682:
        /*002c*/ 	.word	0x00000000
        /*0030*/ 	.short	0x0003
        /*0032*/ 	.short	0x0018
        /*0034*/ 	.byte	0x00, 0xf0, 0x21, 0x00


	//----- nvinfo : EIATTR_KPARAM_INFO
	.align		4
.L_683:
        /*0038*/ 	.byte	0x04, 0x17
        /*003a*/ 	.short	(.L_685 - .L_684)
.L_684:
        /*003c*/ 	.word	0x00000000
        /*0040*/ 	.short	0x0002
        /*0042*/ 	.short	0x0010
        /*0044*/ 	.byte	0x00, 0xf5, 0x21, 0x00


	//----- nvinfo : EIATTR_KPARAM_INFO
	.align		4
.L_685:
        /*0048*/ 	.byte	0x04, 0x17
        /*004a*/ 	.short	(.L_687 - .L_686)
.L_686:
        /*004c*/ 	.word	0x00000000
        /*0050*/ 	.short	0x0001
        /*0052*/ 	.short	0x0008
        /*0054*/ 	.byte	0x00, 0xf5, 0x21, 0x00


	//----- nvinfo : EIATTR_KPARAM_INFO
	.align		4
.L_687:
        /*0058*/ 	.byte	0x04, 0x17
        /*005a*/ 	.short	(.L_689 - .L_688)
.L_688:
        /*005c*/ 	.word	0x00000000
        /*0060*/ 	.short	0x0000
        /*0062*/ 	.short	0x0000
        /*0064*/ 	.byte	0x00, 0xf0, 0x21, 0x00


	//----- nvinfo : EIATTR_SPARSE_MMA_MASK
	.align		4
.L_689:
        /*0068*/ 	.byte	0x03, 0x50
        /*006a*/ 	.short	0x0000


	//----- nvinfo : EIATTR_MAXREG_COUNT
	.align		4
        /*006c*/ 	.byte	0x03, 0x1b
        /*006e*/ 	.short	0x00ff


	//----- nvinfo : EIATTR_NUM_BARRIERS
	.align		4
        /*0070*/ 	.byte	0x02, 0x4c
        /*0072*/ 	.byte	0x01
	.zero		1


	//----- nvinfo : EIATTR_MERCURY_ISA_VERSION
	.align		4
        /*0074*/ 	.byte	0x03, 0x5f
        /*0076*/ 	.short	0x0101


	//----- nvinfo : EIATTR_VRC_CTA_INIT_COUNT
	.align		4
        /*0078*/ 	.byte	0x02, 0x4a
	.zero		1
	.zero		1


	//----- nvinfo : EIATTR_EXIT_INSTR_OFFSETS
	.align		4
        /*007c*/ 	.byte	0x04, 0x1c
        /*007e*/ 	.short	(.L_691 - .L_690)


	//   ....[0]....
.L_690:
        /*0080*/ 	.word	0x000005a0


	//   ....[1]....
        /*0084*/ 	.word	0x00000a20


	//   ....[2]....
        /*0088*/ 	.word	0x00000ae0


	//----- nvinfo : EIATTR_CRS_STACK_SIZE
	.align		4
.L_691:
        /*008c*/ 	.byte	0x04, 0x1e
        /*008e*/ 	.short	(.L_693 - .L_692)
.L_692:
        /*0090*/ 	.word	0x00000000


	//----- nvinfo : EIATTR_CBANK_PARAM_SIZE
	.align		4
.L_693:
        /*0094*/ 	.byte	0x03, 0x19
        /*0096*/ 	.short	0x0030


	//----- nvinfo : EIATTR_PARAM_CBANK
	.align		4
        /*0098*/ 	.byte	0x04, 0x0a
        /*009a*/ 	.short	(.L_695 - .L_694)
	.align		4
.L_694:
        /*009c*/ 	.word	index@(.nv.constant0.cuda_minimum_256_double)
        /*00a0*/ 	.short	0x0380
        /*00a2*/ 	.short	0x0030


	//----- nvinfo : EIATTR_SW_WAR
	.align		4
.L_695:
        /*00a4*/ 	.byte	0x04, 0x36
        /*00a6*/ 	.short	(.L_697 - .L_696)
.L_696:
        /*00a8*/ 	.word	0x00000008
.L_697:


//--------------------- .nv.info.cuda_minimum_512_double --------------------------
	.section	.nv.info.cuda_minimum_512_double,"",@"SHT_CUDA_INFO"
	.sectionflags	@""
	.align	4


	//----- nvinfo : EIATTR_CUDA_API_VERSION
	.align		4
        /*0000*/ 	.byte	0x04, 0x37
        /*0002*/ 	.short	(.L_699 - .L_698)
.L_698:
        /*0004*/ 	.word	0x00000082


	//----- nvinfo : EIATTR_KPARAM_INFO
	.align		4
.L_699:
        /*0008*/ 	.byte	0x04, 0x17
        /*000a*/ 	.short	(.L_701 - .L_700)
.L_700:
        /*000c*/ 	.word	0x00000000
        /*0010*/ 	.short	0x0005
        /*0012*/ 	.short	0x0028
        /*0014*/ 	.byte	0x00, 0xf0, 0x21, 0x00


	//----- nvinfo : EIATTR_KPARAM_INFO
	.align		4
.L_701:
        /*0018*/ 	.byte	0x04, 0x17
        /*001a*/ 	.short	(.L_703 - .L_702)
.L_702:
        /*001c*/ 	.word	0x00000000
        /*0020*/ 	.short	0x0004
        /*0022*/ 	.short	0x0020
        /*0024*/ 	.byte	0x00, 0xf0, 0x21, 0x00


	//----- nvinfo : EIATTR_KPARAM_INFO
	.align		4
.L_703:
        /*0028*/ 	.byte	0x04, 0x17
        /*002a*/ 	.short	(.L_705 - .L_704)
.L_704:
        /*002c*/ 	.word	0x00000000
        /*0030*/ 	.short	0x0003
        /*0032*/ 	.short	0x0018
        /*0034*/ 	.byte	0x00, 0xf0, 0x21, 0x00


	//----- nvinfo : EIATTR_KPARAM_INFO
	.align		4
.L_705:
        /*0038*/ 	.byte	0x04, 0x17
        /*003a*/ 	.short	(.L_707 - .L_706)
.L_706:
        /*003c*/ 	.word	0x00000000
        /*0040*/ 	.short	0x0002
        /*0042*/ 	.short	0x0010
        /*0044*/ 	.byte	0x00, 0xf5, 0x21, 0x00


	//----- nvinfo : EIATTR_KPARAM_INFO
	.align		4
.L_707:
        /*0048*/ 	.byte	0x04, 0x17
        /*004a*/ 	.short	(.L_709 - .L_708)
.L_708:
        /*004c*/ 	.word	0x00000000
        /*0050*/ 	.short	0x0001
        /*0052*/ 	.short	0x0008
        /*0054*/ 	.byte	0x00, 0xf5, 0x21, 0x00


	//----- nvinfo : EIATTR_KPARAM_INFO
	.align		4
.L_709:
        /*0058*/ 	.byte	0x04, 0x17
        /*005a*/ 	.short	(.L_711 - .L_710)
.L_710:
        /*005c*/ 	.word	0x00000000
        /*0060*/ 	.short	0x0000
        /*0062*/ 	.short	0x0000
        /*0064*/ 	.byte	0x00, 0xf0, 0x21, 0x00


	//----- nvinfo : EIATTR_SPARSE_MMA_MASK
	.align		4
.L_711:
        /*0068*/ 	.byte	0x03, 0x50
        /*006a*/ 	.short	0x0000


	//----- nvinfo : EIATTR_MAXREG_COUNT
	.align		4
        /*006c*/ 	.byte	0x03, 0x1b
        /*006e*/ 	.short	0x00ff


	//----- nvinfo : EIATTR_NUM_BARRIERS
	.align		4
        /*0070*/ 	.byte	0x02, 0x4c
        /*0072*/ 	.byte	0x01
	.zero		1


	//----- nvinfo : EIATTR_MERCURY_ISA_VERSION
	.align		4
        /*0074*/ 	.byte	0x03, 0x5f
        /*0076*/ 	.short	0x0101


	//----- nvinfo : EIATTR_VRC_CTA_INIT_COUNT
	.align		4
        /*0078*/ 	.byte	0x02, 0x4a
	.zero		1
	.zero		1


	//----- nvinfo : EIATTR_EXIT_INSTR_OFFSETS
	.align		4
        /*007c*/ 	.byte	0x04, 0x1c
        /*007e*/ 	.short	(.L_713 - .L_712)


	//   ....[0]....
.L_712:
        /*0080*/ 	.word	0x00000660


	//   ....[1]....
        /*0084*/ 	.word	0x00000ae0


	//   ....[2]....
        /*0088*/ 	.word	0x00000ba0


	//----- nvinfo : EIATTR_CRS_STACK_SIZE
	.align		4
.L_713:
        /*008c*/ 	.byte	0x04, 0x1e
        /*008e*/ 	.short	(.L_715 - .L_714)
.L_714:
        /*0090*/ 	.word	0x00000000


	//----- nvinfo : EIATTR_CBANK_PARAM_SIZE
	.align		4
.L_715:
        /*0094*/ 	.byte	0x03, 0x19
        /*0096*/ 	.short	0x0030


	//----- nvinfo : EIATTR_PARAM_CBANK
	.align		4
        /*0098*/ 	.byte	0x04, 0x0a
        /*009a*/ 	.short	(.L_717 - .L_716)
	.align		4
.L_716:
        /*009c*/ 	.word	index@(.nv.constant0.cuda_minimum_512_double)
        /*00a0*/ 	.short	0x0380
        /*00a2*/ 	.short	0x0030


	//----- nvinfo : EIATTR_SW_WAR
	.align		4
.L_717:
        /*00a4*/ 	.byte	0x04, 0x36
        /*00a6*/ 	.short	(.L_719 - .L_718)
.L_718:
        /*00a8*/ 	.word	0x00000008
.L_719:


//--------------------- .nv.info.cuda_maximum_2_float --------------------------
	.section	.nv.info.cuda_maximum_2_float,"",@"SHT_CUDA_INFO"
	.sectionflags	@""
	.align	4


	//----- nvinfo : EIATTR_CUDA_API_VERSION
	.align		4
        /*0000*/ 	.byte	0x04, 0x37
        /*0002*/ 	.short	(.L_721 - .L_720)
.L_720:
        /*0004*/ 	.word	0x00000082


	//----- nvinfo : EIATTR_KPARAM_INFO
	.align		4
.L_721:
        /*0008*/ 	.byte	0x04, 0x17
        /*000a*/ 	.short	(.L_723 - .L_722)
.L_722:
        /*000c*/ 	.word	0x00000000
        /*0010*/ 	.short	0x0005
        /*0012*/ 	.short	0x0028
        /*0014*/ 	.byte	0x00, 0xf0, 0x21, 0x00


	//----- nvinfo : EIATTR_KPARAM_INFO
	.align		4
.L_723:
        /*0018*/ 	.byte	0x04, 0x17
        /*001a*/ 	.short	(.L_725 - .L_724)
.L_724:
        /*001c*/ 	.word	0x00000000
        /*0020*/ 	.short	0x0004
        /*0022*/ 	.short	0x0020
        /*0024*/ 	.byte	0x00, 0xf0, 0x21, 0x00


	//----- nvinfo : EIATTR_KPARAM_INFO
	.align		4
.L_725:
        /*0028*/ 	.byte	0x04, 0x17
        /*002a*/ 	.short	(.L_727 - .L_726)
.L_726:
        /*002c*/ 	.word	0x00000000
        /*0030*/ 	.short	0x0003
        /*0032*/ 	.short	0x0018
        /*0034*/ 	.byte	0x00, 0xf0, 0x21, 0x00


	//----- nvinfo : EIATTR_KPARAM_INFO
	.align		4
.L_727:
        /*0038*/ 	.byte	0x04, 0x17
        /*003a*/ 	.short	(.L_729 - .L_728)
.L_728:
        /*003c*/ 	.word	0x00000000
        /*0040*/ 	.short	0x0002
        /*0042*/ 	.short	0x0010
        /*0044*/ 	.byte	0x00, 0xf5, 0x21, 0x00


	//----- nvinfo : EIATTR_KPARAM_INFO
	.align		4
.L_729:
        /*0048*/ 	.byte	0x04, 0x17
        /*004a*/ 	.short	(.L_731 - .L_730)
.L_730:
        /*004c*/ 	.word	0x00000000
        /*0050*/ 	.short	0x0001
        /*0052*/ 	.short	0x0008
        /*0054*/ 	.byte	0x00, 0xf5, 0x21, 0x00


	//----- nvinfo : EIATTR_KPARAM_INFO
	.align		4
.L_731:
        /*0058*/ 	.byte	0x04, 0x17
        /*005a*/ 	.short	(.L_733 - .L_732)
.L_732:
        /*005c*/ 	.word	0x00000000
        /*0060*/ 	.short	0x0000
        /*0062*/ 	.short	0x0000
        /*0064*/ 	.byte	0x00, 0xf0, 0x21, 0x00


	//----- nvinfo : EIATTR_SPARSE_MMA_MASK
	.align		4
.L_733:
        /*0068*/ 	.byte	0x03, 0x50
        /*006a*/ 	.short	0x0000


	//----- nvinfo : EIATTR_MAXREG_COUNT
	.align		4
        /*006c*/ 	.byte	0x03, 0x1b
        /*006e*/ 	.short	0x00ff


	//----- nvinfo : EIATTR_NUM_BARRIERS
	.align		4
        /*0070*/ 	.byte	0x02, 0x4c
        /*0072*/ 	.byte	0x01
	.zero		1


	//----- nvinfo : EIATTR_MERCURY_ISA_VERSION
	.align		4
        /*0074*/ 	.byte	0x03, 0x5f
        /*0076*/ 	.short	0x0101


	//----- nvinfo : EIATTR_VRC_CTA_INIT_COUNT
	.align		4
        /*0078*/ 	.byte	0x02, 0x4a
	.zero		1
	.zero		1


	//----- nvinfo : EIATTR_EXIT_INSTR_OFFSETS
	.align		4
        /*007c*/ 	.byte	0x04, 0x1c
        /*007e*/ 	.short	(.L_735 - .L_734)


	//   ....[0]....
.L_734:
        /*0080*/ 	.word	0x00000410


	//   ....[1]....
        /*0084*/ 	.word	0x00000520


	//   ....[2]....
        /*0088*/ 	.word	0x000005e0


	//----- nvinfo : EIATTR_CRS_STACK_SIZE
	.align		4
.L_735:
        /*008c*/ 	.byte	0x04, 0x1e
        /*008e*/ 	.short	(.L_737 - .L_736)
.L_736:
        /*0090*/ 	.word	0x00000000


	//----- nvinfo : EIATTR_CBANK_PARAM_SIZE
	.align		4
.L_737:
        /*0094*/ 	.byte	0x03, 0x19
        /*0096*/ 	.short	0x0030


	//----- nvinfo : EIATTR_PARAM_CBANK
	.align		4
        /*0098*/ 	.byte	0x04, 0x0a
        /*009a*/ 	.short	(.L_739 - .L_738)
	.align		4
.L_738:
        /*009c*/ 	.word	index@(.nv.constant0.cuda_maximum_2_float)
        /*00a0*/ 	.short	0x0380
        /*00a2*/ 	.short	0x0030


	//----- nvinfo : EIATTR_SW_WAR
	.align		4
.L_739:
        /*00a4*/ 	.byte	0x04, 0x36
        /*00a6*/ 	.short	(.L_741 - .L_740)
.L_740:
        /*00a8*/ 	.word	0x00000008
.L_741:


//--------------------- .nv.info.cuda_maximum_4_float --------------------------
	.section	.nv.info.cuda_maximum_4_float,"",@"SHT_CUDA_INFO"
	.sectionflags	@""
	.align	4


	//----- nvinfo : EIATTR_CUDA_API_VERSION
	.align		4
        /*0000*/ 	.byte	0x04, 0x37
        /*0002*/ 	.short	(.L_743 - .L_742)
.L_742:
        /*0004*/ 	.word	0x00000082


	//----- nvinfo : EIATTR_KPARAM_INFO
	.align		4
.L_743:
        /*0008*/ 	.byte	0x04, 0x17
        /*000a*/ 	.short	(.L_745 - .L_744)
.L_744:
        /*000c*/ 	.word	0x00000000
        /*0010*/ 	.short	0x0005
        /*0012*/ 	.short	0x0028
        /*0014*/ 	.byte	0x00, 0xf0, 0x21, 0x00


	//----- nvinfo : EIATTR_KPARAM_INFO
	.align		4
.L_745:
        /*0018*/ 	.byte	0x04, 0x17
        /*001a*/ 	.short	(.L_747 - .L_746)
.L_746:
        /*001c*/ 	.word	0x00000000
        /*0020*/ 	.short	0x0004
        /*0022*/ 	.short	0x0020
        /*0024*/ 	.byte	0x00, 0xf0, 0x21, 0x00


	//----- nvinfo : EIATTR_KPARAM_INFO
	.align		4
.L_747:
        /*0028*/ 	.byte	0x04, 0x17
        /*002a*/ 	.short	(.L_749 - .L_748)
.L_748:
        /*002c*/ 	.word	0x00000000
        /*0030*/ 	.short	0x0003
        /*0032*/ 	.short	0x0018
        /*0034*/ 	.byte	0x00, 0xf0, 0x21, 0x00


	//----- nvinfo : EIATTR_KPARAM_INFO
	.align		4
.L_749:
        /*0038*/ 	.byte	0x04, 0x17
        /*003a*/ 	.short	(.L_751 - .L_750)
.L_750:
        /*003c*/ 	.word	0x00000000
        /*0040*/ 	.short	0x0002
        /*0042*/ 	.short	0x0010
        /*0044*/ 	.byte	0x00, 0xf5, 0x21, 0x00


	//----- nvinfo : EIATTR_KPARAM_INFO
	.align		4
.L_751:
        /*0048*/ 	.byte	0x04, 0x17
        /*004a*/ 	.short	(.L_753 - .L_752)
.L_752:
        /*004c*/ 	.word	0x00000000
        /*0050*/ 	.short	0x0001
        /*0052*/ 	.short	0x0008
        /*0054*/ 	.byte	0x00, 0xf5, 0x21, 0x00


	//----- nvinfo : EIATTR_KPARAM_INFO
	.align		4
.L_753:
        /*0058*/ 	.byte	0x04, 0x17
        /*005a*/ 	.short	(.L_755 - .L_754)
.L_754:
        /*005c*/ 	.word	0x00000000
        /*0060*/ 	.short	0x0000
        /*0062*/ 	.short	0x0000
        /*0064*/ 	.byte	0x00, 0xf0, 0x21, 0x00


	//----- nvinfo : EIATTR_SPARSE_MMA_MASK
	.align		4
.L_755:
        /*0068*/ 	.byte	0x03, 0x50
        /*006a*/ 	.short	0x0000


	//----- nvinfo : EIATTR_MAXREG_COUNT
	.align		4
        /*006c*/ 	.byte	0x03, 0x1b
        /*006e*/ 	.short	0x00ff


	//----- nvinfo : EIATTR_NUM_BARRIERS
	.align		4
        /*0070*/ 	.byte	0x02, 0x4c
        /*0072*/ 	.byte	0x01
	.zero		1


	//----- nvinfo : EIATTR_MERCURY_ISA_VERSION
	.align		4
        /*0074*/ 	.byte	0x03, 0x5f
        /*0076*/ 	.short	0x0101


	//----- nvinfo : EIATTR_VRC_CTA_INIT_COUNT
	.align		4
        /*0078*/ 	.byte	0x02, 0x4a
	.zero		1
	.zero		1


	//----- nvinfo : EIATTR_EXIT_INSTR_OFFSETS
	.align		4
        /*007c*/ 	.byte	0x04, 0x1c
        /*007e*/ 	.short	(.L_757 - .L_756)


	//   ....[0]....
.L_756:
        /*0080*/ 	.word	0x00000410


	//   ....[1]....
        /*0084*/ 	.word	0x000005d0


	//   ....[2]....
        /*0088*/ 	.word	0x00000690


	//----- nvinfo : EIATTR_CRS_STACK_SIZE
	.align		4
.L_757:
        /*008c*/ 	.byte	0x04, 0x1e
        /*008e*/ 	.short	(.L_759 - .L_758)
.L_758:
        /*0090*/ 	.word	0x00000000


	//----- nvinfo : EIATTR_CBANK_PARAM_SIZE
	.align		4
.L_759:
        /*0094*/ 	.byte	0x03, 0x19
        /*0096*/ 	.short	0x0030


	//----- nvinfo : EIATTR_PARAM_CBANK
	.align		4
        /*0098*/ 	.byte	0x04, 0x0a
        /*009a*/ 	.short	(.L_761 - .L_760)
	.align		4
.L_760:
        /*009c*/ 	.word	index@(.nv.constant0.cuda_maximum_4_float)
        /*00a0*/ 	.short	0x0380
        /*00a2*/ 	.short	0x0030


	//----- nvinfo : EIATTR_SW_WAR
	.align		4
.L_761:
        /*00a4*/ 	.byte	0x04, 0x36
        /*00a6*/ 	.short	(.L_763 - .L_762)
.L_762:
        /*00a8*/ 	.word	0x00000008
.L_763:


//--------------------- .nv.info.cuda_maximum_8_float --------------------------
	.section	.nv.info.cuda_maximum_8_float,"",@"SHT_CUDA_INFO"
	.sectionflags	@""
	.align	4


	//----- nvinfo : EIATTR_CUDA_API_VERSION
	.align		4
        /*0000*/ 	.byte	0x04, 0x37
        /*0002*/ 	.short	(.L_765 - .L_764)
.L_764:
        /*0004*/ 	.word	0x00000082


	//----- nvinfo : EIATTR_KPARAM_INFO
	.align		4
.L_765:
        /*0008*/ 	.byte	0x04, 0x17
        /*000a*/ 	.short	(.L_767 - .L_766)
.L_766:
        /*000c*/ 	.word	0x00000000
        /*0010*/ 	.short	0x0005
        /*0012*/ 	.short	0x0028
        /*0014*/ 	.byte	0x00, 0xf0, 0x21, 0x00


	//----- nvinfo : EIATTR_KPARAM_INFO
	.align		4
.L_767:
        /*0018*/ 	.byte	0x04, 0x17
        /*001a*/ 	.short	(.L_769 - .L_768)
.L_768:
        /*001c*/ 	.word	0x00000000
        /*0020*/ 	.short	0x0004
        /*0022*/ 	.short	0x0020
        /*0024*/ 	.byte	0x00, 0xf0, 0x21, 0x00


	//----- nvinfo : EIATTR_KPARAM_INFO
	.align		4
.L_769:
        /*0028*/ 	.byte	0x04, 0x17
        /*002a*/ 	.short	(.L_771 - .L_770)
.L_770:
        /*002c*/ 	.word	0x00000000
        /*0030*/ 	.short	0x0003
        /*0032*/ 	.short	0x0018
        /*0034*/ 	.byte	0x00, 0xf0, 0x21, 0x00


	//----- nvinfo : EIATTR_KPARAM_INFO
	.align		4
.L_771:
        /*0038*/ 	.byte	0x04, 0x17
        /*003a*/ 	.short	(.L_773 - .L_772)
.L_772:
        /*003c*/ 	.word	0x00000000
        /*0040*/ 	.short	0x0002
        /*0042*/ 	.short	0x0010
        /*0044*/ 	.byte	0x00, 0xf5, 0x21, 0x00


	//----- nvinfo : EIATTR_KPARAM_INFO
	.align		4
.L_773:
        /*0048*/ 	.byte	0x04, 0x17
        /*004a*/ 	.short	(.L_775 - .L_774)
.L_774:
        /*004c*/ 	.word	0x00000000
        /*0050*/ 	.short	0x0001
        /*0052*/ 	.short	0x0008
        /*0054*/ 	.byte	0x00, 0xf5, 0x21, 0x00


	//----- nvinfo : EIATTR_KPARAM_INFO
	.align		4
.L_775:
        /*0058*/ 	.byte	0x04, 0x17
        /*005a*/ 	.short	(.L_777 - .L_776)
.L_776:
        /*005c*/ 	.word	0x00000000
        /*0060*/ 	.short	0x0000
        /*0062*/ 	.short	0x0000
        /*0064*/ 	.byte	0x00, 0xf0, 0x21, 0x00


	//----- nvinfo : EIATTR_SPARSE_MMA_MASK
	.align		4
.L_777:
        /*0068*/ 	.byte	0x03, 0x50
        /*006a*/ 	.short	0x0000


	//----- nvinfo : EIATTR_MAXREG_COUNT
	.align		4
        /*006c*/ 	.byte	0x03, 0x1b
        /*006e*/ 	.short	0x00ff


	//----- nvinfo : EIATTR_NUM_BARRIERS
	.align		4
        /*0070*/ 	.byte	0x02, 0x4c
        /*0072*/ 	.byte	0x01
	.zero		1


	//----- nvinfo : EIATTR_MERCURY_ISA_VERSION
	.align		4
        /*0074*/ 	.byte	0x03, 0x5f
        /*0076*/ 	.short	0x0101


	//----- nvinfo : EIATTR_VRC_CTA_INIT_COUNT
	.align		4
        /*0078*/ 	.byte	0x02, 0x4a
	.zero		1
	.zero		1


	//----- nvinfo : EIATTR_EXIT_INSTR_OFFSETS
	.align		4
        /*007c*/ 	.byte	0x04, 0x1c
        /*007e*/ 	.short	(.L_779 - .L_778)


	//   ....[0]....
.L_778:
        /*0080*/ 	.word	0x00000410


	//   ....[1]....
        /*0084*/ 	.word	0x00000680


	//   ....[2]....
        /*0088*/ 	.word	0x00000740


	//----- nvinfo : EIATTR_CRS_STACK_SIZE
	.align		4
.L_779:
        /*008c*/ 	.byte	0x04, 0x1e
        /*008e*/ 	.short	(.L_781 - .L_780)
.L_780:
        /*0090*/ 	.word	0x00000000


	//----- nvinfo : EIATTR_CBANK_PARAM_SIZE
	.align		4
.L_781:
        /*0094*/ 	.byte	0x03, 0x19
        /*0096*/ 	.short	0x0030


	//----- nvinfo : EIATTR_PARAM_CBANK
	.align		4
        /*0098*/ 	.byte	0x04, 0x0a
        /*009a*/ 	.short	(.L_783 - .L_782)
	.align		4
.L_782:
        /*009c*/ 	.word	index@(.nv.constant0.cuda_maximum_8_float)
        /*00a0*/ 	.short	0x0380
        /*00a2*/ 	.short	0x0030


	//----- nvinfo : EIATTR_SW_WAR
	.align		4
.L_783:
        /*00a4*/ 	.byte	0x04, 0x36
        /*00a6*/ 	.short	(.L_785 - .L_784)
.L_784:
        /*00a8*/ 	.word	0x00000008
.L_785:


//--------------------- .nv.info.cuda_maximum_16_float --------------------------
	.section	.nv.info.cuda_maximum_16_float,"",@"SHT_CUDA_INFO"
	.sectionflags	@""
	.align	4


	//----- nvinfo : EIATTR_CUDA_API_VERSION
	.align		4
        /*0000*/ 	.byte	0x04, 0x37
        /*0002*/ 	.short	(.L_787 - .L_786)
.L_786:
        /*0004*/ 	.word	0x00000082


	//----- nvinfo : EIATTR_KPARAM_INFO
	.align		4
.L_787:
        /*0008*/ 	.byte	0x04, 0x17
        /*000a*/ 	.short	(.L_789 - .L_788)
.L_788:
        /*000c*/ 	.word	0x00000000
        /*0010*/ 	.short	0x0005
        /*0012*/ 	.short	0x0028
        /*0014*/ 	.byte	0x00, 0xf0, 0x21, 0x00


	//----- nvinfo : EIATTR_KPARAM_INFO
	.align		4
.L_789:
        /*0018*/ 	.byte	0x04, 0x17
        /*001a*/ 	.short	(.L_791 - .L_790)
.L_790:
        /*001c*/ 	.word	0x00000000
        /*0020*/ 	.short	0x0004
        /*0022*/ 	.short	0x0020
        /*0024*/ 	.byte	0x00, 0xf0, 0x21, 0x00


	//----- nvinfo : EIATTR_KPARAM_INFO
	.align		4
.L_791:
        /*0028*/ 	.byte	0x04, 0x17
        /*002a*/ 	.short	(.L_793 - .L_792)
.L_792:
        /*002c*/ 	.word	0x00000000
        /*0030*/ 	.short	0x0003
        /*0032*/ 	.short	0x0018
        /*0034*/ 	.byte	0x00, 0xf0, 0x21, 0x00


	//----- nvinfo : EIATTR_KPARAM_INFO
	.align		4
.L_793:
        /*0038*/ 	.byte	0x04, 0x17
        /*003a*/ 	.short	(.L_795 - .L_794)
.L_794:
        /*003c*/ 	.word	0x00000000
        /*0040*/ 	.short	0x0002
        /*0042*/ 	.short	0x0010
        /*0044*/ 	.byte	0x00, 0xf5, 0x21, 0x00


	//----- nvinfo : EIATTR_KPARAM_INFO
	.align		4
.L_795:
        /*0048*/ 	.byte	0x04, 0x17
        /*004a*/ 	.short	(.L_797 - .L_796)
.L_796:
        /*004c*/ 	.word	0x00000000
        /*0050*/ 	.short	0x0001
        /*0052*/ 	.short	0x0008
        /*0054*/ 	.byte	0x00, 0xf5, 0x21, 0x00


	//----- nvinfo : EIATTR_KPARAM_INFO
	.align		4
.L_797:
        /*0058*/ 	.byte	0x04, 0x17
        /*005a*/ 	.short	(.L_799 - .L_798)
.L_798:
        /*005c*/ 	.word	0x00000000
        /*0060*/ 	.short	0x0000
        /*0062*/ 	.short	0x0000
        /*0064*/ 	.byte	0x00, 0xf0, 0x21, 0x00


	//----- nvinfo : EIATTR_SPARSE_MMA_MASK
	.align		4
.L_799:
        /*0068*/ 	.byte	0x03, 0x50
        /*006a*/ 	.short	0x0000


	//----- nvinfo : EIATTR_MAXREG_COUNT
	.align		4
        /*006c*/ 	.byte	0x03, 0x1b
        /*006e*/ 	.short	0x00ff


	//----- nvinfo : EIATTR_NUM_BARRIERS
	.align		4
        /*0070*/ 	.byte	0x02, 0x4c
        /*0072*/ 	.byte	0x01
	.zero		1


	//----- nvinfo : EIATTR_MERCURY_ISA_VERSION
	.align		4
        /*0074*/ 	.byte	0x03, 0x5f
        /*0076*/ 	.short	0x0101


	//----- nvinfo : EIATTR_VRC_CTA_INIT_COUNT
	.align		4
        /*0078*/ 	.byte	0x02, 0x4a
	.zero		1
	.zero		1


	//----- nvinfo : EIATTR_EXIT_INSTR_OFFSETS
	.align		4
        /*007c*/ 	.byte	0x04, 0x1c
        /*007e*/ 	.short	(.L_801 - .L_800)


	//   ....[0]....
.L_800:
        /*0080*/ 	.word	0x00000400


	//   ....[1]....
        /*0084*/ 	.word	0x00000720


	//   ....[2]....
        /*0088*/ 	.word	0x000007e0


	//----- nvinfo : EIATTR_CRS_STACK_SIZE
	.align		4
.L_801:
        /*008c*/ 	.byte	0x04, 0x1e
        /*008e*/ 	.short	(.L_803 - .L_802)
.L_802:
        /*0090*/ 	.word	0x00000000


	//----- nvinfo : EIATTR_CBANK_PARAM_SIZE
	.align		4
.L_803:
        /*0094*/ 	.byte	0x03, 0x19
        /*0096*/ 	.short	0x0030


	//----- nvinfo : EIATTR_PARAM_CBANK
	.align		4
        /*0098*/ 	.byte	0x04, 0x0a
        /*009a*/ 	.short	(.L_805 - .L_804)
	.align		4
.L_804:
        /*009c*/ 	.word	index@(.nv.constant0.cuda_maximum_16_float)
        /*00a0*/ 	.short	0x0380
        /*00a2*/ 	.short	0x0030


	//----- nvinfo : EIATTR_SW_WAR
	.align		4
.L_805:
        /*00a4*/ 	.byte	0x04, 0x36
        /*00a6*/ 	.short	(.L_807 - .L_806)
.L_806:
        /*00a8*/ 	.word	0x00000008
.L_807:


//--------------------- .nv.info.cuda_maximum_32_float --------------------------
	.section	.nv.info.cuda_maximum_32_float,"",@"SHT_CUDA_INFO"
	.sectionflags	@""
	.align	4


	//----- nvinfo : EIATTR_CUDA_API_VERSION
	.align		4
        /*0000*/ 	.byte	0x04, 0x37
        /*0002*/ 	.short	(.L_809 - .L_808)
.L_808:
        /*0004*/ 	.word	0x00000082


	//----- nvinfo : EIATTR_KPARAM_INFO
	.align		4
.L_809:
        /*0008*/ 	.byte	0x04, 0x17
        /*000a*/ 	.short	(.L_811 - .L_810)
.L_810:
        /*000c*/ 	.word	0x00000000
        /*0010*/ 	.short	0x0005
        /*0012*/ 	.short	0x0028
        /*0014*/ 	.byte	0x00, 0xf0, 0x21, 0x00


	//----- nvinfo : EIATTR_KPARAM_INFO
	.align		4
.L_811:
        /*0018*/ 	.byte	0x04, 0x17
        /*001a*/ 	.short	(.L_813 - .L_812)
.L_812:
        /*001c*/ 	.word	0x00000000
        /*0020*/ 	.short	0x0004
        /*0022*/ 	.short	0x0020
        /*0024*/ 	.byte	0x00, 0xf0, 0x21, 0x00


	//----- nvinfo : EIATTR_KPARAM_INFO
	.align		4
.L_813:
        /*0028*/ 	.byte	0x04, 0x17
        /*002a*/ 	.short	(.L_815 - .L_814)
.L_814:
        /*002c*/ 	.word	0x00000000
        /*0030*/ 	.short	0x0003
        /*0032*/ 	.short	0x0018
        /*0034*/ 	.byte	0x00, 0xf0, 0x21, 0x00


	//----- nvinfo : EIATTR_KPARAM_INFO
	.align		4
.L_815:
        /*0038*/ 	.byte	0x04, 0x17
        /*003a*/ 	.short	(.L_817 - .L_816)
.L_816:
        /*003c*/ 	.word	0x00000000
        /*0040*/ 	.short	0x0002
        /*0042*/ 	.short	0x0010
        /*0044*/ 	.byte	0x00, 0xf5, 0x21, 0x00


	//----- nvinfo : EIATTR_KPARAM_INFO
	.align		4
.L_817:
        /*0048*/ 	.byte	0x04, 0x17
        /*004a*/ 	.short	(.L_819 - .L_818)
.L_818:
        /*004c*/ 	.word	0x00000000
        /*0050*/ 	.short	0x0001
        /*0052*/ 	.short	0x0008
        /*0054*/ 	.byte	0x00, 0xf5, 0x21, 0x00


	//----- nvinfo : EIATTR_KPARAM_INFO
	.align		4
.L_819:
        /*0058*/ 	.byte	0x04, 0x17
        /*005a*/ 	.short	(.L_821 - .L_820)
.L_820:
        /*005c*/ 	.word	0x00000000
        /*0060*/ 	.short	0x0000
        /*0062*/ 	.short	0x0000
        /*0064*/ 	.byte	0x00, 0xf0, 0x21, 0x00


	//----- nvinfo : EIATTR_SPARSE_MMA_MASK
	.align		4
.L_821:
        /*0068*/ 	.byte	0x03, 0x50
        /*006a*/ 	.short	0x0000


	//----- nvinfo : EIATTR_MAXREG_COUNT
	.align		4
        /*006c*/ 	.byte	0x03, 0x1b
        /*006e*/ 	.short	0x00ff


	//----- nvinfo : EIATTR_NUM_BARRIERS
	.align		4
        /*0070*/ 	.byte	0x02, 0x4c
        /*0072*/ 	.byte	0x01
	.zero		1


	//----- nvinfo : EIATTR_MERCURY_ISA_VERSION
	.align		4
        /*0074*/ 	.byte	0x03, 0x5f
        /*0076*/ 	.short	0x0101


	//----- nvinfo : EIATTR_VRC_CTA_INIT_COUNT
	.align		4
        /*0078*/ 	.byte	0x02, 0x4a
	.zero		1
	.zero		1


	//----- nvinfo : EIATTR_EXIT_INSTR_OFFSETS
	.align		4
        /*007c*/ 	.byte	0x04, 0x1c
        /*007e*/ 	.short	(.L_823 - .L_822)


	//   ....[0]....
.L_822:
        /*0080*/ 	.word	0x00000400


	//   ....[1]....
        /*0084*/ 	.word	0x000007d0


	//   ....[2]....
        /*0088*/ 	.word	0x00000890


	//----- nvinfo : EIATTR_CRS_STACK_SIZE
	.align		4
.L_823:
        /*008c*/ 	.byte	0x04, 0x1e
        /*008e*/ 	.short	(.L_825 - .L_824)
.L_824:
        /*0090*/ 	.word	0x00000000


	//----- nvinfo : EIATTR_CBANK_PARAM_SIZE
	.align		4
.L_825:
        /*0094*/ 	.byte	0x03, 0x19
        /*0096*/ 	.short	0x0030


	//----- nvinfo : EIATTR_PARAM_CBANK
	.align		4
        /*0098*/ 	.byte	0x04, 0x0a
        /*009a*/ 	.short	(.L_827 - .L_826)
	.align		4
.L_826:
        /*009c*/ 	.word	index@(.nv.constant0.cuda_maximum_32_float)
        /*00a0*/ 	.short	0x0380
        /*00a2*/ 	.short	0x0030


	//----- nvinfo : EIATTR_SW_WAR
	.align		4
.L_827:
        /*00a4*/ 	.byte	0x04, 0x36
        /*00a6*/ 	.short	(.L_829 - .L_828)
.L_828:
        /*00a8*/ 	.word	0x00000008
.L_829:


//--------------------- .nv.info.cuda_maximum_64_float --------------------------
	.section	.nv.info.cuda_maximum_64_float,"",@"SHT_CUDA_INFO"
	.sectionflags	@""
	.align	4


	//----- nvinfo : EIATTR_CUDA_API_VERSION
	.align		4
        /*0000*/ 	.byte	0x04, 0x37
        /*0002*/ 	.short	(.L_831 - .L_830)
.L_830:
        /*0004*/ 	.word	0x00000082


	//----- nvinfo : EIATTR_KPARAM_INFO
	.align		4
.L_831:
        /*0008*/ 	.byte	0x04, 0x17
        /*000a*/ 	.short	(.L_833 - .L_832)
.L_832:
        /*000c*/ 	.word	0x00000000
        /*0010*/ 	.short	0x0005
        /*0012*/ 	.short	0x0028
        /*0014*/ 	.byte	0x00, 0xf0, 0x21, 0x00


	//----- nvinfo : EIATTR_KPARAM_INFO
	.align		4
.L_833:
        /*0018*/ 	.byte	0x04, 0x17
        /*001a*/ 	.short	(.L_835 - .L_834)
.L_834:
        /*001c*/ 	.word	0x00000000
        /*0020*/ 	.short	0x0004
        /*0022*/ 	.short	0x0020
        /*0024*/ 	.byte	0x00, 0xf0, 0x21, 0x00


	//----- nvinfo : EIATTR_KPARAM_INFO
	.align		4
.L_835:
        /*0028*/ 	.byte	0x04, 0x17
        /*002a*/ 	.short	(.L_837 - .L_836)
.L_836:
        /*002c*/ 	.word	0x00000000
        /*0030*/ 	.short	0x0003
        /*0032*/ 	.short	0x0018
        /*0034*/ 	.byte	0x00, 0xf0, 0x21, 0x00


	//----- nvinfo : EIATTR_KPARAM_INFO
	.align		4
.L_837:
        /*0038*/ 	.byte	0x04, 0x17
        /*003a*/ 	.short	(.L_839 - .L_838)
.L_838:
        /*003c*/ 	.word	0x00000000
        /*0040*/ 	.short	0x0002
        /*0042*/ 	.short	0x0010
        /*0044*/ 	.byte	0x00, 0xf5, 0x21, 0x00


	//----- nvinfo : EIATTR_KPARAM_INFO
	.align		4
.L_839:
        /*0048*/ 	.byte	0x04, 0x17
        /*004a*/ 	.short	(.L_841 - .L_840)
.L_840:
        /*004c*/ 	.word	0x00000000
        /*0050*/ 	.short	0x0001
        /*0052*/ 	.short	0x0008
        /*0054*/ 	.byte	0x00, 0xf5, 0x21, 0x00


	//----- nvinfo : EIATTR_KPARAM_INFO
	.align		4
.L_841:
        /*0058*/ 	.byte	0x04, 0x17
        /*005a*/ 	.short	(.L_843 - .L_842)
.L_842:
        /*005c*/ 	.word	0x00000000
        /*0060*/ 	.short	0x0000
        /*0062*/ 	.short	0x0000
        /*0064*/ 	.byte	0x00, 0xf0, 0x21, 0x00


	//----- nvinfo : EIATTR_SPARSE_MMA_MASK
	.align		4
.L_843:
        /*0068*/ 	.byte	0x03, 0x50
        /*006a*/ 	.short	0x0000


	//----- nvinfo : EIATTR_MAXREG_COUNT
	.align		4
        /*006c*/ 	.byte	0x03, 0x1b
        /*006e*/ 	.short	0x00ff


	//----- nvinfo : EIATTR_NUM_BARRIERS
	.align		4
        /*0070*/ 	.byte	0x02, 0x4c
        /*0072*/ 	.byte	0x01
	.zero		1


	//----- nvinfo : EIATTR_MERCURY_ISA_VERSION
	.align		4
        /*0074*/ 	.byte	0x03, 0x5f
        /*0076*/ 	.short	0x0101


	//----- nvinfo : EIATTR_VRC_CTA_INIT_COUNT
	.align		4
        /*0078*/ 	.byte	0x02, 0x4a
	.zero		1
	.zero		1


	//----- nvinfo : EIATTR_EXIT_INSTR_OFFSETS
	.align		4
        /*007c*/ 	.byte	0x04, 0x1c
        /*007e*/ 	.short	(.L_845 - .L_844)


	//   ....[0]....
.L_844:
        /*0080*/ 	.word	0x00000410


	//   ....[1]....
        /*0084*/ 	.word	0x00000880


	//   ....[2]....
        /*0088*/ 	.word	0x00000940


	//----- nvinfo : EIATTR_CRS_STACK_SIZE
	.align		4
.L_845:
        /*008c*/ 	.byte	0x04, 0x1e
        /*008e*/ 	.short	(.L_847 - .L_846)
.L_846:
        /*0090*/ 	.word	0x00000000


	//----- nvinfo : EIATTR_CBANK_PARAM_SIZE
	.align		4
.L_847:
        /*0094*/ 	.byte	0x03, 0x19
        /*0096*/ 	.short	0x0030


	//----- nvinfo : EIATTR_PARAM_CBANK
	.align		4
        /*0098*/ 	.byte	0x04, 0x0a
        /*009a*/ 	.short	(.L_849 - .L_848)
	.align		4
.L_848:
        /*009c*/ 	.word	index@(.nv.constant0.cuda_maximum_64_float)
        /*00a0*/ 	.short	0x0380
        /*00a2*/ 	.short	0x0030


	//----- nvinfo : EIATTR_SW_WAR
	.align		4
.L_849:
        /*00a4*/ 	.byte	0x04, 0x36
        /*00a6*/ 	.short	(.L_851 - .L_850)
.L_850:
        /*00a8*/ 	.word	0x00000008
.L_851:


//--------------------- .nv.info.cuda_maximum_128_float --------------------------
	.section	.nv.info.cuda_maximum_128_float,"",@"SHT_CUDA_INFO"
	.sectionflags	@""
	.align	4


	//----- nvinfo : EIATTR_CUDA_API_VERSION
	.align		4
        /*0000*/ 	.byte	0x04, 0x37
        /*0002*/ 	.short	(.L_853 - .L_852)
.L_852:
        /*0004*/ 	.word	0x00000082


	//----- nvinfo : EIATTR_KPARAM_INFO
	.align		4
.L_853:
        /*0008*/ 	.byte	0x04, 0x17
        /*000a*/ 	.short	(.L_855 - .L_854)
.L_854:
        /*000c*/ 	.word	0x00000000
        /*0010*/ 	.short	0x0005
        /*0012*/ 	.short	0x0028
        /*0014*/ 	.byte	0x00, 0xf0, 0x21, 0x00


	//----- nvinfo : EIATTR_KPARAM_INFO
	.align		4
.L_855:
        /*0018*/ 	.byte	0x04, 0x17
        /*001a*/ 	.short	(.L_857 - .L_856)
.L_856:
        /*001c*/ 	.word	0x00000000
        /*0020*/ 	.short	0x0004
        /*0022*/ 	.short	0x0020
        /*0024*/ 	.byte	0x00, 0xf0, 0x21, 0x00


	//----- nvinfo : EIATTR_KPARAM_INFO
	.align		4
.L_857:
        /*0028*/ 	.byte	0x04, 0x17
        /*002a*/ 	.short	(.L_859 - .L_858)
.L_858:
        /*002c*/ 	.word	0x00000000
        /*0030*/ 	.short	0x0003
        /*0032*/ 	.short	0x0018
        /*0034*/ 	.byte	0x00, 0xf0, 0x21, 0x00


	//----- nvinfo : EIATTR_KPARAM_INFO
	.align		4
.L_859:
        /*0038*/ 	.byte	0x04, 0x17
        /*003a*/ 	.short	(.L_861 - .L_860)
.L_860:
        /*003c*/ 	.word	0x00000000
        /*0040*/ 	.short	0x0002
        /*0042*/ 	.short	0x0010
        /*0044*/ 	.byte	0x00, 0xf5, 0x21, 0x00


	//----- nvinfo : EIATTR_KPARAM_INFO
	.align		4
.L_861:
        /*0048*/ 	.byte	0x04, 0x17
        /*004a*/ 	.short	(.L_863 - .L_862)
.L_862:
        /*004c*/ 	.word	0x00000000
        /*0050*/ 	.short	0x0001
        /*0052*/ 	.short	0x0008
        /*0054*/ 	.byte	0x00, 0xf5, 0x21, 0x00


	//----- nvinfo : EIATTR_KPARAM_INFO
	.align		4
.L_863:
        /*0058*/ 	.byte	0x04, 0x17
        /*005a*/ 	.short	(.L_865 - .L_864)
.L_864:
        /*005c*/ 	.word	0x00000000
        /*0060*/ 	.short	0x0000
        /*0062*/ 	.short	0x0000
        /*0064*/ 	.byte	0x00, 0xf0, 0x21, 0x00


	//----- nvinfo : EIATTR_SPARSE_MMA_MASK
	.align		4
.L_865:
        /*0068*/ 	.byte	0x03, 0x50
        /*006a*/ 	.short	0x0000


	//----- nvinfo : EIATTR_MAXREG_COUNT
	.align		4
        /*006c*/ 	.byte	0x03, 0x1b
        /*006e*/ 	.short	0x00ff


	//----- nvinfo : EIATTR_NUM_BARRIERS
	.align		4
        /*0070*/ 	.byte	0x02, 0x4c
        /*0072*/ 	.byte	0x01
	.zero		1


	//----- nvinfo : EIATTR_MERCURY_ISA_VERSION
	.align		4
        /*0074*/ 	.byte	0x03, 0x5f
        /*0076*/ 	.short	0x0101


	//----- nvinfo : EIATTR_VRC_CTA_INIT_COUNT
	.align		4
        /*0078*/ 	.byte	0x02, 0x4a
	.zero		1
	.zero		1


	//----- nvinfo : EIATTR_EXIT_INSTR_OFFSETS
	.align		4
        /*007c*/ 	.byte	0x04, 0x1c
        /*007e*/ 	.short	(.L_867 - .L_866)


	//   ....[0]....
.L_866:
        /*0080*/ 	.word	0x000004d0


	//   ....[1]....
        /*0084*/ 	.word	0x00000940


	//   ....[2]....
        /*0088*/ 	.word	0x00000a00


	//----- nvinfo : EIATTR_CRS_STACK_SIZE
	.align		4
.L_867:
        /*008c*/ 	.byte	0x04, 0x1e
        /*008e*/ 	.short	(.L_869 - .L_868)
.L_868:
        /*0090*/ 	.word	0x00000000


	//----- nvinfo : EIATTR_CBANK_PARAM_SIZE
	.align		4
.L_869:
        /*0094*/ 	.byte	0x03, 0x19
        /*0096*/ 	.short	0x0030


	//----- nvinfo : EIATTR_PARAM_CBANK
	.align		4
        /*0098*/ 	.byte	0x04, 0x0a
        /*009a*/ 	.short	(.L_871 - .L_870)
	.align		4
.L_870:
        /*009c*/ 	.word	index@(.nv.constant0.cuda_maximum_128_float)
        /*00a0*/ 	.short	0x0380
        /*00a2*/ 	.short	0x0030


	//----- nvinfo : EIATTR_SW_WAR
	.align		4
.L_871:
        /*00a4*/ 	.byte	0x04, 0x36
        /*00a6*/ 	.short	(.L_873 - .L_872)
.L_872:
        /*00a8*/ 	.word	0x00000008
.L_873:


//--------------------- .nv.info.cuda_maximum_256_float --------------------------
	.section	.nv.info.cuda_maximum_256_float,"",@"SHT_CUDA_INFO"
	.sectionflags	@""
	.align	4


	//----- nvinfo : EIATTR_CUDA_API_VERSION
	.align		4
        /*0000*/ 	.byte	0x04, 0x37
        /*0002*/ 	.short	(.L_875 - .L_874)
.L_874:
        /*0004*/ 	.word	0x00000082


	//----- nvinfo : EIATTR_KPARAM_INFO
	.align		4
.L_875:
        /*0008*/ 	.byte	0x04, 0x17
        /*000a*/ 	.short	(.L_877 - .L_876)
.L_876:
        /*000c*/ 	.word	0x00000000
        /*0010*/ 	.short	0x0005
        /*0012*/ 	.short	0x0028
        /*0014*/ 	.byte	0x00, 0xf0, 0x21, 0x00


	//----- nvinfo : EIATTR_KPARAM_INFO
	.align		4
.L_877:
        /*0018*/ 	.byte	0x04, 0x17
        /*001a*/ 	.short	(.L_879 - .L_878)
.L_878:
        /*001c*/ 	.word	0x00000000
        /*0020*/ 	.short	0x0004
        /*0022*/ 	.short	0x0020
        /*0024*/ 	.byte	0x00, 0xf0, 0x21, 0x00


	//----- nvinfo : EIATTR_KPARAM_INFO
	.align		4
.L_879:
        /*0028*/ 	.byte	0x04, 0x17
        /*002a*/ 	.short	(.L_881 - .L_880)
.L_880:
        /*002c*/ 	.word	0x00000000
        /*0030*/ 	.short	0x0003
        /*0032*/ 	.short	0x0018
        /*0034*/ 	.byte	0x00, 0xf0, 0x21, 0x00


	//----- nvinfo : EIATTR_KPARAM_INFO
	.align		4
.L_881:
        /*0038*/ 	.byte	0x04, 0x17
        /*003a*/ 	.short	(.L_883 - .L_882)
.L_882:
        /*003c*/ 	.word	0x00000000
        /*0040*/ 	.short	0x0002
        /*0042*/ 	.short	0x0010
        /*0044*/ 	.byte	0x00, 0xf5, 0x21, 0x00


	//----- nvinfo : EIATTR_KPARAM_INFO
	.align		4
.L_883:
        /*0048*/ 	.byte	0x04, 0x17
        /*004a*/ 	.short	(.L_885 - .L_884)
.L_884:
        /*004c*/ 	.word	0x00000000
        /*0050*/ 	.short	0x0001
        /*0052*/ 	.short	0x0008
        /*0054*/ 	.byte	0x00, 0xf5, 0x21, 0x00


	//----- nvinfo : EIATTR_KPARAM_INFO
	.align		4
.L_885:
        /*0058*/ 	.byte	0x04, 0x17
        /*005a*/ 	.short	(.L_887 - .L_886)
.L_886:
        /*005c*/ 	.word	0x00000000
        /*0060*/ 	.short	0x0000
        /*0062*/ 	.short	0x0000
        /*0064*/ 	.byte	0x00, 0xf0, 0x21, 0x00


	//----- nvinfo : EIATTR_SPARSE_MMA_MASK
	.align		4
.L_887:
        /*0068*/ 	.byte	0x03, 0x50
        /*006a*/ 	.short	0x0000


	//----- nvinfo : EIATTR_MAXREG_COUNT
	.align		4
        /*006c*/ 	.byte	0x03, 0x1b
        /*006e*/ 	.short	0x00ff


	//----- nvinfo : EIATTR_NUM_BARRIERS
	.align		4
        /*0070*/ 	.byte	0x02, 0x4c
        /*0072*/ 	.byte	0x01
	.zero		1


	//----- nvinfo : EIATTR_MERCURY_ISA_VERSION
	.align		4
        /*0074*/ 	.byte	0x03, 0x5f
        /*0076*/ 	.short	0x0101


	//----- nvinfo : EIATTR_VRC_CTA_INIT_COUNT
	.align		4
        /*0078*/ 	.byte	0x02, 0x4a
	.zero		1
	.zero		1


	//----- nvinfo : EIATTR_EXIT_INSTR_OFFSETS
	.align		4
        /*007c*/ 	.byte	0x04, 0x1c
        /*007e*/ 	.short	(.L_889 - .L_888)


	//   ....[0]....
.L_888:
        /*0080*/ 	.word	0x00000590


	//   ....[1]....
        /*0084*/ 	.word	0x00000a00


	//   ....[2]....
        /*0088*/ 	.word	0x00000ac0


	//----- nvinfo : EIATTR_CRS_STACK_SIZE
	.align		4
.L_889:
        /*008c*/ 	.byte	0x04, 0x1e
        /*008e*/ 	.short	(.L_891 - .L_890)
.L_890:
        /*0090*/ 	.word	0x00000000


	//----- nvinfo : EIATTR_CBANK_PARAM_SIZE
	.align		4
.L_891:
        /*0094*/ 	.byte	0x03, 0x19
        /*0096*/ 	.short	0x0030


	//----- nvinfo : EIATTR_PARAM_CBANK
	.align		4
        /*0098*/ 	.byte	0x04, 0x0a
        /*009a*/ 	.short	(.L_893 - .L_892)
	.align		4
.L_892:
        /*009c*/ 	.word	index@(.nv.constant0.cuda_maximum_256_float)
        /*00a0*/ 	.short	0x0380
        /*00a2*/ 	.short	0x0030


	//----- nvinfo : EIATTR_SW_WAR
	.align		4
.L_893:
        /*00a4*/ 	.byte	0x04, 0x36
        /*00a6*/ 	.short	(.L_895 - .L_894)
.L_894:
        /*00a8*/ 	.word	0x00000008
.L_895:


//--------------------- .nv.info.cuda_maximum_512_float --------------------------
	.section	.nv.info.cuda_maximum_512_float,"",@"SHT_CUDA_INFO"
	.sectionflags	@""
	.align	4


	//----- nvinfo : EIATTR_CUDA_API_VERSION
	.align		4
        /*0000*/ 	.byte	0x04, 0x37
        /*0002*/ 	.short	(.L_897 - .L_896)
.L_896:
        /*0004*/ 	.word	0x00000082


	//----- nvinfo : EIATTR_KPARAM_INFO
	.align		4
.L_897:
        /*0008*/ 	.byte	0x04, 0x17
        /*000a*/ 	.short	(.L_899 - .L_898)
.L_898:
        /*000c*/ 	.word	0x00000000
        /*0010*/ 	.short	0x0005
        /*0012*/ 	.short	0x0028
        /*0014*/ 	.byte	0x00, 0xf0, 0x21, 0x00


	//----- nvinfo : EIATTR_KPARAM_INFO
	.align		4
.L_899:
        /*0018*/ 	.byte	0x04, 0x17
        /*001a*/ 	.short	(.L_901 - .L_900)
.L_900:
        /*001c*/ 	.word	0x00000000
        /*0020*/ 	.short	0x0004
        /*0022*/ 	.short	0x0020
        /*0024*/ 	.byte	0x00, 0xf0, 0x21, 0x00


	//----- nvinfo : EIATTR_KPARAM_INFO
	.align		4
.L_901:
        /*0028*/ 	.byte	0x04, 0x17
        /*002a*/ 	.short	(.L_903 - .L_902)
.L_902:
        /*002c*/ 	.word	0x00000000
        /*0030*/ 	.short	0x0003
        /*0032*/ 	.short	0x0018
        /*0034*/ 	.byte	0x00, 0xf0, 0x21, 0x00


	//----- nvinfo : EIATTR_KPARAM_INFO
	.align		4
.L_903:
        /*0038*/ 	.byte	0x04, 0x17
        /*003a*/ 	.short	(.L_905 - .L_904)
.L_904:
        /*003c*/ 	.word	0x00000000
        /*0040*/ 	.short	0x0002
        /*0042*/ 	.short	0x0010
        /*0044*/ 	.byte	0x00, 0xf5, 0x21, 0x00


	//----- nvinfo : EIATTR_KPARAM_INFO
	.align		4
.L_905:
        /*0048*/ 	.byte	0x04, 0x17
        /*004a*/ 	.short	(.L_907 - .L_906)
.L_906:
        /*004c*/ 	.word	0x00000000
        /*0050*/ 	.short	0x0001
        /*0052*/ 	.short	0x0008
        /*0054*/ 	.byte	0x00, 0xf5, 0x21, 0x00


	//----- nvinfo : EIATTR_KPARAM_INFO
	.align		4
.L_907:
        /*0058*/ 	.byte	0x04, 0x17
        /*005a*/ 	.short	(.L_909 - .L_908)
.L_908:
        /*005c*/ 	.word	0x00000000
        /*0060*/ 	.short	0x0000
        /*0062*/ 	.short	0x0000
        /*0064*/ 	.byte	0x00, 0xf0, 0x21, 0x00


	//----- nvinfo : EIATTR_SPARSE_MMA_MASK
	.align		4
.L_909:
        /*0068*/ 	.byte	0x03, 0x50
        /*006a*/ 	.short	0x0000


	//----- nvinfo : EIATTR_MAXREG_COUNT
	.align		4
        /*006c*/ 	.byte	0x03, 0x1b
        /*006e*/ 	.short	0x00ff


	//----- nvinfo : EIATTR_NUM_BARRIERS
	.align		4
        /*0070*/ 	.byte	0x02, 0x4c
        /*0072*/ 	.byte	0x01
	.zero		1


	//----- nvinfo : EIATTR_MERCURY_ISA_VERSION
	.align		4
        /*0074*/ 	.byte	0x03, 0x5f
        /*0076*/ 	.short	0x0101


	//----- nvinfo : EIATTR_VRC_CTA_INIT_COUNT
	.align		4
        /*0078*/ 	.byte	0x02, 0x4a
	.zero		1
	.zero		1


	//----- nvinfo : EIATTR_EXIT_INSTR_OFFSETS
	.align		4
        /*007c*/ 	.byte	0x04, 0x1c
        /*007e*/ 	.short	(.L_911 - .L_910)


	//   ....[0]....
.L_910:
        /*0080*/ 	.word	0x00000650


	//   ....[1]....
        /*0084*/ 	.word	0x00000ac0


	//   ....[2]....
        /*0088*/ 	.word	0x00000b80


	//----- nvinfo : EIATTR_CRS_STACK_SIZE
	.align		4
.L_911:
        /*008c*/ 	.byte	0x04, 0x1e
        /*008e*/ 	.short	(.L_913 - .L_912)
.L_912:
        /*0090*/ 	.word	0x00000000


	//----- nvinfo : EIATTR_CBANK_PARAM_SIZE
	.align		4
.L_913:
        /*0094*/ 	.byte	0x03, 0x19
        /*0096*/ 	.short	0x0030


	//----- nvinfo : EIATTR_PARAM_CBANK
	.align		4
        /*0098*/ 	.byte	0x04, 0x0a
        /*009a*/ 	.short	(.L_915 - .L_914)
	.align		4
.L_914:
        /*009c*/ 	.word	index@(.nv.constant0.cuda_maximum_512_float)
        /*00a0*/ 	.short	0x0380
        /*00a2*/ 	.short	0x0030


	//----- nvinfo : EIATTR_SW_WAR
	.align		4
.L_915:
        /*00a4*/ 	.byte	0x04, 0x36
        /*00a6*/ 	.short	(.L_917 - .L_916)
.L_916:
        /*00a8*/ 	.word	0x00000008
.L_917:


//--------------------- .nv.info.cuda_maximum_2_double --------------------------
	.section	.nv.info.cuda_maximum_2_double,"",@"SHT_CUDA_INFO"
	.sectionflags	@""
	.align	4


	//----- nvinfo : EIATTR_CUDA_API_VERSION
	.align		4
        /*0000*/ 	.byte	0x04, 0x37
        /*0002*/ 	.short	(.L_919 - .L_918)
.L_918:
        /*0004*/ 	.word	0x00000082


	//----- nvinfo : EIATTR_KPARAM_INFO
	.align		4
.L_919:
        /*0008*/ 	.byte	0x04, 0x17
        /*000a*/ 	.short	(.L_921 - .L_920)
.L_920:
        /*000c*/ 	.word	0x00000000
        /*0010*/ 	.short	0x0005
        /*0012*/ 	.short	0x0028
        /*0014*/ 	.byte	0x00, 0xf0, 0x21, 0x00


	//----- nvinfo : EIATTR_KPARAM_INFO
	.align		4
.L_921:
        /*0018*/ 	.byte	0x04, 0x17
        /*001a*/ 	.short	(.L_923 - .L_922)
.L_922:
        /*001c*/ 	.word	0x00000000
        /*0020*/ 	.short	0x0004
        /*0022*/ 	.short	0x0020
        /*0024*/ 	.byte	0x00, 0xf0, 0x21, 0x00


	//----- nvinfo : EIATTR_KPARAM_INFO
	.align		4
.L_923:
        /*0028*/ 	.byte	0x04, 0x17
        /*002a*/ 	.short	(.L_925 - .L_924)
.L_924:
        /*002c*/ 	.word	0x00000000
        /*0030*/ 	.short	0x0003
        /*0032*/ 	.short	0x0018
        /*0034*/ 	.byte	0x00, 0xf0, 0x21, 0x00


	//----- nvinfo : EIATTR_KPARAM_INFO
	.align		4
.L_925:
        /*0038*/ 	.byte	0x04, 0x17
        /*003a*/ 	.short	(.L_927 - .L_926)
.L_926:
        /*003c*/ 	.word	0x00000000
        /*0040*/ 	.short	0x0002
        /*0042*/ 	.short	0x0010
        /*0044*/ 	.byte	0x00, 0xf5, 0x21, 0x00


	//----- nvinfo : EIATTR_KPARAM_INFO
	.align		4
.L_927:
        /*0048*/ 	.byte	0x04, 0x17
        /*004a*/ 	.short	(.L_929 - .L_928)
.L_928:
        /*004c*/ 	.word	0x00000000
        /*0050*/ 	.short	0x0001
        /*0052*/ 	.short	0x0008
        /*0054*/ 	.byte	0x00, 0xf5, 0x21, 0x00


	//----- nvinfo : EIATTR_KPARAM_INFO
	.align		4
.L_929:
        /*0058*/ 	.byte	0x04, 0x17
        /*005a*/ 	.short	(.L_931 - .L_930)
.L_930:
        /*005c*/ 	.word	0x00000000
        /*0060*/ 	.short	0x0000
        /*0062*/ 	.short	0x0000
        /*0064*/ 	.byte	0x00, 0xf0, 0x21, 0x00


	//----- nvinfo : EIATTR_SPARSE_MMA_MASK
	.align		4
.L_931:
        /*0068*/ 	.byte	0x03, 0x50
        /*006a*/ 	.short	0x0000


	//----- nvinfo : EIATTR_MAXREG_COUNT
	.align		4
        /*006c*/ 	.byte	0x03, 0x1b
        /*006e*/ 	.short	0x00ff


	//----- nvinfo : EIATTR_NUM_BARRIERS
	.align		4
        /*0070*/ 	.byte	0x02, 0x4c
        /*0072*/ 	.byte	0x01
	.zero		1


	//----- nvinfo : EIATTR_MERCURY_ISA_VERSION
	.align		4
        /*0074*/ 	.byte	0x03, 0x5f
        /*0076*/ 	.short	0x0101


	//----- nvinfo : EIATTR_VRC_CTA_INIT_COUNT
	.align		4
        /*0078*/ 	.byte	0x02, 0x4a
	.zero		1
	.zero		1


	//----- nvinfo : EIATTR_EXIT_INSTR_OFFSETS
	.align		4
        /*007c*/ 	.byte	0x04, 0x1c
        /*007e*/ 	.short	(.L_933 - .L_932)


	//   ....[0]....
.L_932:
        /*0080*/ 	.word	0x00000420


	//   ....[1]....
        /*0084*/ 	.word	0x00000540


	//   ....[2]....
        /*0088*/ 	.word	0x00000600


	//----- nvinfo : EIATTR_CRS_STACK_SIZE
	.align		4
.L_933:
        /*008c*/ 	.byte	0x04, 0x1e
        /*008e*/ 	.short	(.L_935 - .L_934)
.L_934:
        /*0090*/ 	.word	0x00000000


	//----- nvinfo : EIATTR_CBANK_PARAM_SIZE
	.align		4
.L_935:
        /*0094*/ 	.byte	0x03, 0x19
        /*0096*/ 	.short	0x0030


	//----- nvinfo : EIATTR_PARAM_CBANK
	.align		4
        /*0098*/ 	.byte	0x04, 0x0a
        /*009a*/ 	.short	(.L_937 - .L_936)
	.align		4
.L_936:
        /*009c*/ 	.word	index@(.nv.constant0.cuda_maximum_2_double)
        /*00a0*/ 	.short	0x0380
        /*00a2*/ 	.short	0x0030


	//----- nvinfo : EIATTR_SW_WAR
	.align		4
.L_937:
        /*00a4*/ 	.byte	0x04, 0x36
        /*00a6*/ 	.short	(.L_939 - .L_938)
.L_938:
        /*00a8*/ 	.word	0x00000008
.L_939:


//--------------------- .nv.info.cuda_maximum_4_double --------------------------
	.section	.nv.info.cuda_maximum_4_double,"",@"SHT_CUDA_INFO"
	.sectionflags	@""
	.align	4


	//----- nvinfo : EIATTR_CUDA_API_VERSION
	.align		4
        /*0000*/ 	.byte	0x04, 0x37
        /*0002*/ 	.short	(.L_941 - .L_940)
.L_940:
        /*0004*/ 	.word	0x00000082


	//----- nvinfo : EIATTR_KPARAM_INFO
	.align		4
.L_941:
        /*0008*/ 	.byte	0x04, 0x17
        /*000a*/ 	.short	(.L_943 - .L_942)
.L_942:
        /*000c*/ 	.word	0x00000000
        /*0010*/ 	.short	0x0005
        /*0012*/ 	.short	0x0028
        /*0014*/ 	.byte	0x00, 0xf0, 0x21, 0x00


	//----- nvinfo : EIATTR_KPARAM_INFO
	.align		4
.L_943:
        /*0018*/ 	.byte	0x04, 0x17
        /*001a*/ 	.short	(.L_945 - .L_944)
.L_944:
        /*001c*/ 	.word	0x00000000
        /*0020*/ 	.short	0x0004
        /*0022*/ 	.short	0x0020
        /*0024*/ 	.byte	0x00, 0xf0, 0x21, 0x00


	//----- nvinfo : EIATTR_KPARAM_INFO
	.align		4
.L_945:
        /*0028*/ 	.byte	0x04, 0x17
        /*002a*/ 	.short	(.L_947 - .L_946)
.L_946:
        /*002c*/ 	.word	0x00000000
        /*0030*/ 	.short	0x0003
        /*0032*/ 	.short	0x0018
        /*0034*/ 	.byte	0x00, 0xf0, 0x21, 0x00


	//----- nvinfo : EIATTR_KPARAM_INFO
	.align		4
.L_947:
        /*0038*/ 	.byte	0x04, 0x17
        /*003a*/ 	.short	(.L_949 - .L_948)
.L_948:
        /*003c*/ 	.word	0x00000000
        /*0040*/ 	.short	0x0002
        /*0042*/ 	.short	0x0010
        /*0044*/ 	.byte	0x00, 0xf5, 0x21, 0x00


	//----- nvinfo : EIATTR_KPARAM_INFO
	.align		4
.L_949:
        /*0048*/ 	.byte	0x04, 0x17
        /*004a*/ 	.short	(.L_951 - .L_950)
.L_950:
        /*004c*/ 	.word	0x00000000
        /*0050*/ 	.short	0x0001
        /*0052*/ 	.short	0x0008
        /*0054*/ 	.byte	0x00, 0xf5, 0x21, 0x00


	//----- nvinfo : EIATTR_KPARAM_INFO
	.align		4
.L_951:
        /*0058*/ 	.byte	0x04, 0x17
        /*005a*/ 	.short	(.L_953 - .L_952)
.L_952:
        /*005c*/ 	.word	0x00000000
        /*0060*/ 	.short	0x0000
        /*0062*/ 	.short	0x0000
        /*0064*/ 	.byte	0x00, 0xf0, 0x21, 0x00


	//----- nvinfo : EIATTR_SPARSE_MMA_MASK
	.align		4
.L_953:
        /*0068*/ 	.byte	0x03, 0x50
        /*006a*/ 	.short	0x0000


	//----- nvinfo : EIATTR_MAXREG_COUNT
	.align		4
        /*006c*/ 	.byte	0x03, 0x1b
        /*006e*/ 	.short	0x00ff


	//----- nvinfo : EIATTR_NUM_BARRIERS
	.align		4
        /*0070*/ 	.byte	0x02, 0x4c
        /*0072*/ 	.byte	0x01
	.zero		1


	//----- nvinfo : EIATTR_MERCURY_ISA_VERSION
	.align		4
        /*0074*/ 	.byte	0x03, 0x5f
        /*0076*/ 	.short	0x0101


	//----- nvinfo : EIATTR_VRC_CTA_INIT_COUNT
	.align		4
        /*0078*/ 	.byte	0x02, 0x4a
	.zero		1
	.zero		1


	//----- nvinfo : EIATTR_EXIT_INSTR_OFFSETS
	.align		4
        /*007c*/ 	.byte	0x04, 0x1c
        /*007e*/ 	.short	(.L_955 - .L_954)


	//   ....[0]....
.L_954:
        /*0080*/ 	.word	0x00000410


	//   ....[1]....
        /*0084*/ 	.word	0x000005e0


	//   ....[2]....
        /*0088*/ 	.word	0x000006a0


	//----- nvinfo : EIATTR_CRS_STACK_SIZE
	.align		4
.L_955:
        /*008c*/ 	.byte	0x04, 0x1e
        /*008e*/ 	.short	(.L_957 - .L_956)
.L_956:
        /*0090*/ 	.word	0x00000000


	//----- nvinfo : EIATTR_CBANK_PARAM_SIZE
	.align		4
.L_957:
        /*0094*/ 	.byte	0x03, 0x19
        /*0096*/ 	.short	0x0030


	//----- nvinfo : EIATTR_PARAM_CBANK
	.align		4
        /*0098*/ 	.byte	0x04, 0x0a
        /*009a*/ 	.short	(.L_959 - .L_958)
	.align		4
.L_958:
        /*009c*/ 	.word	index@(.nv.constant0.cuda_maximum_4_double)
        /*00a0*/ 	.short	0x0380
        /*00a2*/ 	.short	0x0030


	//----- nvinfo : EIATTR_SW_WAR
	.align		4
.L_959:
        /*00a4*/ 	.byte	0x04, 0x36
        /*00a6*/ 	.short	(.L_961 - .L_960)
.L_960:
        /*00a8*/ 	.word	0x00000008
.L_961:


//--------------------- .nv.info.cuda_maximum_8_double --------------------------
	.section	.nv.info.cuda_maximum_8_double,"",@"SHT_CUDA_INFO"
	.sectionflags	@""
	.align	4


	//----- nvinfo : EIATTR_CUDA_API_VERSION
	.align		4
        /*0000*/ 	.byte	0x04, 0x37
        /*0002*/ 	.short	(.L_963 - .L_962)
.L_962:
        /*0004*/ 	.word	0x00000082


	//----- nvinfo : EIATTR_KPARAM_INFO
	.align		4
.L_963:
        /*0008*/ 	.byte	0x04, 0x17
        /*000a*/ 	.short	(.L_965 - .L_964)
.L_964:
        /*000c*/ 	.word	0x00000000
        /*0010*/ 	.short	0x0005
        /*0012*/ 	.short	0x0028
        /*0014*/ 	.byte	0x00, 0xf0, 0x21, 0x00


	//----- nvinfo : EIATTR_KPARAM_INFO
	.align		4
.L_965:
        /*0018*/ 	.byte	0x04, 0x17
        /*001a*/ 	.short	(.L_967 - .L_966)
.L_966:
        /*001c*/ 	.word	0x00000000
        /*0020*/ 	.short	0x0004
        /*0022*/ 	.short	0x0020
        /*0024*/ 	.byte	0x00, 0xf0, 0x21, 0x00


	//----- nvinfo : EIATTR_KPARAM_INFO
	.align		4
.L_967:
        /*0028*/ 	.byte	0x04, 0x17
        /*002a*/ 	.short	(.L_969 - .L_968)
.L_968:
        /*002c*/ 	.word	0x00000000
        /*0030*/ 	.short	0x0003
        /*0032*/ 	.short	0x0018
        /*0034*/ 	.byte	0x00, 0xf0, 0x21, 0x00


	//----- nvinfo : EIATTR_KPARAM_INFO
	.align		4
.L_969:
        /*0038*/ 	.byte	0x04, 0x17
        /*003a*/ 	.short	(.L_971 - .L_970)
.L_970:
        /*003c*/ 	.word	0x00000000
        /*0040*/ 	.short	0x0002
        /*0042*/ 	.short	0x0010
        /*0044*/ 	.byte	0x00, 0xf5, 0x21, 0x00


	//----- nvinfo : EIATTR_KPARAM_INFO
	.align		4
.L_971:
        /*0048*/ 	.byte	0x04, 0x17
        /*004a*/ 	.short	(.L_973 - .L_972)
.L_972:
        /*004c*/ 	.word	0x00000000
        /*0050*/ 	.short	0x0001
        /*0052*/ 	.short	0x0008
        /*0054*/ 	.byte	0x00, 0xf5, 0x21, 0x00


	//----- nvinfo : EIATTR_KPARAM_INFO
	.align		4
.L_973:
        /*0058*/ 	.byte	0x04, 0x17
        /*005a*/ 	.short	(.L_975 - .L_974)
.L_974:
        /*005c*/ 	.word	0x00000000
        /*0060*/ 	.short	0x0000
        /*0062*/ 	.short	0x0000
        /*0064*/ 	.byte	0x00, 0xf0, 0x21, 0x00


	//----- nvinfo : EIATTR_SPARSE_MMA_MASK
	.align		4
.L_975:
        /*0068*/ 	.byte	0x03, 0x50
        /*006a*/ 	.short	0x0000


	//----- nvinfo : EIATTR_MAXREG_COUNT
	.align		4
        /*006c*/ 	.byte	0x03, 0x1b
        /*006e*/ 	.short	0x00ff


	//----- nvinfo : EIATTR_NUM_BARRIERS
	.align		4
        /*0070*/ 	.byte	0x02, 0x4c
        /*0072*/ 	.byte	0x01
	.zero		1


	//----- nvinfo : EIATTR_MERCURY_ISA_VERSION
	.align		4
        /*0074*/ 	.byte	0x03, 0x5f
        /*0076*/ 	.short	0x0101


	//----- nvinfo : EIATTR_VRC_CTA_INIT_COUNT
	.align		4
        /*0078*/ 	.byte	0x02, 0x4a
	.zero		1
	.zero		1


	//----- nvinfo : EIATTR_EXIT_INSTR_OFFSETS
	.align		4
        /*007c*/ 	.byte	0x04, 0x1c
        /*007e*/ 	.short	(.L_977 - .L_976)


	//   ....[0]....
.L_976:
        /*0080*/ 	.word	0x00000420


	//   ....[1]....
        /*0084*/ 	.word	0x000006a0


	//   ....[2]....
        /*0088*/ 	.word	0x00000760


	//----- nvinfo : EIATTR_CRS_STACK_SIZE
	.align		4
.L_977:
        /*008c*/ 	.byte	0x04, 0x1e
        /*008e*/ 	.short	(.L_979 - .L_978)
.L_978:
        /*0090*/ 	.word	0x00000000


	//----- nvinfo : EIATTR_CBANK_PARAM_SIZE
	.align		4
.L_979:
        /*0094*/ 	.byte	0x03, 0x19
        /*0096*/ 	.short	0x0030


	//----- nvinfo : EIATTR_PARAM_CBANK
	.align		4
        /*0098*/ 	.byte	0x04, 0x0a
        /*009a*/ 	.short	(.L_981 - .L_980)
	.align		4
.L_980:
        /*009c*/ 	.word	index@(.nv.constant0.cuda_maximum_8_double)
        /*00a0*/ 	.short	0x0380
        /*00a2*/ 	.short	0x0030


	//----- nvinfo : EIATTR_SW_WAR
	.align		4
.L_981:
        /*00a4*/ 	.byte	0x04, 0x36
        /*00a6*/ 	.short	(.L_983 - .L_982)
.L_982:
        /*00a8*/ 	.word	0x00000008
.L_983:


//--------------------- .nv.info.cuda_maximum_16_double --------------------------
	.section	.nv.info.cuda_maximum_16_double,"",@"SHT_CUDA_INFO"
	.sectionflags	@""
	.align	4


	//----- nvinfo : EIATTR_CUDA_API_VERSION
	.align		4
        /*0000*/ 	.byte	0x04, 0x37
        /*0002*/ 	.short	(.L_985 - .L_984)
.L_984:
        /*0004*/ 	.word	0x00000082


	//----- nvinfo : EIATTR_KPARAM_INFO
	.align		4
.L_985:
        /*0008*/ 	.byte	0x04, 0x17
        /*000a*/ 	.short	(.L_987 - .L_986)
.L_986:
        /*000c*/ 	.word	0x00000000
        /*0010*/ 	.short	0x0005
        /*0012*/ 	.short	0x0028
        /*0014*/ 	.byte	0x00, 0xf0, 0x21, 0x00


	//----- nvinfo : EIATTR_KPARAM_INFO
	.align		4
.L_987:
        /*0018*/ 	.byte	0x04, 0x17
        /*001a*/ 	.short	(.L_989 - .L_988)
.L_988:
        /*001c*/ 	.word	0x00000000
        /*0020*/ 	.short	0x0004
        /*0022*/ 	.short	0x0020
        /*0024*/ 	.byte	0x00, 0xf0, 0x21, 0x00


	//----- nvinfo : EIATTR_KPARAM_INFO
	.align		4
.L_989:
        /*0028*/ 	.byte	0x04, 0x17
        /*002a*/ 	.short	(.L_991 - .L_990)
.L_990:
        /*002c*/ 	.word	0x00000000
        /*0030*/ 	.short	0x0003
        /*0032*/ 	.short	0x0018
        /*0034*/ 	.byte	0x00, 0xf0, 0x21, 0x00


	//----- nvinfo : EIATTR_KPARAM_INFO
	.align		4
.L_991:
        /*0038*/ 	.byte	0x04, 0x17
        /*003a*/ 	.short	(.L_993 - .L_992)
.L_992:
        /*003c*/ 	.word	0x00000000
        /*0040*/ 	.short	0x0002
        /*0042*/ 	.short	0x0010
        /*0044*/ 	.byte	0x00, 0xf5, 0x21, 0x00


	//----- nvinfo : EIATTR_KPARAM_INFO
	.align		4
.L_993:
        /*0048*/ 	.byte	0x04, 0x17
        /*004a*/ 	.short	(.L_995 - .L_994)
.L_994:
        /*004c*/ 	.word	0x00000000
        /*0050*/ 	.short	0x0001
        /*0052*/ 	.short	0x0008
        /*0054*/ 	.byte	0x00, 0xf5, 0x21, 0x00


	//----- nvinfo : EIATTR_KPARAM_INFO
	.align		4
.L_995:
        /*0058*/ 	.byte	0x04, 0x17
        /*005a*/ 	.short	(.L_997 - .L_996)
.L_996:
        /*005c*/ 	.word	0x00000000
        /*0060*/ 	.short	0x0000
        /*0062*/ 	.short	0x0000
        /*0064*/ 	.byte	0x00, 0xf0, 0x21, 0x00


	//----- nvinfo : EIATTR_SPARSE_MMA_MASK
	.align		4
.L_997:
        /*0068*/ 	.byte	0x03, 0x50
        /*006a*/ 	.short	0x0000


	//----- nvinfo : EIATTR_MAXREG_COUNT
	.align		4
        /*006c*/ 	.byte	0x03, 0x1b
        /*006e*/ 	.short	0x00ff


	//----- nvinfo : EIATTR_NUM_BARRIERS
	.align		4
        /*0070*/ 	.byte	0x02, 0x4c
        /*0072*/ 	.byte	0x01
	.zero		1


	//----- nvinfo : EIATTR_MERCURY_ISA_VERSION
	.align		4
        /*0074*/ 	.byte	0x03, 0x5f
        /*0076*/ 	.short	0x0101


	//----- nvinfo : EIATTR_VRC_CTA_INIT_COUNT
	.align		4
        /*0078*/ 	.byte	0x02, 0x4a
	.zero		1
	.zero		1


	//----- nvinfo : EIATTR_EXIT_INSTR_OFFSETS
	.align		4
        /*007c*/ 	.byte	0x04, 0x1c
        /*007e*/ 	.short	(.L_999 - .L_998)


	//   ....[0]....
.L_998:
        /*0080*/ 	.word	0x00000420


	//   ....[1]....
        /*0084*/ 	.word	0x00000750


	//   ....[2]....
        /*0088*/ 	.word	0x00000810


	//----- nvinfo : EIATTR_CRS_STACK_SIZE
	.align		4
.L_999:
        /*008c*/ 	.byte	0x04, 0x1e
        /*008e*/ 	.short	(.L_1001 - .L_1000)
.L_1000:
        /*0090*/ 	.word	0x00000000


	//----- nvinfo : EIATTR_CBANK_PARAM_SIZE
	.align		4
.L_1001:
        /*0094*/ 	.byte	0x03, 0x19
        /*0096*/ 	.short	0x0030


	//----- nvinfo : EIATTR_PARAM_CBANK
	.align		4
        /*0098*/ 	.byte	0x04, 0x0a
        /*009a*/ 	.short	(.L_1003 - .L_1002)
	.align		4
.L_1002:
        /*009c*/ 	.word	index@(.nv.constant0.cuda_maximum_16_double)
        /*00a0*/ 	.short	0x0380
        /*00a2*/ 	.short	0x0030


	//----- nvinfo : EIATTR_SW_WAR
	.align		4
.L_1003:
        /*00a4*/ 	.byte	0x04, 0x36
        /*00a6*/ 	.short	(.L_1005 - .L_1004)
.L_1004:
        /*00a8*/ 	.word	0x00000008
.L_1005:


//--------------------- .nv.info.cuda_maximum_32_double --------------------------
	.section	.nv.info.cuda_maximum_32_double,"",@"SHT_CUDA_INFO"
	.sectionflags	@""
	.align	4


	//----- nvinfo : EIATTR_CUDA_API_VERSION
	.align		4
        /*0000*/ 	.byte	0x04, 0x37
        /*0002*/ 	.short	(.L_1007 - .L_1006)
.L_1006:
        /*0004*/ 	.word	0x00000082


	//----- nvinfo : EIATTR_KPARAM_INFO
	.align		4
.L_1007:
        /*0008*/ 	.byte	0x04, 0x17
        /*000a*/ 	.short	(.L_1009 - .L_1008)
.L_1008:
        /*000c*/ 	.word	0x00000000
        /*0010*/ 	.short	0x0005
        /*0012*/ 	.short	0x0028
        /*0014*/ 	.byte	0x00, 0xf0, 0x21, 0x00


	//----- nvinfo : EIATTR_KPARAM_INFO
	.align		4
.L_1009:
        /*0018*/ 	.byte	0x04, 0x17
        /*001a*/ 	.short	(.L_1011 - .L_1010)
.L_1010:
        /*001c*/ 	.word	0x00000000
        /*0020*/ 	.short	0x0004
        /*0022*/ 	.short	0x0020
        /*0024*/ 	.byte	0x00, 0xf0, 0x21, 0x00


	//----- nvinfo : EIATTR_KPARAM_INFO
	.align		4
.L_1011:
        /*0028*/ 	.byte	0x04, 0x17
        /*002a*/ 	.short	(.L_1013 - .L_1012)
.L_1012:
        /*002c*/ 	.word	0x00000000
        /*0030*/ 	.short	0x0003
        /*0032*/ 	.short	0x0018
        /*0034*/ 	.byte	0x00, 0xf0, 0x21, 0x00


	//----- nvinfo : EIATTR_KPARAM_INFO
	.align		4
.L_1013:
        /*0038*/ 	.byte	0x04, 0x17
        /*003a*/ 	.short	(.L_1015 - .L_1014)
.L_1014:
        /*003c*/ 	.word	0x00000000
        /*0040*/ 	.short	0x0002
        /*0042*/ 	.short	0x0010
        /*0044*/ 	.byte	0x00, 0xf5, 0x21, 0x00


	//----- nvinfo : EIATTR_KPARAM_INFO
	.align		4
.L_1015:
        /*0048*/ 	.byte	0x04, 0x17
        /*004a*/ 	.short	(.L_1017 - .L_1016)
.L_1016:
        /*004c*/ 	.word	0x00000000
        /*0050*/ 	.short	0x0001
        /*0052*/ 	.short	0x0008
        /*0054*/ 	.byte	0x00, 0xf5, 0x21, 0x00


	//----- nvinfo : EIATTR_KPARAM_INFO
	.align		4
.L_1017:
        /*0058*/ 	.byte	0x04, 0x17
        /*005a*/ 	.short	(.L_1019 - .L_1018)
.L_1018:
        /*005c*/ 	.word	0x00000000
        /*0060*/ 	.short	0x0000
        /*0062*/ 	.short	0x0000
        /*0064*/ 	.byte	0x00, 0xf0, 0x21, 0x00


	//----- nvinfo : EIATTR_SPARSE_MMA_MASK
	.align		4
.L_1019:
        /*0068*/ 	.byte	0x03, 0x50
        /*006a*/ 	.short	0x0000


	//----- nvinfo : EIATTR_MAXREG_COUNT
	.align		4
        /*006c*/ 	.byte	0x03, 0x1b
        /*006e*/ 	.short	0x00ff


	//----- nvinfo : EIATTR_NUM_BARRIERS
	.align		4
        /*0070*/ 	.byte	0x02, 0x4c
        /*0072*/ 	.byte	0x01
	.zero		1


	//----- nvinfo : EIATTR_MERCURY_ISA_VERSION
	.align		4
        /*0074*/ 	.byte	0x03, 0x5f
        /*0076*/ 	.short	0x0101


	//----- nvinfo : EIATTR_VRC_CTA_INIT_COUNT
	.align		4
        /*0078*/ 	.byte	0x02, 0x4a
	.zero		1
	.zero		1


	//----- nvinfo : EIATTR_EXIT_INSTR_OFFSETS
	.align		4
        /*007c*/ 	.byte	0x04, 0x1c
        /*007e*/ 	.short	(.L_1021 - .L_1020)


	//   ....[0]....
.L_1020:
        /*0080*/ 	.word	0x00000420


	//   ....[1]....
        /*0084*/ 	.word	0x00000800


	//   ....[2]....
        /*0088*/ 	.word	0x000008c0


	//----- nvinfo : EIATTR_CRS_STACK_SIZE
	.align		4
.L_1021:
        /*008c*/ 	.byte	0x04, 0x1e
        /*008e*/ 	.short	(.L_1023 - .L_1022)
.L_1022:
        /*0090*/ 	.word	0x00000000


	//----- nvinfo : EIATTR_CBANK_PARAM_SIZE
	.align		4
.L_1023:
        /*0094*/ 	.byte	0x03, 0x19
        /*0096*/ 	.short	0x0030


	//----- nvinfo : EIATTR_PARAM_CBANK
	.align		4
        /*0098*/ 	.byte	0x04, 0x0a
        /*009a*/ 	.short	(.L_1025 - .L_1024)
	.align		4
.L_1024:
        /*009c*/ 	.word	index@(.nv.constant0.cuda_maximum_32_double)
        /*00a0*/ 	.short	0x0380
        /*00a2*/ 	.short	0x0030


	//----- nvinfo : EIATTR_SW_WAR
	.align		4
.L_1025:
        /*00a4*/ 	.byte	0x04, 0x36
        /*00a6*/ 	.short	(.L_1027 - .L_1026)
.L_1026:
        /*00a8*/ 	.word	0x00000008
.L_1027:


//--------------------- .nv.info.cuda_maximum_64_double --------------------------
	.section	.nv.info.cuda_maximum_64_double,"",@"SHT_CUDA_INFO"
	.sectionflags	@""
	.align	4


	//----- nvinfo : EIATTR_CUDA_API_VERSION
	.align		4
        /*0000*/ 	.byte	0x04, 0x37
        /*0002*/ 	.short	(.L_1029 - .L_1028)
.L_1028:
        /*0004*/ 	.word	0x00000082


	//----- nvinfo : EIATTR_KPARAM_INFO
	.align		4
.L_1029:
        /*0008*/ 	.byte	0x04, 0x17
        /*000a*/ 	.short	(.L_1031 - .L_1030)
.L_1030:
        /*000c*/ 	.word	0x00000000
        /*0010*/ 	.short	0x0005
        /*0012*/ 	.short	0x0028
        /*0014*/ 	.byte	0x00, 0xf0, 0x21, 0x00


	//----- nvinfo : EIATTR_KPARAM_INFO
	.align		4
.L_1031:
        /*0018*/ 	.byte	0x04, 0x17
        /*001a*/ 	.short	(.L_1033 - .L_1032)
.L_1032:
        /*001c*/ 	.word	0x00000000
        /*0020*/ 	.short	0x0004
        /*0022*/ 	.short	0x0020
        /*0024*/ 	.byte	0x00, 0xf0, 0x21, 0x00


	//----- nvinfo : EIATTR_KPARAM_INFO
	.align		4
.L_1033:
        /*0028*/ 	.byte	0x04, 0x17
        /*002a*/ 	.short	(.L_1035 - .L_1034)
.L_1034:
        /*002c*/ 	.word	0x00000000
        /*0030*/ 	.short	0x0003
        /*0032*/ 	.short	0x0018
        /*0034*/ 	.byte	0x00, 0xf0, 0x21, 0x00


	//----- nvinfo : EIATTR_KPARAM_INFO
	.align		4
.L_1035:
        /*0038*/ 	.byte	0x04, 0x17
        /*003a*/ 	.short	(.L_1037 - .L_1036)
.L_1036:
        /*003c*/ 	.word	0x00000000
        /*0040*/ 	.short	0x0002
        /*0042*/ 	.short	0x0010
        /*0044*/ 	.byte	0x00, 0xf5, 0x21, 0x00


	//----- nvinfo : EIATTR_KPARAM_INFO
	.align		4
.L_1037:
        /*0048*/ 	.byte	0x04, 0x17
        /*004a*/ 	.short	(.L_1039 - .L_1038)
.L_1038:
        /*004c*/ 	.word	0x00000000
        /*0050*/ 	.short	0x0001
        /*0052*/ 	.short	0x0008
        /*0054*/ 	.byte	0x00, 0xf5, 0x21, 0x00


	//----- nvinfo : EIATTR_KPARAM_INFO
	.align		4
.L_1039:
        /*0058*/ 	.byte	0x04, 0x17
        /*005a*/ 	.short	(.L_1041 - .L_1040)
.L_1040:
        /*005c*/ 	.word	0x00000000
        /*0060*/ 	.short	0x0000
        /*0062*/ 	.short	0x0000
        /*0064*/ 	.byte	0x00, 0xf0, 0x21, 0x00


	//----- nvinfo : EIATTR_SPARSE_MMA_MASK
	.align		4
.L_1041:
        /*0068*/ 	.byte	0x03, 0x50
        /*006a*/ 	.short	0x0000


	//----- nvinfo : EIATTR_MAXREG_COUNT
	.align		4
        /*006c*/ 	.byte	0x03, 0x1b
        /*006e*/ 	.short	0x00ff


	//----- nvinfo : EIATTR_NUM_BARRIERS
	.align		4
        /*0070*/ 	.byte	0x02, 0x4c
        /*0072*/ 	.byte	0x01
	.zero		1


	//----- nvinfo : EIATTR_MERCURY_ISA_VERSION
	.align		4
        /*0074*/ 	.byte	0x03, 0x5f
        /*0076*/ 	.short	0x0101


	//----- nvinfo : EIATTR_VRC_CTA_INIT_COUNT
	.align		4
        /*0078*/ 	.byte	0x02, 0x4a
	.zero		1
	.zero		1


	//----- nvinfo : EIATTR_EXIT_INSTR_OFFSETS
	.align		4
        /*007c*/ 	.byte	0x04, 0x1c
        /*007e*/ 	.short	(.L_1043 - .L_1042)


	//   ....[0]....
.L_1042:
        /*0080*/ 	.word	0x00000420


	//   ....[1]....
        /*0084*/ 	.word	0x000008a0


	//   ....[2]....
        /*0088*/ 	.word	0x00000960


	//----- nvinfo : EIATTR_CRS_STACK_SIZE
	.align		4
.L_1043:
        /*008c*/ 	.byte	0x04, 0x1e
        /*008e*/ 	.short	(.L_1045 - .L_1044)
.L_1044:
        /*0090*/ 	.word	0x00000000


	//----- nvinfo : EIATTR_CBANK_PARAM_SIZE
	.align		4
.L_1045:
        /*0094*/ 	.byte	0x03, 0x19
        /*0096*/ 	.short	0x0030


	//----- nvinfo : EIATTR_PARAM_CBANK
	.align		4
        /*0098*/ 	.byte	0x04, 0x0a
        /*009a*/ 	.short	(.L_1047 - .L_1046)
	.align		4
.L_1046:
        /*009c*/ 	.word	index@(.nv.constant0.cuda_maximum_64_double)
        /*00a0*/ 	.short	0x0380
        /*00a2*/ 	.short	0x0030


	//----- nvinfo : EIATTR_SW_WAR
	.align		4
.L_1047:
        /*00a4*/ 	.byte	0x04, 0x36
        /*00a6*/ 	.short	(.L_1049 - .L_1048)
.L_1048:
        /*00a8*/ 	.word	0x00000008
.L_1049:


//--------------------- .nv.info.cuda_maximum_128_double --------------------------
	.section	.nv.info.cuda_maximum_128_double,"",@"SHT_CUDA_INFO"
	.sectionflags	@""
	.align	4


	//----- nvinfo : EIATTR_CUDA_API_VERSION
	.align		4
        /*0000*/ 	.byte	0x04, 0x37
        /*0002*/ 	.short	(.L_1051 - .L_1050)
.L_1050:
        /*0004*/ 	.word	0x00000082


	//----- nvinfo : EIATTR_KPARAM_INFO
	.align		4
.L_1051:
        /*0008*/ 	.byte	0x04, 0x17
        /*000a*/ 	.short	(.L_1053 - .L_1052)
.L_1052:
        /*000c*/ 	.word	0x00000000
        /*0010*/ 	.short	0x0005
        /*0012*/ 	.short	0x0028
        /*0014*/ 	.byte	0x00, 0xf0, 0x21, 0x00


	//----- nvinfo : EIATTR_KPARAM_INFO
	.align		4
.L_1053:
        /*0018*/ 	.byte	0x04, 0x17
        /*001a*/ 	.short	(.L_1055 - .L_1054)
.L_1054:
        /*001c*/ 	.word	0x00000000
        /*0020*/ 	.short	0x0004
        /*0022*/ 	.short	0x0020
        /*0024*/ 	.byte	0x00, 0xf0, 0x21, 0x00


	//----- nvinfo : EIATTR_KPARAM_INFO
	.align		4
.L_1055:
        /*0028*/ 	.byte	0x04, 0x17
        /*002a*/ 	.short	(.L_1057 - .L_1056)
.L_1056:
        /*002c*/ 	.word	0x00000000
        /*0030*/ 	.short	0x0003
        /*0032*/ 	.short	0x0018
        /*0034*/ 	.byte	0x00, 0xf0, 0x21, 0x00


	//----- nvinfo : EIATTR_KPARAM_INFO
	.align		4
.L_1057:
        /*0038*/ 	.byte	0x04, 0x17
        /*003a*/ 	.short	(.L_1059 - .L_1058)
.L_1058:
        /*003c*/ 	.word	0x00000000
        /*0040*/ 	.short	0x0002
        /*0042*/ 	.short	0x0010
        /*0044*/ 	.byte	0x00, 0xf5, 0x21, 0x00


	//----- nvinfo : EIATTR_KPARAM_INFO
	.align		4
.L_1059:
        /*0048*/ 	.byte	0x04, 0x17
        /*004a*/ 	.short	(.L_1061 - .L_1060)
.L_1060:
        /*004c*/ 	.word	0x00000000
        /*0050*/ 	.short	0x0001
        /*0052*/ 	.short	0x0008
        /*0054*/ 	.byte	0x00, 0xf5, 0x21, 0x00


	//----- nvinfo : EIATTR_KPARAM_INFO
	.align		4
.L_1061:
        /*0058*/ 	.byte	0x04, 0x17
        /*005a*/ 	.short	(.L_1063 - .L_1062)
.L_1062:
        /*005c*/ 	.word	0x00000000
        /*0060*/ 	.short	0x0000
        /*0062*/ 	.short	0x0000
        /*0064*/ 	.byte	0x00, 0xf0, 0x21, 0x00


	//----- nvinfo : EIATTR_SPARSE_MMA_MASK
	.align		4
.L_1063:
        /*0068*/ 	.byte	0x03, 0x50
        /*006a*/ 	.short	0x0000


	//----- nvinfo : EIATTR_MAXREG_COUNT
	.align		4
        /*006c*/ 	.byte	0x03, 0x1b
        /*006e*/ 	.short	0x00ff


	//----- nvinfo : EIATTR_NUM_BARRIERS
	.align		4
        /*0070*/ 	.byte	0x02, 0x4c
        /*0072*/ 	.byte	0x01
	.zero		1


	//----- nvinfo : EIATTR_MERCURY_ISA_VERSION
	.align		4
        /*0074*/ 	.byte	0x03, 0x5f
        /*0076*/ 	.short	0x0101


	//----- nvinfo : EIATTR_VRC_CTA_INIT_COUNT
	.align		4
        /*0078*/ 	.byte	0x02, 0x4a
	.zero		1
	.zero		1


	//----- nvinfo : EIATTR_EXIT_INSTR_OFFSETS
	.align		4
        /*007c*/ 	.byte	0x04, 0x1c
        /*007e*/ 	.short	(.L_1065 - .L_1064)


	//   ....[0]....
.L_1064:
        /*0080*/ 	.word	0x000004e0


	//   ....[1]....
        /*0084*/ 	.word	0x00000960


	//   ....[2]....
        /*0088*/ 	.word	0x00000a20


	//----- nvinfo : EIATTR_CRS_STACK_SIZE
	.align		4
.L_1065:
        /*008c*/ 	.byte	0x04, 0x1e
        /*008e*/ 	.short	(.L_1067 - .L_1066)
.L_1066:
        /*0090*/ 	.word	0x00000000


	//----- nvinfo : EIATTR_CBANK_PARAM_SIZE
	.align		4
.L_1067:
        /*0094*/ 	.byte	0x03, 0x19
        /*0096*/ 	.short	0x0030


	//----- nvinfo : EIATTR_PARAM_CBANK
	.align		4
        /*0098*/ 	.byte	0x04, 0x0a
        /*009a*/ 	.short	(.L_1069 - .L_1068)
	.align		4
.L_1068:
        /*009c*/ 	.word	index@(.nv.constant0.cuda_maximum_128_double)
        /*00a0*/ 	.short	0x0380
        /*00a2*/ 	.short	0x0030


	//----- nvinfo : EIATTR_SW_WAR
	.align		4
.L_1069:
        /*00a4*/ 	.byte	0x04, 0x36
        /*00a6*/ 	.short	(.L_1071 - .L_1070)
.L_1070:
        /*00a8*/ 	.word	0x00000008
.L_1071:


//--------------------- .nv.info.cuda_maximum_256_double --------------------------
	.section	.nv.info.cuda_maximum_256_double,"",@"SHT_CUDA_INFO"
	.sectionflags	@""
	.align	4


	//----- nvinfo : EIATTR_CUDA_API_VERSION
	.align		4
        /*0000*/ 	.byte	0x04, 0x37
        /*0002*/ 	.short	(.L_1073 - .L_1072)
.L_1072:
        /*0004*/ 	.word	0x00000082


	//----- nvinfo : EIATTR_KPARAM_INFO
	.align		4
.L_1073:
        /*0008*/ 	.byte	0x04, 0x17
        /*000a*/ 	.short	(.L_1075 - .L_1074)
.L_1074:
        /*000c*/ 	.word	0x00000000
        /*0010*/ 	.short	0x0005
        /*0012*/ 	.short	0x0028
        /*0014*/ 	.byte	0x00, 0xf0, 0x21, 0x00


	//----- nvinfo : EIATTR_KPARAM_INFO
	.align		4
.L_1075:
        /*0018*/ 	.byte	0x04, 0x17
        /*001a*/ 	.short	(.L_1077 - .L_1076)
.L_1076:
        /*001c*/ 	.word	0x00000000
        /*0020*/ 	.short	0x0004
        /*0022*/ 	.short	0x0020
        /*0024*/ 	.byte	0x00, 0xf0, 0x21, 0x00


	//----- nvinfo : EIATTR_KPARAM_INFO
	.align		4
.L_1077:
        /*0028*/ 	.byte	0x04, 0x17
        /*002a*/ 	.short	(.L_1079 - .L_1078)
.L_1078:
        /*002c*/ 	.word	0x00000000
        /*0030*/ 	.short	0x0003
        /*0032*/ 	.short	0x0018
        /*0034*/ 	.byte	0x00, 0xf0, 0x21, 0x00


	//----- nvinfo : EIATTR_KPARAM_INFO
	.align		4
.L_1079:
        /*0038*/ 	.byte	0x04, 0x17
        /*003a*/ 	.short	(.L_1081 - .L_1080)
.L_1080:
        /*003c*/ 	.word	0x00000000
        /*0040*/ 	.short	0x0002
        /*0042*/ 	.short	0x0010
        /*0044*/ 	.byte	0x00, 0xf5, 0x21, 0x00


	//----- nvinfo : EIATTR_KPARAM_INFO
	.align		4
.L_1081:
        /*0048*/ 	.byte	0x04, 0x17
        /*004a*/ 	.short	(.L_1083 - .L_1082)
.L_1082:
        /*004c*/ 	.word	0x00000000
        /*0050*/ 	.short	0x0001
        /*0052*/ 	.short	0x0008
        /*0054*/ 	.byte	0x00, 0xf5, 0x21, 0x00


	//----- nvinfo : EIATTR_KPARAM_INFO
	.align		4
.L_1083:
        /*0058*/ 	.byte	0x04, 0x17
        /*005a*/ 	.short	(.L_1085 - .L_1084)
.L_1084:
        /*005c*/ 	.word	0x00000000
        /*0060*/ 	.short	0x0000
        /*0062*/ 	.short	0x0000
        /*0064*/ 	.byte	0x00, 0xf0, 0x21, 0x00


	//----- nvinfo : EIATTR_SPARSE_MMA_MASK
	.align		4
.L_1085:
        /*0068*/ 	.byte	0x03, 0x50
        /*006a*/ 	.short	0x0000


	//----- nvinfo : EIATTR_MAXREG_COUNT
	.align		4
        /*006c*/ 	.byte	0x03, 0x1b
        /*006e*/ 	.short	0x00ff


	//----- nvinfo : EIATTR_NUM_BARRIERS
	.align		4
        /*0070*/ 	.byte	0x02, 0x4c
        /*0072*/ 	.byte	0x01
	.zero		1


	//----- nvinfo : EIATTR_MERCURY_ISA_VERSION
	.align		4
        /*0074*/ 	.byte	0x03, 0x5f
        /*0076*/ 	.short	0x0101


	//----- nvinfo : EIATTR_VRC_CTA_INIT_COUNT
	.align		4
        /*0078*/ 	.byte	0x02, 0x4a
	.zero		1
	.zero		1


	//----- nvinfo : EIATTR_EXIT_INSTR_OFFSETS
	.align		4
        /*007c*/ 	.byte	0x04, 0x1c
        /*007e*/ 	.short	(.L_1087 - .L_1086)


	//   ....[0]....
.L_1086:
        /*0080*/ 	.word	0x000005a0


	//   ....[1]....
        /*0084*/ 	.word	0x00000a20


	//   ....[2]....
        /*0088*/ 	.word	0x00000ae0


	//----- nvinfo : EIATTR_CRS_STACK_SIZE
	.align		4
.L_1087:
        /*008c*/ 	.byte	0x04, 0x1e
        /*008e*/ 	.short	(.L_1089 - .L_1088)
.L_1088:
        /*0090*/ 	.word	0x00000000


	//----- nvinfo : EIATTR_CBANK_PARAM_SIZE
	.align		4
.L_1089:
        /*0094*/ 	.byte	0x03, 0x19
        /*0096*/ 	.short	0x0030


	//----- nvinfo : EIATTR_PARAM_CBANK
	.align		4
        /*0098*/ 	.byte	0x04, 0x0a
        /*009a*/ 	.short	(.L_1091 - .L_1090)
	.align		4
.L_1090:
        /*009c*/ 	.word	index@(.nv.constant0.cuda_maximum_256_double)
        /*00a0*/ 	.short	0x0380
        /*00a2*/ 	.short	0x0030


	//----- nvinfo : EIATTR_SW_WAR
	.align		4
.L_1091:
        /*00a4*/ 	.byte	0x04, 0x36
        /*00a6*/ 	.short	(.L_1093 - .L_1092)
.L_1092:
        /*00a8*/ 	.word	0x00000008
.L_1093:


//--------------------- .nv.info.cuda_maximum_512_double --------------------------
	.section	.nv.info.cuda_maximum_512_double,"",@"SHT_CUDA_INFO"
	.sectionflags	@""
	.align	4


	//----- nvinfo : EIATTR_CUDA_API_VERSION
	.align		4
        /*0000*/ 	.byte	0x04, 0x37
        /*0002*/ 	.short	(.L_1095 - .L_1094)
.L_1094:
        /*0004*/ 	.word	0x00000082


	//----- nvinfo : EIATTR_KPARAM_INFO
	.align		4
.L_1095:
        /*0008*/ 	.byte	0x04, 0x17
        /*000a*/ 	.short	(.L_1097 - .L_1096)
.L_1096:
        /*000c*/ 	.word	0x00000000
        /*0010*/ 	.short	0x0005
        /*0012*/ 	.short	0x0028
        /*0014*/ 	.byte	0x00, 0xf0, 0x21, 0x00


	//----- nvinfo : EIATTR_KPARAM_INFO
	.align		4
.L_1097:
        /*0018*/ 	.byte	0x04, 0x17
        /*001a*/ 	.short	(.L_1099 - .L_1098)
.L_1098:
        /*001c*/ 	.word	0x00000000
        /*0020*/ 	.short	0x0004
        /*0022*/ 	.short	0x0020
        /*0024*/ 	.byte	0x00, 0xf0, 0x21, 0x00


	//----- nvinfo : EIATTR_KPARAM_INFO
	.align		4
.L_1099:
        /*0028*/ 	.byte	0x04, 0x17
        /*002a*/ 	.short	(.L_1101 - .L_1100)
.L_1100:
        /*002c*/ 	.word	0x00000000
        /*0030*/ 	.short	0x0003
        /*0032*/ 	.short	0x0018
        /*0034*/ 	.byte	0x00, 0xf0, 0x21, 0x00


	//----- nvinfo : EIATTR_KPARAM_INFO
	.align		4
.L_1101:
        /*0038*/ 	.byte	0x04, 0x17
        /*003a*/ 	.short	(.L_1103 - .L_1102)
.L_1102:
        /*003c*/ 	.word	0x00000000
        /*0040*/ 	.short	0x0002
        /*0042*/ 	.short	0x0010
        /*0044*/ 	.byte	0x00, 0xf5, 0x21, 0x00


	//----- nvinfo : EIATTR_KPARAM_INFO
	.align		4
.L_1103:
        /*0048*/ 	.byte	0x04, 0x17
        /*004a*/ 	.short	(.L_1105 - .L_1104)
.L_1104:
        /*004c*/ 	.word	0x00000000
        /*0050*/ 	.short	0x0001
        /*0052*/ 	.short	0x0008
        /*0054*/ 	.byte	0x00, 0xf5, 0x21, 0x00


	//----- nvinfo : EIATTR_KPARAM_INFO
	.align		4
.L_1105:
        /*0058*/ 	.byte	0x04, 0x17
        /*005a*/ 	.short	(.L_1107 - .L_1106)
.L_1106:
        /*005c*/ 	.word	0x00000000
        /*0060*/ 	.short	0x0000
        /*0062*/ 	.short	0x0000
        /*0064*/ 	.byte	0x00, 0xf0, 0x21, 0x00


	//----- nvinfo : EIATTR_SPARSE_MMA_MASK
	.align		4
.L_1107:
        /*0068*/ 	.byte	0x03, 0x50
        /*006a*/ 	.short	0x0000


	//----- nvinfo : EIATTR_MAXREG_COUNT
	.align		4
        /*006c*/ 	.byte	0x03, 0x1b
        /*006e*/ 	.short	0x00ff


	//----- nvinfo : EIATTR_NUM_BARRIERS
	.align		4
        /*0070*/ 	.byte	0x02, 0x4c
        /*0072*/ 	.byte	0x01
	.zero		1


	//----- nvinfo : EIATTR_MERCURY_ISA_VERSION
	.align		4
        /*0074*/ 	.byte	0x03, 0x5f
        /*0076*/ 	.short	0x0101


	//----- nvinfo : EIATTR_VRC_CTA_INIT_COUNT
	.align		4
        /*0078*/ 	.byte	0x02, 0x4a
	.zero		1
	.zero		1


	//----- nvinfo : EIATTR_EXIT_INSTR_OFFSETS
	.align		4
        /*007c*/ 	.byte	0x04, 0x1c
        /*007e*/ 	.short	(.L_1109 - .L_1108)


	//   ....[0]....
.L_1108:
        /*0080*/ 	.word	0x00000660


	//   ....[1]....
        /*0084*/ 	.word	0x00000ae0


	//   ....[2]....
        /*0088*/ 	.word	0x00000ba0


	//----- nvinfo : EIATTR_CRS_STACK_SIZE
	.align		4
.L_1109:
        /*008c*/ 	.byte	0x04, 0x1e
        /*008e*/ 	.short	(.L_1111 - .L_1110)
.L_1110:
        /*0090*/ 	.word	0x00000000


	//----- nvinfo : EIATTR_CBANK_PARAM_SIZE
	.align		4
.L_1111:
        /*0094*/ 	.byte	0x03, 0x19
        /*0096*/ 	.short	0x0030


	//----- nvinfo : EIATTR_PARAM_CBANK
	.align		4
        /*0098*/ 	.byte	0x04, 0x0a
        /*009a*/ 	.short	(.L_1113 - .L_1112)
	.align		4
.L_1112:
        /*009c*/ 	.word	index@(.nv.constant0.cuda_maximum_512_double)
        /*00a0*/ 	.short	0x0380
        /*00a2*/ 	.short	0x0030


	//----- nvinfo : EIATTR_SW_WAR
	.align		4
.L_1113:
        /*00a4*/ 	.byte	0x04, 0x36
        /*00a6*/ 	.short	(.L_1115 - .L_1114)
.L_1114:
        /*00a8*/ 	.word	0x00000008
.L_1115:


//--------------------- .nv.info.cuda_sum_2_float --------------------------
	.section	.nv.info.cuda_sum_2_float,"",@"SHT_CUDA_INFO"
	.sectionflags	@""
	.align	4


	//----- nvinfo : EIATTR_CUDA_API_VERSION
	.align		4
        /*0000*/ 	.byte	0x04, 0x37
        /*0002*/ 	.short	(.L_1117 - .L_1116)
.L_1116:
        /*0004*/ 	.word	0x00000082


	//----- nvinfo : EIATTR_KPARAM_INFO
	.align		4
.L_1117:
        /*0008*/ 	.byte	0x04, 0x17
        /*000a*/ 	.short	(.L_1119 - .L_1118)
.L_1118:
        /*000c*/ 	.word	0x00000000
        /*0010*/ 	.short	0x0006
        /*0012*/ 	.short	0x0030
        /*0014*/ 	.byte	0x00, 0xf0, 0x21, 0x00


	//----- nvinfo : EIATTR_KPARAM_INFO
	.align		4
.L_1119:
        /*0018*/ 	.byte	0x04, 0x17
        /*001a*/ 	.short	(.L_1121 - .L_1120)
.L_1120:
        /*001c*/ 	.word	0x00000000
        /*0020*/ 	.short	0x0005
        /*0022*/ 	.short	0x0028
        /*0024*/ 	.byte	0x00, 0xf0, 0x21, 0x00


	//----- nvinfo : EIATTR_KPARAM_INFO
	.align		4
.L_1121:
        /*0028*/ 	.byte	0x04, 0x17
        /*002a*/ 	.short	(.L_1123 - .L_1122)
.L_1122:
        /*002c*/ 	.word	0x00000000
        /*0030*/ 	.short	0x0004
        /*0032*/ 	.short	0x0020
        /*0034*/ 	.byte	0x00, 0xf0, 0x21, 0x00


	//----- nvinfo : EIATTR_KPARAM_INFO
	.align		4
.L_1123:
        /*0038*/ 	.byte	0x04, 0x17
        /*003a*/ 	.short	(.L_1125 - .L_1124)
.L_1124:
        /*003c*/ 	.word	0x00000000
        /*0040*/ 	.short	0x0003
        /*0042*/ 	.short	0x0018
        /*0044*/ 	.byte	0x00, 0xf0, 0x11, 0x00


	//----- nvinfo : EIATTR_KPARAM_INFO
	.align		4
.L_1125:
        /*0048*/ 	.byte	0x04, 0x17
        /*004a*/ 	.short	(.L_1127 - .L_1126)
.L_1126:
        /*004c*/ 	.word	0x00000000
        /*0050*/ 	.short	0x0002
        /*0052*/ 	.short	0x0010
        /*0054*/ 	.byte	0x00, 0xf5, 0x21, 0x00


	//----- nvinfo : EIATTR_KPARAM_INFO
	.align		4
.L_1127:
        /*0058*/ 	.byte	0x04, 0x17
        /*005a*/ 	.short	(.L_1129 - .L_1128)
.L_1128:
        /*005c*/ 	.word	0x00000000
        /*0060*/ 	.short	0x0001
        /*0062*/ 	.short	0x0008
        /*0064*/ 	.byte	0x00, 0xf5, 0x21, 0x00


	//----- nvinfo : EIATTR_KPARAM_INFO
	.align		4
.L_1129:
        /*0068*/ 	.byte	0x04, 0x17
        /*006a*/ 	.short	(.L_1131 - .L_1130)
.L_1130:
        /*006c*/ 	.word	0x00000000
        /*0070*/ 	.short	0x0000
        /*0072*/ 	.short	0x0000
        /*0074*/ 	.byte	0x00, 0xf0, 0x21, 0x00


	//----- nvinfo : EIATTR_SPARSE_MMA_MASK
	.align		4
.L_1131:
        /*0078*/ 	.byte	0x03, 0x50
        /*007a*/ 	.short	0x0000


	//----- nvinfo : EIATTR_MAXREG_COUNT
	.align		4
        /*007c*/ 	.byte	0x03, 0x1b
        /*007e*/ 	.short	0x00ff


	//----- nvinfo : EIATTR_NUM_BARRIERS
	.align		4
        /*0080*/ 	.byte	0x02, 0x4c
        /*0082*/ 	.byte	0x01
	.zero		1


	//----- nvinfo : EIATTR_MERCURY_ISA_VERSION
	.align		4
        /*0084*/ 	.byte	0x03, 0x5f
        /*0086*/ 	.short	0x0101


	//----- nvinfo : EIATTR_VRC_CTA_INIT_COUNT
	.align		4
        /*0088*/ 	.byte	0x02, 0x4a
	.zero		1
	.zero		1


	//----- nvinfo : EIATTR_EXIT_INSTR_OFFSETS
	.align		4
        /*008c*/ 	.byte	0x04, 0x1c
        /*008e*/ 	.short	(.L_1133 - .L_1132)


	//   ....[0]....
.L_1132:
        /*0090*/ 	.word	0x000003d0


	//   ....[1]....
        /*0094*/ 	.word	0x00000480


	//   ....[2]....
        /*0098*/ 	.word	0x00000530


	//   ....[3]....
        /*009c*/ 	.word	0x000005e0


	//----- nvinfo : EIATTR_CRS_STACK_SIZE
	.align		4
.L_1133:
        /*00a0*/ 	.byte	0x04, 0x1e
        /*00a2*/ 	.short	(.L_1135 - .L_1134)
.L_1134:
        /*00a4*/ 	.word	0x00000000


	//----- nvinfo : EIATTR_CBANK_PARAM_SIZE
	.align		4
.L_1135:
        /*00a8*/ 	.byte	0x03, 0x19
        /*00aa*/ 	.short	0x0038


	//----- nvinfo : EIATTR_PARAM_CBANK
	.align		4
        /*00ac*/ 	.byte	0x04, 0x0a
        /*00ae*/ 	.short	(.L_1137 - .L_1136)
	.align		4
.L_1136:
        /*00b0*/ 	.word	index@(.nv.constant0.cuda_sum_2_float)
        /*00b4*/ 	.short	0x0380
        /*00b6*/ 	.short	0x0038


	//----- nvinfo : EIATTR_SW_WAR
	.align		4
.L_1137:
        /*00b8*/ 	.byte	0x04, 0x36
        /*00ba*/ 	.short	(.L_1139 - .L_1138)
.L_1138:
        /*00bc*/ 	.word	0x00000008
.L_1139:


//--------------------- .nv.info.cuda_sum_4_float --------------------------
	.section	.nv.info.cuda_sum_4_float,"",@"SHT_CUDA_INFO"
	.sectionflags	@""
	.align	4


	//----- nvinfo : EIATTR_CUDA_API_VERSION
	.align		4
        /*0000*/ 	.byte	0x04, 0x37
        /*0002*/ 	.short	(.L_1141 - .L_1140)
.L_1140:
        /*0004*/ 	.word	0x00000082


	//----- nvinfo : EIATTR_KPARAM_INFO
	.align		4
.L_1141:
        /*0008*/ 	.byte	0x04, 0x17
        /*000a*/ 	.short	(.L_1143 - .L_1142)
.L_1142:
        /*000c*/ 	.word	0x00000000
        /*0010*/ 	.short	0x0006
        /*0012*/ 	.short	0x0030
        /*0014*/ 	.byte	0x00, 0xf0, 0x21, 0x00


	//----- nvinfo : EIATTR_KPARAM_INFO
	.align		4
.L_1143:
        /*0018*/ 	.byte	0x04, 0x17
        /*001a*/ 	.short	(.L_1145 - .L_1144)
.L_1144:
        /*001c*/ 	.word	0x00000000
        /*0020*/ 	.short	0x0005
        /*0022*/ 	.short	0x0028
        /*0024*/ 	.byte	0x00, 0xf0, 0x21, 0x00


	//----- nvinfo : EIATTR_KPARAM_INFO
	.align		4
.L_1145:
        /*0028*/ 	.byte	0x04, 0x17
        /*002a*/ 	.short	(.L_1147 - .L_1146)
.L_1146:
        /*002c*/ 	.word	0x00000000
        /*0030*/ 	.short	0x0004
        /*0032*/ 	.short	0x0020
        /*0034*/ 	.byte	0x00, 0xf0, 0x21, 0x00


	//----- nvinfo : EIATTR_KPARAM_INFO
	.align		4
.L_1147:
        /*0038*/ 	.byte	0x04, 0x17
        /*003a*/ 	.short	(.L_1149 - .L_1148)
.L_1148:
        /*003c*/ 	.word	0x00000000
        /*0040*/ 	.short	0x0003
        /*0042*/ 	.short	0x0018
        /*0044*/ 	.byte	0x00, 0xf0, 0x11, 0x00


	//----- nvinfo : EIATTR_KPARAM_INFO
	.align		4
.L_1149:
        /*0048*/ 	.byte	0x04, 0x17
        /*004a*/ 	.short	(.L_1151 - .L_1150)
.L_1150:
        /*004c*/ 	.word	0x00000000
        /*0050*/ 	.short	0x0002
        /*0052*/ 	.short	0x0010
        /*0054*/ 	.byte	0x00, 0xf5, 0x21, 0x00


	//----- nvinfo : EIATTR_KPARAM_INFO
	.align		4
.L_1151:
        /*0058*/ 	.byte	0x04, 0x17
        /*005a*/ 	.short	(.L_1153 - .L_1152)
.L_1152:
        /*005c*/ 	.word	0x00000000
        /*0060*/ 	.short	0x0001
        /*0062*/ 	.short	0x0008
        /*0064*/ 	.byte	0x00, 0xf5, 0x21, 0x00


	//----- nvinfo : EIATTR_KPARAM_INFO
	.align		4
.L_1153:
        /*0068*/ 	.byte	0x04, 0x17
        /*006a*/ 	.short	(.L_1155 - .L_1154)
.L_1154:
        /*006c*/ 	.word	0x00000000
        /*0070*/ 	.short	0x0000
        /*0072*/ 	.short	0x0000
        /*0074*/ 	.byte	0x00, 0xf0, 0x21, 0x00


	//----- nvinfo : EIATTR_SPARSE_MMA_MASK
	.align		4
.L_1155:
        /*0078*/ 	.byte	0x03, 0x50
        /*007a*/ 	.short	0x0000


	//----- nvinfo : EIATTR_MAXREG_COUNT
	.align		4
        /*007c*/ 	.byte	0x03, 0x1b
        /*007e*/ 	.short	0x00ff


	//----- nvinfo : EIATTR_NUM_BARRIERS
	.align		4
        /*0080*/ 	.byte	0x02, 0x4c
        /*0082*/ 	.byte	0x01
	.zero		1


	//----- nvinfo : EIATTR_MERCURY_ISA_VERSION
	.align		4
        /*0084*/ 	.byte	0x03, 0x5f
        /*0086*/ 	.short	0x0101


	//----- nvinfo : EIATTR_VRC_CTA_INIT_COUNT
	.align		4
        /*0088*/ 	.byte	0x02, 0x4a
	.zero		1
	.zero		1


	//----- nvinfo : EIATTR_EXIT_INSTR_OFFSETS
	.align		4
        /*008c*/ 	.byte	0x04, 0x1c
        /*008e*/ 	.short	(.L_1157 - .L_1156)


	//   ....[0]....
.L_1156:
        /*0090*/ 	.word	0x000003d0


	//   ....[1]....
        /*0094*/ 	.word	0x00000500


	//   ....[2]....
        /*0098*/ 	.word	0x000005b0


	//   ....[3]....
        /*009c*/ 	.word	0x00000660


	//----- nvinfo : EIATTR_CRS_STACK_SIZE
	.align		4
.L_1157:
        /*00a0*/ 	.byte	0x04, 0x1e
        /*00a2*/ 	.short	(.L_1159 - .L_1158)
.L_1158:
        /*00a4*/ 	.word	0x00000000


	//----- nvinfo : EIATTR_CBANK_PARAM_SIZE
	.align		4
.L_1159:
        /*00a8*/ 	.byte	0x03, 0x19
        /*00aa*/ 	.short	0x0038


	//----- nvinfo : EIATTR_PARAM_CBANK
	.align		4
        /*00ac*/ 	.byte	0x04, 0x0a
        /*00ae*/ 	.short	(.L_1161 - .L_1160)
	.align		4
.L_1160:
        /*00b0*/ 	.word	index@(.nv.constant0.cuda_sum_4_float)
        /*00b4*/ 	.short	0x0380
        /*00b6*/ 	.short	0x0038


	//----- nvinfo : EIATTR_SW_WAR
	.align		4
.L_1161:
        /*00b8*/ 	.byte	0x04, 0x36
        /*00ba*/ 	.short	(.L_1163 - .L_1162)
.L_1162:
        /*00bc*/ 	.word	0x00000008
.L_1163:


//--------------------- .nv.info.cuda_sum_8_float --------------------------
	.section	.nv.info.cuda_sum_8_float,"",@"SHT_CUDA_INFO"
	.sectionflags	@""
	.align	4


	//----- nvinfo : EIATTR_CUDA_API_VERSION
	.align		4
        /*0000*/ 	.byte	0x04, 0x37
        /*0002*/ 	.short	(.L_1165 - .L_1164)
.L_1164:
        /*0004*/ 	.word	0x00000082


	//----- nvinfo : EIATTR_KPARAM_INFO
	.align		4
.L_1165:
        /*0008*/ 	.byte	0x04, 0x17
        /*000a*/ 	.short	(.L_1167 - .L_1166)
.L_1166:
        /*000c*/ 	.word	0x00000000
        /*0010*/ 	.short	0x0006
        /*0012*/ 	.short	0x0030
        /*0014*/ 	.byte	0x00, 0xf0, 0x21, 0x00


	//----- nvinfo : EIATTR_KPARAM_INFO
	.align		4
.L_1167:
        /*0018*/ 	.byte	0x04, 0x17
        /*001a*/ 	.short	(.L_1169 - .L_1168)
.L_1168:
        /*001c*/ 	.word	0x00000000
        /*0020*/ 	.short	0x0005
        /*0022*/ 	.short	0x0028
        /*0024*/ 	.byte	0x00, 0xf0, 0x21, 0x00


	//----- nvinfo : EIATTR_KPARAM_INFO
	.align		4
.L_1169:
        /*0028*/ 	.byte	0x04, 0x17
        /*002a*/ 	.short	(.L_1171 - .L_1170)
.L_1170:
        /*002c*/ 	.word	0x00000000
        /*0030*/ 	.short	0x0004
        /*0032*/ 	.short	0x0020
        /*0034*/ 	.byte	0x00, 0xf0, 0x21, 0x00


	//----- nvinfo : EIATTR_KPARAM_INFO
	.align		4
.L_1171:
        /*0038*/ 	.byte	0x04, 0x17
        /*003a*/ 	.short	(.L_1173 - .L_1172)
.L_1172:
        /*003c*/ 	.word	0x00000000
        /*0040*/ 	.short	0x0003
        /*0042*/ 	.short	0x0018
        /*0044*/ 	.byte	0x00, 0xf0, 0x11, 0x00


	//----- nvinfo : EIATTR_KPARAM_INFO
	.align		4
.L_1173:
        /*0048*/ 	.byte	0x04, 0x17
        /*004a*/ 	.short	(.L_1175 - .L_1174)
.L_1174:
        /*004c*/ 	.word	0x00000000
        /*0050*/ 	.short	0x0002
        /*0052*/ 	.short	0x0010
        /*0054*/ 	.byte	0x00, 0xf5, 0x21, 0x00


	//----- nvinfo : EIATTR_KPARAM_INFO
	.align		4
.L_1175:
        /*0058*/ 	.byte	0x04, 0x17
        /*005a*/ 	.short	(.L_1177 - .L_1176)
.L_1176:
        /*005c*/ 	.word	0x00000000
        /*0060*/ 	.short	0x0001
        /*0062*/ 	.short	0x0008
        /*0064*/ 	.byte	0x00, 0xf5, 0x21, 0x00


	//----- nvinfo : EIATTR_KPARAM_INFO
	.align		4
.L_1177:
        /*0068*/ 	.byte	0x04, 0x17
        /*006a*/ 	.short	(.L_1179 - .L_1178)
.L_1178:
        /*006c*/ 	.word	0x00000000
        /*0070*/ 	.short	0x0000
        /*0072*/ 	.short	0x0000
        /*0074*/ 	.byte	0x00, 0xf0, 0x21, 0x00


	//----- nvinfo : EIATTR_SPARSE_MMA_MASK
	.align		4
.L_1179:
        /*0078*/ 	.byte	0x03, 0x50
        /*007a*/ 	.short	0x0000


	//----- nvinfo : EIATTR_MAXREG_COUNT
	.align		4
        /*007c*/ 	.byte	0x03, 0x1b
        /*007e*/ 	.short	0x00ff


	//----- nvinfo : EIATTR_NUM_BARRIERS
	.align		4
        /*0080*/ 	.byte	0x02, 0x4c
        /*0082*/ 	.byte	0x01
	.zero		1


	//----- nvinfo : EIATTR_MERCURY_ISA_VERSION
	.align		4
        /*0084*/ 	.byte	0x03, 0x5f
        /*0086*/ 	.short	0x0101


	//----- nvinfo : EIATTR_VRC_CTA_INIT_COUNT
	.align		4
        /*0088*/ 	.byte	0x02, 0x4a
	.zero		1
	.zero		1


	//----- nvinfo : EIATTR_EXIT_INSTR_OFFSETS
	.align		4
        /*008c*/ 	.byte	0x04, 0x1c
        /*008e*/ 	.short	(.L_1181 - .L_1180)


	//   ....[0]....
.L_1180:
        /*0090*/ 	.word	0x000003d0


	//   ....[1]....
        /*0094*/ 	.word	0x00000580


	//   ....[2]....
        /*0098*/ 	.word	0x00000630


	//   ....[3]....
        /*009c*/ 	.word	0x000006e0


	//----- nvinfo : EIATTR_CRS_STACK_SIZE
	.align		4
.L_1181:
        /*00a0*/ 	.byte	0x04, 0x1e
        /*00a2*/ 	.short	(.L_1183 - .L_1182)
.L_1182:
        /*00a4*/ 	.word	0x00000000


	//----- nvinfo : EIATTR_CBANK_PARAM_SIZE
	.align		4
.L_1183:
        /*00a8*/ 	.byte	0x03, 0x19
        /*00aa*/ 	.short	0x0038


	//----- nvinfo : EIATTR_PARAM_CBANK
	.align		4
        /*00ac*/ 	.byte	0x04, 0x0a
        /*00ae*/ 	.short	(.L_1185 - .L_1184)
	.align		4
.L_1184:
        /*00b0*/ 	.word	index@(.nv.constant0.cuda_sum_8_float)
        /*00b4*/ 	.short	0x0380
        /*00b6*/ 	.short	0x0038


	//----- nvinfo : EIATTR_SW_WAR
	.align		4
.L_1185:
        /*00b8*/ 	.byte	0x04, 0x36
        /*00ba*/ 	.short	(.L_1187 - .L_1186)
.L_1186:
        /*00bc*/ 	.word	0x00000008
.L_1187:


//--------------------- .nv.info.cuda_sum_16_float --------------------------
	.section	.nv.info.cuda_sum_16_float,"",@"SHT_CUDA_INFO"
	.sectionflags	@""
	.align	4


	//----- nvinfo : EIATTR_CUDA_API_VERSION
	.align		4
        /*0000*/ 	.byte	0x04, 0x37
        /*0002*/ 	.short	(.L_1189 - .L_1188)
.L_1188:
        /*0004*/ 	.word	0x00000082


	//----- nvinfo : EIATTR_KPARAM_INFO
	.align		4
.L_1189:
        /*0008*/ 	.byte	0x04, 0x17
        /*000a*/ 	.short	(.L_1191 - .L_1190)
.L_1190:
        /*000c*/ 	.word	0x00000000
        /*0010*/ 	.short	0x0006
        /*0012*/ 	.short	0x0030
        /*0014*/ 	.byte	0x00, 0xf0, 0x21, 0x00


	//----- nvinfo : EIATTR_KPARAM_INFO
	.align		4
.L_1191:
        /*0018*/ 	.byte	0x04, 0x17
        /*001a*/ 	.short	(.L_1193 - .L_1192)
.L_1192:
        /*001c*/ 	.word	0x00000000
        /*0020*/ 	.short	0x0005
        /*0022*/ 	.short	0x0028
        /*0024*/ 	.byte	0x00, 0xf0, 0x21, 0x00


	//----- nvinfo : EIATTR_KPARAM_INFO
	.align		4
.L_1193:
        /*0028*/ 	.byte	0x04, 0x17
        /*002a*/ 	.short	(.L_1195 - .L_1194)
.L_1194:
        /*002c*/ 	.word	0x00000000
        /*0030*/ 	.short	0x0004
        /*0032*/ 	.short	0x0020
        /*0034*/ 	.byte	0x00, 0xf0, 0x21, 0x00


	//----- nvinfo : EIATTR_KPARAM_INFO
	.align		4
.L_1195:
        /*0038*/ 	.byte	0x04, 0x17
        /*003a*/ 	.short	(.L_1197 - .L_1196)
.L_1196:
        /*003c*/ 	.word	0x00000000
        /*0040*/ 	.short	0x0003
        /*0042*/ 	.short	0x0018
        /*0044*/ 	.byte	0x00, 0xf0, 0x11, 0x00


	//----- nvinfo : EIATTR_KPARAM_INFO
	.align		4
.L_1197:
        /*0048*/ 	.byte	0x04, 0x17
        /*004a*/ 	.short	(.L_1199 - .L_1198)
.L_1198:
        /*004c*/ 	.word	0x00000000
        /*0050*/ 	.short	0x0002
        /*0052*/ 	.short	0x0010
        /*0054*/ 	.byte	0x00, 0xf5, 0x21, 0x00


	//----- nvinfo : EIATTR_KPARAM_INFO
	.align		4
.L_1199:
        /*0058*/ 	.byte	0x04, 0x17
        /*005a*/ 	.short	(.L_1201 - .L_1200)
.L_1200:
        /*005c*/ 	.word	0x00000000
        /*0060*/ 	.short	0x0001
        /*0062*/ 	.short	0x0008
        /*0064*/ 	.byte	0x00, 0xf5, 0x21, 0x00


	//----- nvinfo : EIATTR_KPARAM_INFO
	.align		4
.L_1201:
        /*0068*/ 	.byte	0x04, 0x17
        /*006a*/ 	.short	(.L_1203 - .L_1202)
.L_1202:
        /*006c*/ 	.word	0x00000000
        /*0070*/ 	.short	0x0000
        /*0072*/ 	.short	0x0000
        /*0074*/ 	.byte	0x00, 0xf0, 0x21, 0x00


	//----- nvinfo : EIATTR_SPARSE_MMA_MASK
	.align		4
.L_1203:
        /*0078*/ 	.byte	0x03, 0x50
        /*007a*/ 	.short	0x0000


	//----- nvinfo : EIATTR_MAXREG_COUNT
	.align		4
        /*007c*/ 	.byte	0x03, 0x1b
        /*007e*/ 	.short	0x00ff


	//----- nvinfo : EIATTR_NUM_BARRIERS
	.align		4
        /*0080*/ 	.byte	0x02, 0x4c
        /*0082*/ 	.byte	0x01
	.zero		1


	//----- nvinfo : EIATTR_MERCURY_ISA_VERSION
	.align		4
        /*0084*/ 	.byte	0x03, 0x5f
        /*0086*/ 	.short	0x0101


	//----- nvinfo : EIATTR_VRC_CTA_INIT_COUNT
	.align		4
        /*0088*/ 	.byte	0x02, 0x4a
	.zero		1
	.zero		1


	//----- nvinfo : EIATTR_EXIT_INSTR_OFFSETS
	.align		4
        /*008c*/ 	.byte	0x04, 0x1c
        /*008e*/ 	.short	(.L_1205 - .L_1204)


	//   ....[0]....
.L_1204:
        /*0090*/ 	.word	0x000003d0


	//   ....[1]....
        /*0094*/ 	.word	0x00000600


	//   ....[2]....
        /*0098*/ 	.word	0x000006b0


	//   ....[3]....
        /*009c*/ 	.word	0x00000760


	//----- nvinfo : EIATTR_CRS_STACK_SIZE
	.align		4
.L_1205:
        /*00a0*/ 	.byte	0x04, 0x1e
        /*00a2*/ 	.short	(.L_1207 - .L_1206)
.L_1206:
        /*00a4*/ 	.word	0x00000000


	//----- nvinfo : EIATTR_CBANK_PARAM_SIZE
	.align		4
.L_1207:
        /*00a8*/ 	.byte	0x03, 0x19
        /*00aa*/ 	.short	0x0038


	//----- nvinfo : EIATTR_PARAM_CBANK
	.align		4
        /*00ac*/ 	.byte	0x04, 0x0a
        /*00ae*/ 	.short	(.L_1209 - .L_1208)
	.align		4
.L_1208:
        /*00b0*/ 	.word	index@(.nv.constant0.cuda_sum_16_float)
        /*00b4*/ 	.short	0x0380
        /*00b6*/ 	.short	0x0038


	//----- nvinfo : EIATTR_SW_WAR
	.align		4
.L_1209:
        /*00b8*/ 	.byte	0x04, 0x36
        /*00ba*/ 	.short	(.L_1211 - .L_1210)
.L_1210:
        /*00bc*/ 	.word	0x00000008
.L_1211:


//--------------------- .nv.info.cuda_sum_32_float --------------------------
	.section	.nv.info.cuda_sum_32_float,"",@"SHT_CUDA_INFO"
	.sectionflags	@""
	.align	4


	//----- nvinfo : EIATTR_CUDA_API_VERSION
	.align		4
        /*0000*/ 	.byte	0x04, 0x37
        /*0002*/ 	.short	(.L_1213 - .L_1212)
.L_1212:
        /*0004*/ 	.word	0x00000082


	//----- nvinfo : EIATTR_KPARAM_INFO
	.align		4
.L_1213:
        /*0008*/ 	.byte	0x04, 0x17
        /*000a*/ 	.short	(.L_1215 - .L_1214)
.L_1214:
        /*000c*/ 	.word	0x00000000
        /*0010*/ 	.short	0x0006
        /*0012*/ 	.short	0x0030
        /*0014*/ 	.byte	0x00, 0xf0, 0x21, 0x00


	//----- nvinfo : EIATTR_KPARAM_INFO
	.align		4
.L_1215:
        /*0018*/ 	.byte	0x04, 0x17
        /*001a*/ 	.short	(.L_1217 - .L_1216)
.L_1216:
        /*001c*/ 	.word	0x00000000
        /*0020*/ 	.short	0x0005
        /*0022*/ 	.short	0x0028
        /*0024*/ 	.byte	0x00, 0xf0, 0x21, 0x00


	//----- nvinfo : EIATTR_KPARAM_INFO
	.align		4
.L_1217:
        /*0028*/ 	.byte	0x04, 0x17
        /*002a*/ 	.short	(.L_1219 - .L_1218)
.L_1218:
        /*002c*/ 	.word	0x00000000
        /*0030*/ 	.short	0x0004
        /*0032*/ 	.short	0x0020
        /*0034*/ 	.byte	0x00, 0xf0, 0x21, 0x00


	//----- nvinfo : EIATTR_KPARAM_INFO
	.align		4
.L_1219:
        /*0038*/ 	.byte	0x04, 0x17
        /*003a*/ 	.short	(.L_1221 - .L_1220)
.L_1220:
        /*003c*/ 	.word	0x00000000
        /*0040*/ 	.short	0x0003
        /*0042*/ 	.short	0x0018
        /*0044*/ 	.byte	0x00, 0xf0, 0x11, 0x00


	//----- nvinfo : EIATTR_KPARAM_INFO
	.align		4
.L_1221:
        /*0048*/ 	.byte	0x04, 0x17
        /*004a*/ 	.short	(.L_1223 - .L_1222)
.L_1222:
        /*004c*/ 	.word	0x00000000
        /*0050*/ 	.short	0x0002
        /*0052*/ 	.short	0x0010
        /*0054*/ 	.byte	0x00, 0xf5, 0x21, 0x00


	//----- nvinfo : EIATTR_KPARAM_INFO
	.align		4
.L_1223:
        /*0058*/ 	.byte	0x04, 0x17
        /*005a*/ 	.short	(.L_1225 - .L_1224)
.L_1224:
        /*005c*/ 	.word	0x00000000
        /*0060*/ 	.short	0x0001
        /*0062*/ 	.short	0x0008
        /*0064*/ 	.byte	0x00, 0xf5, 0x21, 0x00


	//----- nvinfo : EIATTR_KPARAM_INFO
	.align		4
.L_1225:
        /*0068*/ 	.byte	0x04, 0x17
        /*006a*/ 	.short	(.L_1227 - .L_1226)
.L_1226:
        /*006c*/ 	.word	0x00000000
        /*0070*/ 	.short	0x0000
        /*0072*/ 	.short	0x0000
        /*0074*/ 	.byte	0x00, 0xf0, 0x21, 0x00


	//----- nvinfo : EIATTR_SPARSE_MMA_MASK
	.align		4
.L_1227:
        /*0078*/ 	.byte	0x03, 0x50
        /*007a*/ 	.short	0x0000


	//----- nvinfo : EIATTR_MAXREG_COUNT
	.align		4
        /*007c*/ 	.byte	0x03, 0x1b
        /*007e*/ 	.short	0x00ff


	//----- nvinfo : EIATTR_NUM_BARRIERS
	.align		4
        /*0080*/ 	.byte	0x02, 0x4c
        /*0082*/ 	.byte	0x01
	.zero		1


	//----- nvinfo : EIATTR_MERCURY_ISA_VERSION
	.align		4
        /*0084*/ 	.byte	0x03, 0x5f
        /*0086*/ 	.short	0x0101


	//----- nvinfo : EIATTR_VRC_CTA_INIT_COUNT
	.align		4
        /*0088*/ 	.byte	0x02, 0x4a
	.zero		1
	.zero		1


	//----- nvinfo : EIATTR_EXIT_INSTR_OFFSETS
	.align		4
        /*008c*/ 	.byte	0x04, 0x1c
        /*008e*/ 	.short	(.L_1229 - .L_1228)


	//   ....[0]....
.L_1228:
        /*0090*/ 	.word	0x000003d0


	//   ....[1]....
        /*0094*/ 	.word	0x00000680


	//   ....[2]....
        /*0098*/ 	.word	0x00000730


	//   ....[3]....
        /*009c*/ 	.word	0x000007e0


	//----- nvinfo : EIATTR_CRS_STACK_SIZE
	.align		4
.L_1229:
        /*00a0*/ 	.byte	0x04, 0x1e
        /*00a2*/ 	.short	(.L_1231 - .L_1230)
.L_1230:
        /*00a4*/ 	.word	0x00000000


	//----- nvinfo : EIATTR_CBANK_PARAM_SIZE
	.align		4
.L_1231:
        /*00a8*/ 	.byte	0x03, 0x19
        /*00aa*/ 	.short	0x0038


	//----- nvinfo : EIATTR_PARAM_CBANK
	.align		4
        /*00ac*/ 	.byte	0x04, 0x0a
        /*00ae*/ 	.short	(.L_1233 - .L_1232)
	.align		4
.L_1232:
        /*00b0*/ 	.word	index@(.nv.constant0.cuda_sum_32_float)
        /*00b4*/ 	.short	0x0380
        /*00b6*/ 	.short	0x0038


	//----- nvinfo : EIATTR_SW_WAR
	.align		4
.L_1233:
        /*00b8*/ 	.byte	0x04, 0x36
        /*00ba*/ 	.short	(.L_1235 - .L_1234)
.L_1234:
        /*00bc*/ 	.word	0x00000008
.L_1235:


//--------------------- .nv.info.cuda_sum_64_float --------------------------
	.section	.nv.info.cuda_sum_64_float,"",@"SHT_CUDA_INFO"
	.sectionflags	@""
	.align	4


	//----- nvinfo : EIATTR_CUDA_API_VERSION
	.align		4
        /*0000*/ 	.byte	0x04, 0x37
        /*0002*/ 	.short	(.L_1237 - .L_1236)
.L_1236:
        /*0004*/ 	.word	0x00000082


	//----- nvinfo : EIATTR_KPARAM_INFO
	.align		4
.L_1237:
        /*0008*/ 	.byte	0x04, 0x17
        /*000a*/ 	.short	(.L_1239 - .L_1238)
.L_1238:
        /*000c*/ 	.word	0x00000000
        /*0010*/ 	.short	0x0006
        /*0012*/ 	.short	0x0030
        /*0014*/ 	.byte	0x00, 0xf0, 0x21, 0x00


	//----- nvinfo : EIATTR_KPARAM_INFO
	.align		4
.L_1239:
        /*0018*/ 	.byte	0x04, 0x17
        /*001a*/ 	.short	(.L_1241 - .L_1240)
.L_1240:
        /*001c*/ 	.word	0x00000000
        /*0020*/ 	.short	0x0005
        /*0022*/ 	.short	0x0028
        /*0024*/ 	.byte	0x00, 0xf0, 0x21, 0x00


	//----- nvinfo : EIATTR_KPARAM_INFO
	.align		4
.L_1241:
        /*0028*/ 	.byte	0x04, 0x17
        /*002a*/ 	.short	(.L_1243 - .L_1242)
.L_1242:
        /*002c*/ 	.word	0x00000000
        /*0030*/ 	.short	0x0004
        /*0032*/ 	.short	0x0020
        /*0034*/ 	.byte	0x00, 0xf0, 0x21, 0x00


	//----- nvinfo : EIATTR_KPARAM_INFO
	.align		4
.L_1243:
        /*0038*/ 	.byte	0x04, 0x17
        /*003a*/ 	.short	(.L_1245 - .L_1244)
.L_1244:
        /*003c*/ 	.word	0x00000000
        /*0040*/ 	.short	0x0003
        /*0042*/ 	.short	0x0018
        /*0044*/ 	.byte	0x00, 0xf0, 0x11, 0x00


	//----- nvinfo : EIATTR_KPARAM_INFO
	.align		4
.L_1245:
        /*0048*/ 	.byte	0x04, 0x17
        /*004a*/ 	.short	(.L_1247 - .L_1246)
.L_1246:
        /*004c*/ 	.word	0x00000000
        /*0050*/ 	.short	0x0002
        /*0052*/ 	.short	0x0010
        /*0054*/ 	.byte	0x00, 0xf5, 0x21, 0x00


	//----- nvinfo : EIATTR_KPARAM_INFO
	.align		4
.L_1247:
        /*0058*/ 	.byte	0x04, 0x17
        /*005a*/ 	.short	(.L_1249 - .L_1248)
.L_1248:
        /*005c*/ 	.word	0x00000000
        /*0060*/ 	.short	0x0001
        /*0062*/ 	.short	0x0008
        /*0064*/ 	.byte	0x00, 0xf5, 0x21, 0x00


	//----- nvinfo : EIATTR_KPARAM_INFO
	.align		4
.L_1249:
        /*0068*/ 	.byte	0x04, 0x17
        /*006a*/ 	.short	(.L_1251 - .L_1250)
.L_1250:
        /*006c*/ 	.word	0x00000000
        /*0070*/ 	.short	0x0000
        /*0072*/ 	.short	0x0000
        /*0074*/ 	.byte	0x00, 0xf0, 0x21, 0x00


	//----- nvinfo : EIATTR_SPARSE_MMA_MASK
	.align		4
.L_1251:
        /*0078*/ 	.byte	0x03, 0x50
        /*007a*/ 	.short	0x0000


	//----- nvinfo : EIATTR_MAXREG_COUNT
	.align		4
        /*007c*/ 	.byte	0x03, 0x1b
        /*007e*/ 	.short	0x00ff


	//----- nvinfo : EIATTR_NUM_BARRIERS
	.align		4
        /*0080*/ 	.byte	0x02, 0x4c
        /*0082*/ 	.byte	0x01
	.zero		1


	//----- nvinfo : EIATTR_MERCURY_ISA_VERSION
	.align		4
        /*0084*/ 	.byte	0x03, 0x5f
        /*0086*/ 	.short	0x0101


	//----- nvinfo : EIATTR_VRC_CTA_INIT_COUNT
	.align		4
        /*0088*/ 	.byte	0x02, 0x4a
	.zero		1
	.zero		1


	//----- nvinfo : EIATTR_EXIT_INSTR_OFFSETS
	.align		4
        /*008c*/ 	.byte	0x04, 0x1c
        /*008e*/ 	.short	(.L_1253 - .L_1252)


	//   ....[0]....
.L_1252:
        /*0090*/ 	.word	0x000003d0


	//   ....[1]....
        /*0094*/ 	.word	0x000006f0


	//   ....[2]....
        /*0098*/ 	.word	0x000007a0


	//   ....[3]....
        /*009c*/ 	.word	0x00000850


	//----- nvinfo : EIATTR_CRS_STACK_SIZE
	.align		4
.L_1253:
        /*00a0*/ 	.byte	0x04, 0x1e
        /*00a2*/ 	.short	(.L_1255 - .L_1254)
.L_1254:
        /*00a4*/ 	.word	0x00000000


	//----- nvinfo : EIATTR_CBANK_PARAM_SIZE
	.align		4
.L_1255:
        /*00a8*/ 	.byte	0x03, 0x19
        /*00aa*/ 	.short	0x0038


	//----- nvinfo : EIATTR_PARAM_CBANK
	.align		4
        /*00ac*/ 	.byte	0x04, 0x0a
        /*00ae*/ 	.short	(.L_1257 - .L_1256)
	.align		4
.L_1256:
        /*00b0*/ 	.word	index@(.nv.constant0.cuda_sum_64_float)
        /*00b4*/ 	.short	0x0380
        /*00b6*/ 	.short	0x0038


	//----- nvinfo : EIATTR_SW_WAR
	.align		4
.L_1257:
        /*00b8*/ 	.byte	0x04, 0x36
        /*00ba*/ 	.short	(.L_1259 - .L_1258)
.L_1258:
        /*00bc*/ 	.word	0x00000008
.L_1259:


//--------------------- .nv.info.cuda_sum_128_float --------------------------
	.section	.nv.info.cuda_sum_128_float,"",@"SHT_CUDA_INFO"
	.sectionflags	@""
	.align	4


	//----- nvinfo : EIATTR_CUDA_API_VERSION
	.align		4
        /*0000*/ 	.byte	0x04, 0x37
        /*0002*/ 	.short	(.L_1261 - .L_1260)
.L_1260:
        /*0004*/ 	.word	0x00000082


	//----- nvinfo : EIATTR_KPARAM_INFO
	.align		4
.L_1261:
        /*0008*/ 	.byte	0x04, 0x17
        /*000a*/ 	.short	(.L_1263 - .L_1262)
.L_1262:
        /*000c*/ 	.word	0x00000000
        /*0010*/ 	.short	0x0006
        /*0012*/ 	.short	0x0030
        /*0014*/ 	.byte	0x00, 0xf0, 0x21, 0x00


	//----- nvinfo : EIATTR_KPARAM_INFO
	.align		4
.L_1263:
        /*0018*/ 	.byte	0x04, 0x17
        /*001a*/ 	.short	(.L_1265 - .L_1264)
.L_1264:
        /*001c*/ 	.word	0x00000000
        /*0020*/ 	.short	0x0005
        /*0022*/ 	.short	0x0028
        /*0024*/ 	.byte	0x00, 0xf0, 0x21, 0x00


	//----- nvinfo : EIATTR_KPARAM_INFO
	.align		4
.L_1265:
        /*0028*/ 	.byte	0x04, 0x17
        /*002a*/ 	.short	(.L_1267 - .L_1266)
.L_1266:
        /*002c*/ 	.word	0x00000000
        /*0030*/ 	.short	0x0004
        /*0032*/ 	.short	0x0020
        /*0034*/ 	.byte	0x00, 0xf0, 0x21, 0x00


	//----- nvinfo : EIATTR_KPARAM_INFO
	.align		4
.L_1267:
        /*0038*/ 	.byte	0x04, 0x17
        /*003a*/ 	.short	(.L_1269 - .L_1268)
.L_1268:
        /*003c*/ 	.word	0x00000000
        /*0040*/ 	.short	0x0003
        /*0042*/ 	.short	0x0018
        /*0044*/ 	.byte	0x00, 0xf0, 0x11, 0x00


	//----- nvinfo : EIATTR_KPARAM_INFO
	.align		4
.L_1269:
        /*0048*/ 	.byte	0x04, 0x17
        /*004a*/ 	.short	(.L_1271 - .L_1270)
.L_1270:
        /*004c*/ 	.word	0x00000000
        /*0050*/ 	.short	0x0002
        /*0052*/ 	.short	0x0010
        /*0054*/ 	.byte	0x00, 0xf5, 0x21, 0x00


	//----- nvinfo : EIATTR_KPARAM_INFO
	.align		4
.L_1271:
        /*0058*/ 	.byte	0x04, 0x17
        /*005a*/ 	.short	(.L_1273 - .L_1272)
.L_1272:
        /*005c*/ 	.word	0x00000000
        /*0060*/ 	.short	0x0001
        /*0062*/ 	.short	0x0008
        /*0064*/ 	.byte	0x00, 0xf5, 0x21, 0x00


	//----- nvinfo : EIATTR_KPARAM_INFO
	.align		4
.L_1273:
        /*0068*/ 	.byte	0x04, 0x17
        /*006a*/ 	.short	(.L_1275 - .L_1274)
.L_1274:
        /*006c*/ 	.word	0x00000000
        /*0070*/ 	.short	0x0000
        /*0072*/ 	.short	0x0000
        /*0074*/ 	.byte	0x00, 0xf0, 0x21, 0x00


	//----- nvinfo : EIATTR_SPARSE_MMA_MASK
	.align		4
.L_1275:
        /*0078*/ 	.byte	0x03, 0x50
        /*007a*/ 	.short	0x0000


	//----- nvinfo : EIATTR_MAXREG_COUNT
	.align		4
        /*007c*/ 	.byte	0x03, 0x1b
        /*007e*/ 	.short	0x00ff


	//----- nvinfo : EIATTR_NUM_BARRIERS
	.align		4
        /*0080*/ 	.byte	0x02, 0x4c
        /*0082*/ 	.byte	0x01
	.zero		1


	//----- nvinfo : EIATTR_MERCURY_ISA_VERSION
	.align		4
        /*0084*/ 	.byte	0x03, 0x5f
        /*0086*/ 	.short	0x0101


	//----- nvinfo : EIATTR_VRC_CTA_INIT_COUNT
	.align		4
        /*0088*/ 	.byte	0x02, 0x4a
	.zero		1
	.zero		1


	//----- nvinfo : EIATTR_EXIT_INSTR_OFFSETS
	.align		4
        /*008c*/ 	.byte	0x04, 0x1c
        /*008e*/ 	.short	(.L_1277 - .L_1276)


	//   ....[0]....
.L_1276:
        /*0090*/ 	.word	0x00000460


	//   ....[1]....
        /*0094*/ 	.word	0x00000780


	//   ....[2]....
        /*0098*/ 	.word	0x00000830


	//   ....[3]....
        /*009c*/ 	.word	0x000008e0


	//----- nvinfo : EIATTR_CRS_STACK_SIZE
	.align		4
.L_1277:
        /*00a0*/ 	.byte	0x04, 0x1e
        /*00a2*/ 	.short	(.L_1279 - .L_1278)
.L_1278:
        /*00a4*/ 	.word	0x00000000


	//----- nvinfo : EIATTR_CBANK_PARAM_SIZE
	.align		4
.L_1279:
        /*00a8*/ 	.byte	0x03, 0x19
        /*00aa*/ 	.short	0x0038


	//----- nvinfo : EIATTR_PARAM_CBANK
	.align		4
        /*00ac*/ 	.byte	0x04, 0x0a
        /*00ae*/ 	.short	(.L_1281 - .L_1280)
	.align		4
.L_1280:
        /*00b0*/ 	.word	index@(.nv.constant0.cuda_sum_128_float)
        /*00b4*/ 	.short	0x0380
        /*00b6*/ 	.short	0x0038


	//----- nvinfo : EIATTR_SW_WAR
	.align		4
.L_1281:
        /*00b8*/ 	.byte	0x04, 0x36
        /*00ba*/ 	.short	(.L_1283 - .L_1282)
.L_1282:
        /*00bc*/ 	.word	0x00000008
.L_1283:


//--------------------- .nv.info.cuda_sum_256_float --------------------------
	.section	.nv.info.cuda_sum_256_float,"",@"SHT_CUDA_INFO"
	.sectionflags	@""
	.align	4


	//----- nvinfo : EIATTR_CUDA_API_VERSION
	.align		4
        /*0000*/ 	.byte	0x04, 0x37
        /*0002*/ 	.short	(.L_1285 - .L_1284)
.L_1284:
        /*0004*/ 	.word	0x00000082


	//----- nvinfo : EIATTR_KPARAM_INFO
	.align		4
.L_1285:
        /*0008*/ 	.byte	0x04, 0x17
        /*000a*/ 	.short	(.L_1287 - .L_1286)
.L_1286:
        /*000c*/ 	.word	0x00000000
        /*0010*/ 	.short	0x0006
        /*0012*/ 	.short	0x0030
        /*0014*/ 	.byte	0x00, 0xf0, 0x21, 0x00


	//----- nvinfo : EIATTR_KPARAM_INFO
	.align		4
.L_1287:
        /*0018*/ 	.byte	0x04, 0x17
        /*001a*/ 	.short	(.L_1289 - .L_1288)
.L_1288:
        /*001c*/ 	.word	0x00000000
        /*0020*/ 	.short	0x0005
        /*0022*/ 	.short	0x0028
        /*0024*/ 	.byte	0x00, 0xf0, 0x21, 0x00


	//----- nvinfo : EIATTR_KPARAM_INFO
	.align		4
.L_1289:
        /*0028*/ 	.byte	0x04, 0x17
        /*002a*/ 	.short	(.L_1291 - .L_1290)
.L_1290:
        /*002c*/ 	.word	0x00000000
        /*0030*/ 	.short	0x0004
        /*0032*/ 	.short	0x0020
        /*0034*/ 	.byte	0x00, 0xf0, 0x21, 0x00


	//----- nvinfo : EIATTR_KPARAM_INFO
	.align		4
.L_1291:
        /*0038*/ 	.byte	0x04, 0x17
        /*003a*/ 	.short	(.L_1293 - .L_1292)
.L_1292:
        /*003c*/ 	.word	0x00000000
        /*0040*/ 	.short	0x0003
        /*0042*/ 	.short	0x0018
        /*0044*/ 	.byte	0x00, 0xf0, 0x11, 0x00


	//----- nvinfo : EIATTR_KPARAM_INFO
	.align		4
.L_1293:
        /*0048*/ 	.byte	0x04, 0x17
        /*004a*/ 	.short	(.L_1295 - .L_1294)
.L_1294:
        /*004c*/ 	.word	0x00000000
        /*0050*/ 	.short	0x0002
        /*0052*/ 	.short	0x0010
        /*0054*/ 	.byte	0x00, 0xf5, 0x21, 0x00


	//----- nvinfo : EIATTR_KPARAM_INFO
	.align		4
.L_1295:
        /*0058*/ 	.byte	0x04, 0x17
        /*005a*/ 	.short	(.L_1297 - .L_1296)
.L_1296:
        /*005c*/ 	.word	0x00000000
        /*0060*/ 	.short	0x0001
        /*0062*/ 	.short	0x0008
        /*0064*/ 	.byte	0x00, 0xf5, 0x21, 0x00


	//----- nvinfo : EIATTR_KPARAM_INFO
	.align		4
.L_1297:
        /*0068*/ 	.byte	0x04, 0x17
        /*006a*/ 	.short	(.L_1299 - .L_1298)
.L_1298:
        /*006c*/ 	.word	0x00000000
        /*0070*/ 	.short	0x0000
        /*0072*/ 	.short	0x0000
        /*0074*/ 	.byte	0x00, 0xf0, 0x21, 0x00


	//----- nvinfo : EIATTR_SPARSE_MMA_MASK
	.align		4
.L_1299:
        /*0078*/ 	.byte	0x03, 0x50
        /*007a*/ 	.short	0x0000


	//----- nvinfo : EIATTR_MAXREG_COUNT
	.align		4
        /*007c*/ 	.byte	0x03, 0x1b
        /*007e*/ 	.short	0x00ff


	//----- nvinfo : EIATTR_NUM_BARRIERS
	.align		4
        /*0080*/ 	.byte	0x02, 0x4c
        /*0082*/ 	.byte	0x01
	.zero		1


	//----- nvinfo : EIATTR_MERCURY_ISA_VERSION
	.align		4
        /*0084*/ 	.byte	0x03, 0x5f
        /*0086*/ 	.short	0x0101


	//----- nvinfo : EIATTR_VRC_CTA_INIT_COUNT
	.align		4
        /*0088*/ 	.byte	0x02, 0x4a
	.zero		1
	.zero		1


	//----- nvinfo : EIATTR_EXIT_INSTR_OFFSETS
	.align		4
        /*008c*/ 	.byte	0x04, 0x1c
        /*008e*/ 	.short	(.L_1301 - .L_1300)


	//   ....[0]....
.L_1300:
        /*0090*/ 	.word	0x000004f0


	//   ....[1]....
        /*0094*/ 	.word	0x00000810


	//   ....[2]....
        /*0098*/ 	.word	0x000008c0


	//   ....[3]....
        /*009c*/ 	.word	0x00000970


	//----- nvinfo : EIATTR_CRS_STACK_SIZE
	.align		4
.L_1301:
        /*00a0*/ 	.byte	0x04, 0x1e
        /*00a2*/ 	.short	(.L_1303 - .L_1302)
.L_1302:
        /*00a4*/ 	.word	0x00000000


	//----- nvinfo : EIATTR_CBANK_PARAM_SIZE
	.align		4
.L_1303:
        /*00a8*/ 	.byte	0x03, 0x19
        /*00aa*/ 	.short	0x0038


	//----- nvinfo : EIATTR_PARAM_CBANK
	.align		4
        /*00ac*/ 	.byte	0x04, 0x0a
        /*00ae*/ 	.short	(.L_1305 - .L_1304)
	.align		4
.L_1304:
        /*00b0*/ 	.word	index@(.nv.constant0.cuda_sum_256_float)
        /*00b4*/ 	.short	0x0380
        /*00b6*/ 	.short	0x0038


	//----- nvinfo : EIATTR_SW_WAR
	.align		4
.L_1305:
        /*00b8*/ 	.byte	0x04, 0x36
        /*00ba*/ 	.short	(.L_1307 - .L_1306)
.L_1306:
        /*00bc*/ 	.word	0x00000008
.L_1307:


//--------------------- .nv.info.cuda_sum_512_float --------------------------
	.section	.nv.info.cuda_sum_512_float,"",@"SHT_CUDA_INFO"
	.sectionflags	@""
	.align	4


	//----- nvinfo : EIATTR_CUDA_API_VERSION
	.align		4
        /*0000*/ 	.byte	0x04, 0x37
        /*0002*/ 	.short	(.L_1309 - .L_1308)
.L_1308:
        /*0004*/ 	.word	0x00000082


	//----- nvinfo : EIATTR_KPARAM_INFO
	.align		4
.L_1309:
        /*0008*/ 	.byte	0x04, 0x17
        /*000a*/ 	.short	(.L_1311 - .L_1310)
.L_1310:
        /*000c*/ 	.word	0x00000000
        /*0010*/ 	.short	0x0006
        /*0012*/ 	.short	0x0030
        /*0014*/ 	.byte	0x00, 0xf0, 0x21, 0x00


	//----- nvinfo : EIATTR_KPARAM_INFO
	.align		4
.L_1311:
        /*0018*/ 	.byte	0x04, 0x17
        /*001a*/ 	.short	(.L_1313 - .L_1312)
.L_1312:
        /*001c*/ 	.word	0x00000000
        /*0020*/ 	.short	0x0005
        /*0022*/ 	.short	0x0028
        /*0024*/ 	.byte	0x00, 0xf0, 0x21, 0x00


	//----- nvinfo : EIATTR_KPARAM_INFO
	.align		4
.L_1313:
        /*0028*/ 	.byte	0x04, 0x17
        /*002a*/ 	.short	(.L_1315 - .L_1314)
.L_1314:
        /*002c*/ 	.word	0x00000000
        /*0030*/ 	.short	0x0004
        /*0032*/ 	.short	0x0020
        /*0034*/ 	.byte	0x00, 0xf0, 0x21, 0x00


	//----- nvinfo : EIATTR_KPARAM_INFO
	.align		4
.L_1315:
        /*0038*/ 	.byte	0x04, 0x17
        /*003a*/ 	.short	(.L_1317 - .L_1316)
.L_1316:
        /*003c*/ 	.word	0x00000000
        /*0040*/ 	.short	0x0003
        /*0042*/ 	.short	0x0018
        /*0044*/ 	.byte	0x00, 0xf0, 0x11, 0x00


	//----- nvinfo : EIATTR_KPARAM_INFO
	.align		4
.L_1317:
        /*0048*/ 	.byte	0x04, 0x17
        /*004a*/ 	.short	(.L_1319 - .L_1318)
.L_1318:
        /*004c*/ 	.word	0x00000000
        /*0050*/ 	.short	0x0002
        /*0052*/ 	.short	0x0010
        /*0054*/ 	.byte	0x00, 0xf5, 0x21, 0x00


	//----- nvinfo : EIATTR_KPARAM_INFO
	.align		4
.L_1319:
        /*0058*/ 	.byte	0x04, 0x17
        /*005a*/ 	.short	(.L_1321 - .L_1320)
.L_1320:
        /*005c*/ 	.word	0x00000000
        /*0060*/ 	.short	0x0001
        /*0062*/ 	.short	0x0008
        /*0064*/ 	.byte	0x00, 0xf5, 0x21, 0x00


	//----- nvinfo : EIATTR_KPARAM_INFO
	.align		4
.L_1321:
        /*0068*/ 	.byte	0x04, 0x17
        /*006a*/ 	.short	(.L_1323 - .L_1322)
.L_1322:
        /*006c*/ 	.word	0x00000000
        /*0070*/ 	.short	0x0000
        /*0072*/ 	.short	0x0000
        /*0074*/ 	.byte	0x00, 0xf0, 0x21, 0x00


	//----- nvinfo : EIATTR_SPARSE_MMA_MASK
	.align		4
.L_1323:
        /*0078*/ 	.byte	0x03, 0x50
        /*007a*/ 	.short	0x0000


	//----- nvinfo : EIATTR_MAXREG_COUNT
	.align		4
        /*007c*/ 	.byte	0x03, 0x1b
        /*007e*/ 	.short	0x00ff


	//----- nvinfo : EIATTR_NUM_BARRIERS
	.align		4
        /*0080*/ 	.byte	0x02, 0x4c
        /*0082*/ 	.byte	0x01
	.zero		1


	//----- nvinfo : EIATTR_MERCURY_ISA_VERSION
	.align		4
        /*0084*/ 	.byte	0x03, 0x5f
        /*0086*/ 	.short	0x0101


	//----- nvinfo : EIATTR_VRC_CTA_INIT_COUNT
	.align		4
        /*0088*/ 	.byte	0x02, 0x4a
	.zero		1
	.zero		1


	//----- nvinfo : EIATTR_EXIT_INSTR_OFFSETS
	.align		4
        /*008c*/ 	.byte	0x04, 0x1c
        /*008e*/ 	.short	(.L_1325 - .L_1324)


	//   ....[0]....
.L_1324:
        /*0090*/ 	.word	0x00000580


	//   ....[1]....
        /*0094*/ 	.word	0x000008a0


	//   ....[2]....
        /*0098*/ 	.word	0x00000950


	//   ....[3]....
        /*009c*/ 	.word	0x00000a00


	//----- nvinfo : EIATTR_CRS_STACK_SIZE
	.align		4
.L_1325:
        /*00a0*/ 	.byte	0x04, 0x1e
        /*00a2*/ 	.short	(.L_1327 - .L_1326)
.L_1326:
        /*00a4*/ 	.word	0x00000000


	//----- nvinfo : EIATTR_CBANK_PARAM_SIZE
	.align		4
.L_1327:
        /*00a8*/ 	.byte	0x03, 0x19
        /*00aa*/ 	.short	0x0038


	//----- nvinfo : EIATTR_PARAM_CBANK
	.align		4
        /*00ac*/ 	.byte	0x04, 0x0a
        /*00ae*/ 	.short	(.L_1329 - .L_1328)
	.align		4
.L_1328:
        /*00b0*/ 	.word	index@(.nv.constant0.cuda_sum_512_float)
        /*00b4*/ 	.short	0x0380
        /*00b6*/ 	.short	0x0038


	//----- nvinfo : EIATTR_SW_WAR
	.align		4
.L_1329:
        /*00b8*/ 	.byte	0x04, 0x36
        /*00ba*/ 	.short	(.L_1331 - .L_1330)
.L_1330:
        /*00bc*/ 	.word	0x00000008
.L_1331:


//--------------------- .nv.info.cuda_sum_2_double --------------------------
	.section	.nv.info.cuda_sum_2_double,"",@"SHT_CUDA_INFO"
	.sectionflags	@""
	.align	4


	//----- nvinfo : EIATTR_CUDA_API_VERSION
	.align		4
        /*0000*/ 	.byte	0x04, 0x37
        /*0002*/ 	.short	(.L_1333 - .L_1332)
.L_1332:
        /*0004*/ 	.word	0x00000082


	//----- nvinfo : EIATTR_KPARAM_INFO
	.align		4
.L_1333:
        /*0008*/ 	.byte	0x04, 0x17
        /*000a*/ 	.short	(.L_1335 - .L_1334)
.L_1334:
        /*000c*/ 	.word	0x00000000
        /*0010*/ 	.short	0x0006
        /*0012*/ 	.short	0x0030
        /*0014*/ 	.byte	0x00, 0xf0, 0x21, 0x00


	//----- nvinfo : EIATTR_KPARAM_INFO
	.align		4
.L_1335:
        /*0018*/ 	.byte	0x04, 0x17
        /*001a*/ 	.short	(.L_1337 - .L_1336)
.L_1336:
        /*001c*/ 	.word	0x00000000
        /*0020*/ 	.short	0x0005
        /*0022*/ 	.short	0x0028
        /*0024*/ 	.byte	0x00, 0xf0, 0x21, 0x00


	//----- nvinfo : EIATTR_KPARAM_INFO
	.align		4
.L_1337:
        /*0028*/ 	.byte	0x04, 0x17
        /*002a*/ 	.short	(.L_1339 - .L_1338)
.L_1338:
        /*002c*/ 	.word	0x00000000
        /*0030*/ 	.short	0x0004
        /*0032*/ 	.short	0x0020
        /*0034*/ 	.byte	0x00, 0xf0, 0x21, 0x00


	//----- nvinfo : EIATTR_KPARAM_INFO
	.align		4
.L_1339:
        /*0038*/ 	.byte	0x04, 0x17
        /*003a*/ 	.short	(.L_1341 - .L_1340)
.L_1340:
        /*003c*/ 	.word	0x00000000
        /*0040*/ 	.short	0x0003
        /*0042*/ 	.short	0x0018
        /*0044*/ 	.byte	0x00, 0xf0, 0x21, 0x00


	//----- nvinfo : EIATTR_KPARAM_INFO
	.align		4
.L_1341:
        /*0048*/ 	.byte	0x04, 0x17
        /*004a*/ 	.short	(.L_1343 - .L_1342)
.L_1342:
        /*004c*/ 	.word	0x00000000
        /*0050*/ 	.short	0x0002
        /*0052*/ 	.short	0x0010
        /*0054*/ 	.byte	0x00, 0xf5, 0x21, 0x00


	//----- nvinfo : EIATTR_KPARAM_INFO
	.align		4
.L_1343:
        /*0058*/ 	.byte	0x04, 0x17
        /*005a*/ 	.short	(.L_1345 - .L_1344)
.L_1344:
        /*005c*/ 	.word	0x00000000
        /*0060*/ 	.short	0x0001
        /*0062*/ 	.short	0x0008
        /*0064*/ 	.byte	0x00, 0xf5, 0x21, 0x00


	//----- nvinfo : EIATTR_KPARAM_INFO
	.align		4
.L_1345:
        /*0068*/ 	.byte	0x04, 0x17
        /*006a*/ 	.short	(.L_1347 - .L_1346)
.L_1346:
        /*006c*/ 	.word	0x00000000
        /*0070*/ 	.short	0x0000
        /*0072*/ 	.short	0x0000
        /*0074*/ 	.byte	0x00, 0xf0, 0x21, 0x00


	//----- nvinfo : EIATTR_SPARSE_MMA_MASK
	.align		4
.L_1347:
        /*0078*/ 	.byte	0x03, 0x50
        /*007a*/ 	.short	0x0000


	//----- nvinfo : EIATTR_MAXREG_COUNT
	.align		4
        /*007c*/ 	.byte	0x03, 0x1b
        /*007e*/ 	.short	0x00ff


	//----- nvinfo : EIATTR_NUM_BARRIERS
	.align		4
        /*0080*/ 	.byte	0x02, 0x4c
        /*0082*/ 	.byte	0x01
	.zero		1


	//----- nvinfo : EIATTR_MERCURY_ISA_VERSION
	.align		4
        /*0084*/ 	.byte	0x03, 0x5f
        /*0086*/ 	.short	0x0101


	//----- nvinfo : EIATTR_VRC_CTA_INIT_COUNT
	.align		4
        /*0088*/ 	.byte	0x02, 0x4a
	.zero		1
	.zero		1


	//----- nvinfo : EIATTR_EXIT_INSTR_OFFSETS
	.align		4
        /*008c*/ 	.byte	0x04, 0x1c
        /*008e*/ 	.short	(.L_1349 - .L_1348)


	//   ....[0]....
.L_1348:
        /*0090*/ 	.word	0x000003d0


	//   ....[1]....
        /*0094*/ 	.word	0x00000480


	//   ....[2]....
        /*0098*/ 	.word	0x00000530


	//   ....[3]....
        /*009c*/ 	.word	0x000005a0


	//----- nvinfo : EIATTR_CRS_STACK_SIZE
	.align		4
.L_1349:
        /*00a0*/ 	.byte	0x04, 0x1e
        /*00a2*/ 	.short	(.L_1351 - .L_1350)
.L_1350:
        /*00a4*/ 	.word	0x00000000


	//----- nvinfo : EIATTR_CBANK_PARAM_SIZE
	.align		4
.L_1351:
        /*00a8*/ 	.byte	0x03, 0x19
        /*00aa*/ 	.short	0x0038


	//----- nvinfo : EIATTR_PARAM_CBANK
	.align		4
        /*00ac*/ 	.byte	0x04, 0x0a
        /*00ae*/ 	.short	(.L_1353 - .L_1352)
	.align		4
.L_1352:
        /*00b0*/ 	.word	index@(.nv.constant0.cuda_sum_2_double)
        /*00b4*/ 	.short	0x0380
        /*00b6*/ 	.short	0x0038


	//----- nvinfo : EIATTR_SW_WAR
	.align		4
.L_1353:
        /*00b8*/ 	.byte	0x04, 0x36
        /*00ba*/ 	.short	(.L_1355 - .L_1354)
.L_1354:
        /*00bc*/ 	.word	0x00000008
.L_1355:


//--------------------- .nv.info.cuda_sum_4_double --------------------------
	.section	.nv.info.cuda_sum_4_double,"",@"SHT_CUDA_INFO"
	.sectionflags	@""
	.align	4


	//----- nvinfo : EIATTR_CUDA_API_VERSION
	.align		4
        /*0000*/ 	.byte	0x04, 0x37
        /*0002*/ 	.short	(.L_1357 - .L_1356)
.L_1356:
        /*0004*/ 	.word	0x00000082


	//----- nvinfo : EIATTR_KPARAM_INFO
	.align		4
.L_1357:
        /*0008*/ 	.byte	0x04, 0x17
        /*000a*/ 	.short	(.L_1359 - .L_1358)
.L_1358:
        /*000c*/ 	.word	0x00000000
        /*0010*/ 	.short	0x0006
        /*0012*/ 	.short	0x0030
        /*0014*/ 	.byte	0x00, 0xf0, 0x21, 0x00


	//----- nvinfo : EIATTR_KPARAM_INFO
	.align		4
.L_1359:
        /*0018*/ 	.byte	0x04, 0x17
        /*001a*/ 	.short	(.L_1361 - .L_1360)
.L_1360:
        /*001c*/ 	.word	0x00000000
        /*0020*/ 	.short	0x0005
        /*0022*/ 	.short	0x0028
        /*0024*/ 	.byte	0x00, 0xf0, 0x21, 0x00


	//----- nvinfo : EIATTR_KPARAM_INFO
	.align		4
.L_1361:
        /*0028*/ 	.byte	0x04, 0x17
        /*002a*/ 	.short	(.L_1363 - .L_1362)
.L_1362:
        /*002c*/ 	.word	0x00000000
        /*0030*/ 	.short	0x0004
        /*0032*/ 	.short	0x0020
        /*0034*/ 	.byte	0x00, 0xf0, 0x21, 0x00


	//----- nvinfo : EIATTR_KPARAM_INFO
	.align		4
.L_1363:
        /*0038*/ 	.byte	0x04, 0x17
        /*003a*/ 	.short	(.L_1365 - .L_1364)
.L_1364:
        /*003c*/ 	.word	0x00000000
        /*0040*/ 	.short	0x0003
        /*0042*/ 	.short	0x0018
        /*0044*/ 	.byte	0x00, 0xf0, 0x21, 0x00


	//----- nvinfo : EIATTR_KPARAM_INFO
	.align		4
.L_1365:
        /*0048*/ 	.byte	0x04, 0x17
        /*004a*/ 	.short	(.L_1367 - .L_1366)
.L_1366:
        /*004c*/ 	.word	0x00000000
        /*0050*/ 	.short	0x0002
        /*0052*/ 	.short	0x0010
        /*0054*/ 	.byte	0x00, 0xf5, 0x21, 0x00


	//----- nvinfo : EIATTR_KPARAM_INFO
	.align		4
.L_1367:
        /*0058*/ 	.byte	0x04, 0x17
        /*005a*/ 	.short	(.L_1369 - .L_1368)
.L_1368:
        /*005c*/ 	.word	0x00000000
        /*0060*/ 	.short	0x0001
        /*0062*/ 	.short	0x0008
        /*0064*/ 	.byte	0x00, 0xf5, 0x21, 0x00


	//----- nvinfo : EIATTR_KPARAM_INFO
	.align		4
.L_1369:
        /*0068*/ 	.byte	0x04, 0x17
        /*006a*/ 	.short	(.L_1371 - .L_1370)
.L_1370:
        /*006c*/ 	.word	0x00000000
        /*0070*/ 	.short	0x0000
        /*0072*/ 	.short	0x0000
        /*0074*/ 	.byte	0x00, 0xf0, 0x21, 0x00


	//----- nvinfo : EIATTR_SPARSE_MMA_MASK
	.align		4
.L_1371:
        /*0078*/ 	.byte	0x03, 0x50
        /*007a*/ 	.short	0x0000


	//----- nvinfo : EIATTR_MAXREG_COUNT
	.align		4
        /*007c*/ 	.byte	0x03, 0x1b
        /*007e*/ 	.short	0x00ff


	//----- nvinfo : EIATTR_NUM_BARRIERS
	.align		4
        /*0080*/ 	.byte	0x02, 0x4c
        /*0082*/ 	.byte	0x01
	.zero		1


	//----- nvinfo : EIATTR_MERCURY_ISA_VERSION
	.align		4
        /*0084*/ 	.byte	0x03, 0x5f
        /*0086*/ 	.short	0x0101


	//----- nvinfo : EIATTR_VRC_CTA_INIT_COUNT
	.align		4
        /*0088*/ 	.byte	0x02, 0x4a
	.zero		1
	.zero		1


	//----- nvinfo : EIATTR_EXIT_INSTR_OFFSETS
	.align		4
        /*008c*/ 	.byte	0x04, 0x1c
        /*008e*/ 	.short	(.L_1373 - .L_1372)


	//   ....[0]....
.L_1372:
        /*0090*/ 	.word	0x000003d0


	//   ....[1]....
        /*0094*/ 	.word	0x00000500


	//   ....[2]....
        /*0098*/ 	.word	0x000005b0


	//   ....[3]....
        /*009c*/ 	.word	0x00000620


	//----- nvinfo : EIATTR_CRS_STACK_SIZE
	.align		4
.L_1373:
        /*00a0*/ 	.byte	0x04, 0x1e
        /*00a2*/ 	.short	(.L_1375 - .L_1374)
.L_1374:
        /*00a4*/ 	.word	0x00000000


	//----- nvinfo : EIATTR_CBANK_PARAM_SIZE
	.align		4
.L_1375:
        /*00a8*/ 	.byte	0x03, 0x19
        /*00aa*/ 	.short	0x0038


	//----- nvinfo : EIATTR_PARAM_CBANK
	.align		4
        /*00ac*/ 	.byte	0x04, 0x0a
        /*00ae*/ 	.short	(.L_1377 - .L_1376)
	.align		4
.L_1376:
        /*00b0*/ 	.word	index@(.nv.constant0.cuda_sum_4_double)
        /*00b4*/ 	.short	0x0380
        /*00b6*/ 	.short	0x0038


	//----- nvinfo : EIATTR_SW_WAR
	.align		4
.L_1377:
        /*00b8*/ 	.byte	0x04, 0x36
        /*00ba*/ 	.short	(.L_1379 - .L_1378)
.L_1378:
        /*00bc*/ 	.word	0x00000008
.L_1379:


//--------------------- .nv.info.cuda_sum_8_double --------------------------
	.section	.nv.info.cuda_sum_8_double,"",@"SHT_CUDA_INFO"
	.sectionflags	@""
	.align	4


	//----- nvinfo : EIATTR_CUDA_API_VERSION
	.align		4
        /*0000*/ 	.byte	0x04, 0x37
        /*0002*/ 	.short	(.L_1381 - .L_1380)
.L_1380:
        /*0004*/ 	.word	0x00000082


	//----- nvinfo : EIATTR_KPARAM_INFO
	.align		4
.L_1381:
        /*0008*/ 	.byte	0x04, 0x17
        /*000a*/ 	.short	(.L_1383 - .L_1382)
.L_1382:
        /*000c*/ 	.word	0x00000000
        /*0010*/ 	.short	0x0006
        /*0012*/ 	.short	0x0030
        /*0014*/ 	.byte	0x00, 0xf0, 0x21, 0x00


	//----- nvinfo : EIATTR_KPARAM_INFO
	.align		4
.L_1383:
        /*0018*/ 	.byte	0x04, 0x17
        /*001a*/ 	.short	(.L_1385 - .L_1384)
.L_1384:
        /*001c*/ 	.word	0x00000000
        /*0020*/ 	.short	0x0005
        /*0022*/ 	.short	0x0028
        /*0024*/ 	.byte	0x00, 0xf0, 0x21, 0x00


	//----- nvinfo : EIATTR_KPARAM_INFO
	.align		4
.L_1385:
        /*0028*/ 	.byte	0x04, 0x17
        /*002a*/ 	.short	(.L_1387 - .L_1386)
.L_1386:
        /*002c*/ 	.word	0x00000000
        /*0030*/ 	.short	0x0004
        /*0032*/ 	.short	0x0020
        /*0034*/ 	.byte	0x00, 0xf0, 0x21, 0x00


	//----- nvinfo : EIATTR_KPARAM_INFO
	.align		4
.L_1387:
        /*0038*/ 	.byte	0x04, 0x17
        /*003a*/ 	.short	(.L_1389 - .L_1388)
.L_1388:
        /*003c*/ 	.word	0x00000000
        /*0040*/ 	.short	0x0003
        /*0042*/ 	.short	0x0018
        /*0044*/ 	.byte	0x00, 0xf0, 0x21, 0x00


	//----- nvinfo : EIATTR_KPARAM_INFO
	.align		4
.L_1389:
        /*0048*/ 	.byte	0x04, 0x17
        /*004a*/ 	.short	(.L_1391 - .L_1390)
.L_1390:
        /*004c*/ 	.word	0x00000000
        /*0050*/ 	.short	0x0002
        /*0052*/ 	.short	0x0010
        /*0054*/ 	.byte	0x00, 0xf5, 0x21, 0x00


	//----- nvinfo : EIATTR_KPARAM_INFO
	.align		4
.L_1391:
        /*0058*/ 	.byte	0x04, 0x17
        /*005a*/ 	.short	(.L_1393 - .L_1392)
.L_1392:
        /*005c*/ 	.word	0x00000000
        /*0060*/ 	.short	0x0001
        /*0062*/ 	.short	0x0008
        /*0064*/ 	.byte	0x00, 0xf5, 0x21, 0x00


	//----- nvinfo : EIATTR_KPARAM_INFO
	.align		4
.L_1393:
        /*0068*/ 	.byte	0x04, 0x17
        /*006a*/ 	.short	(.L_1395 - .L_1394)
.L_1394:
        /*006c*/ 	.word	0x00000000
        /*0070*/ 	.short	0x0000
        /*0072*/ 	.short	0x0000
        /*0074*/ 	.byte	0x00, 0xf0, 0x21, 0x00


	//----- nvinfo : EIATTR_SPARSE_MMA_MASK
	.align		4
.L_1395:
        /*0078*/ 	.byte	0x03, 0x50
        /*007a*/ 	.short	0x0000


	//----- nvinfo : EIATTR_MAXREG_COUNT
	.align		4
        /*007c*/ 	.byte	0x03, 0x1b
        /*007e*/ 	.short	0x00ff


	//----- nvinfo : EIATTR_NUM_BARRIERS
	.align		4
        /*0080*/ 	.byte	0x02, 0x4c
        /*0082*/ 	.byte	0x01
	.zero		1


	//----- nvinfo : EIATTR_MERCURY_ISA_VERSION
	.align		4
        /*0084*/ 	.byte	0x03, 0x5f
        /*0086*/ 	.short	0x0101


	//----- nvinfo : EIATTR_VRC_CTA_INIT_COUNT
	.align		4
        /*0088*/ 	.byte	0x02, 0x4a
	.zero		1
	.zero		1


	//----- nvinfo : EIATTR_EXIT_INSTR_OFFSETS
	.align		4
        /*008c*/ 	.byte	0x04, 0x1c
        /*008e*/ 	.short	(.L_1397 - .L_1396)


	//   ....[0]....
.L_1396:
        /*0090*/ 	.word	0x000003d0


	//   ....[1]....
        /*0094*/ 	.word	0x00000580


	//   ....[2]....
        /*0098*/ 	.word	0x00000630


	//   ....[3]....
        /*009c*/ 	.word	0x000006a0


	//----- nvinfo : EIATTR_CRS_STACK_SIZE
	.align		4
.L_1397:
        /*00a0*/ 	.byte	0x04, 0x1e
        /*00a2*/ 	.short	(.L_1399 - .L_1398)
.L_1398:
        /*00a4*/ 	.word	0x00000000


	//----- nvinfo : EIATTR_CBANK_PARAM_SIZE
	.align		4
.L_1399:
        /*00a8*/ 	.byte	0x03, 0x19
        /*00aa*/ 	.short	0x0038


	//----- nvinfo : EIATTR_PARAM_CBANK
	.align		4
        /*00ac*/ 	.byte	0x04, 0x0a
        /*00ae*/ 	.short	(.L_1401 - .L_1400)
	.align		4
.L_1400:
        /*00b0*/ 	.word	index@(.nv.constant0.cuda_sum_8_double)
        /*00b4*/ 	.short	0x0380
        /*00b6*/ 	.short	0x0038


	//----- nvinfo : EIATTR_SW_WAR
	.align		4
.L_1401:
        /*00b8*/ 	.byte	0x04, 0x36
        /*00ba*/ 	.short	(.L_1403 - .L_1402)
.L_1402:
        /*00bc*/ 	.word	0x00000008
.L_1403:


//--------------------- .nv.info.cuda_sum_16_double --------------------------
	.section	.nv.info.cuda_sum_16_double,"",@"SHT_CUDA_INFO"
	.sectionflags	@""
	.align	4


	//----- nvinfo : EIATTR_CUDA_API_VERSION
	.align		4
        /*0000*/ 	.byte	0x04, 0x37
        /*0002*/ 	.short	(.L_1405 - .L_1404)
.L_1404:
        /*0004*/ 	.word	0x00000082


	//----- nvinfo : EIATTR_KPARAM_INFO
	.align		4
.L_1405:
        /*0008*/ 	.byte	0x04, 0x17
        /*000a*/ 	.short	(.L_1407 - .L_1406)
.L_1406:
        /*000c*/ 	.word	0x00000000
        /*0010*/ 	.short	0x0006
        /*0012*/ 	.short	0x0030
        /*0014*/ 	.byte	0x00, 0xf0, 0x21, 0x00


	//----- nvinfo : EIATTR_KPARAM_INFO
	.align		4
.L_1407:
        /*0018*/ 	.byte	0x04, 0x17
        /*001a*/ 	.short	(.L_1409 - .L_1408)
.L_1408:
        /*001c*/ 	.word	0x00000000
        /*0020*/ 	.short	0x0005
        /*0022*/ 	.short	0x0028
        /*0024*/ 	.byte	0x00, 0xf0, 0x21, 0x00


	//----- nvinfo : EIATTR_KPARAM_INFO
	.align		4
.L_1409:
        /*0028*/ 	.byte	0x04, 0x17
        /*002a*/ 	.short	(.L_1411 - .L_1410)
.L_1410:
        /*002c*/ 	.word	0x00000000
        /*0030*/ 	.short	0x0004
        /*0032*/ 	.short	0x0020
        /*0034*/ 	.byte	0x00, 0xf0, 0x21, 0x00


	//----- nvinfo : EIATTR_KPARAM_INFO
	.align		4
.L_1411:
        /*0038*/ 	.byte	0x04, 0x17
        /*003a*/ 	.short	(.L_1413 - .L_1412)
.L_1412:
        /*003c*/ 	.word	0x00000000
        /*0040*/ 	.short	0x0003
        /*0042*/ 	.short	0x0018
        /*0044*/ 	.byte	0x00, 0xf0, 0x21, 0x00


	//----- nvinfo : EIATTR_KPARAM_INFO
	.align		4
.L_1413:
        /*0048*/ 	.byte	0x04, 0x17
        /*004a*/ 	.short	(.L_1415 - .L_1414)
.L_1414:
        /*004c*/ 	.word	0x00000000
        /*0050*/ 	.short	0x0002
        /*0052*/ 	.short	0x0010
        /*0054*/ 	.byte	0x00, 0xf5, 0x21, 0x00


	//----- nvinfo : EIATTR_KPARAM_INFO
	.align		4
.L_1415:
        /*0058*/ 	.byte	0x04, 0x17
        /*005a*/ 	.short	(.L_1417 - .L_1416)
.L_1416:
        /*005c*/ 	.word	0x00000000
        /*0060*/ 	.short	0x0001
        /*0062*/ 	.short	0x0008
        /*0064*/ 	.byte	0x00, 0xf5, 0x21, 0x00


	//----- nvinfo : EIATTR_KPARAM_INFO
	.align		4
.L_1417:
        /*0068*/ 	.byte	0x04, 0x17
        /*006a*/ 	.short	(.L_1419 - .L_1418)
.L_1418:
        /*006c*/ 	.word	0x00000000
        /*0070*/ 	.short	0x0000
        /*0072*/ 	.short	0x0000
        /*0074*/ 	.byte	0x00, 0xf0, 0x21, 0x00


	//----- nvinfo : EIATTR_SPARSE_MMA_MASK
	.align		4
.L_1419:
        /*0078*/ 	.byte	0x03, 0x50
        /*007a*/ 	.short	0x0000


	//----- nvinfo : EIATTR_MAXREG_COUNT
	.align		4
        /*007c*/ 	.byte	0x03, 0x1b
        /*007e*/ 	.short	0x00ff


	//----- nvinfo : EIATTR_NUM_BARRIERS
	.align		4
        /*0080*/ 	.byte	0x02, 0x4c
        /*0082*/ 	.byte	0x01
	.zero		1


	//----- nvinfo : EIATTR_MERCURY_ISA_VERSION
	.align		4
        /*0084*/ 	.byte	0x03, 0x5f
        /*0086*/ 	.short	0x0101


	//----- nvinfo : EIATTR_VRC_CTA_INIT_COUNT
	.align		4
        /*0088*/ 	.byte	0x02, 0x4a
	.zero		1
	.zero		1


	//----- nvinfo : EIATTR_EXIT_INSTR_OFFSETS
	.align		4
        /*008c*/ 	.byte	0x04, 0x1c
        /*008e*/ 	.short	(.L_1421 - .L_1420)


	//   ....[0]....
.L_1420:
        /*0090*/ 	.word	0x000003d0


	//   ....[1]....
        /*0094*/ 	.word	0x00000600


	//   ....[2]....
        /*0098*/ 	.word	0x000006b0


	//   ....[3]....
        /*009c*/ 	.word	0x00000720


	//----- nvinfo : EIATTR_CRS_STACK_SIZE
	.align		4
.L_1421:
        /*00a0*/ 	.byte	0x04, 0x1e
        /*00a2*/ 	.short	(.L_1423 - .L_1422)
.L_1422:
        /*00a4*/ 	.word	0x00000000


	//----- nvinfo : EIATTR_CBANK_PARAM_SIZE
	.align		4
.L_1423:
        /*00a8*/ 	.byte	0x03, 0x19
        /*00aa*/ 	.short	0x0038


	//----- nvinfo : EIATTR_PARAM_CBANK
	.align		4
        /*00ac*/ 	.byte	0x04, 0x0a
        /*00ae*/ 	.short	(.L_1425 - .L_1424)
	.align		4
.L_1424:
        /*00b0*/ 	.word	index@(.nv.constant0.cuda_sum_16_double)
        /*00b4*/ 	.short	0x0380
        /*00b6*/ 	.short	0x0038


	//----- nvinfo : EIATTR_SW_WAR
	.align		4
.L_1425:
        /*00b8*/ 	.byte	0x04, 0x36
        /*00ba*/ 	.short	(.L_1427 - .L_1426)
.L_1426:
        /*00bc*/ 	.word	0x00000008
.L_1427:


//--------------------- .nv.info.cuda_sum_32_double --------------------------
	.section	.nv.info.cuda_sum_32_double,"",@"SHT_CUDA_INFO"
	.sectionflags	@""
	.align	4


	//----- nvinfo : EIATTR_CUDA_API_VERSION
	.align		4
        /*0000*/ 	.byte	0x04, 0x37
        /*0002*/ 	.short	(.L_1429 - .L_1428)
.L_1428:
        /*0004*/ 	.word	0x00000082


	//----- nvinfo : EIATTR_KPARAM_INFO
	.align		4
.L_1429:
        /*0008*/ 	.byte	0x04, 0x17
        /*000a*/ 	.short	(.L_1431 - .L_1430)
.L_1430:
        /*000c*/ 	.word	0x00000000
        /*0010*/ 	.short	0x0006
        /*0012*/ 	.short	0x0030
        /*0014*/ 	.byte	0x00, 0xf0, 0x21, 0x00


	//----- nvinfo : EIATTR_KPARAM_INFO
	.align		4
.L_1431:
        /*0018*/ 	.byte	0x04, 0x17
        /*001a*/ 	.short	(.L_1433 - .L_1432)
.L_1432:
        /*001c*/ 	.word	0x00000000
        /*0020*/ 	.short	0x0005
        /*0022*/ 	.short	0x0028
        /*0024*/ 	.byte	0x00, 0xf0, 0x21, 0x00


	//----- nvinfo : EIATTR_KPARAM_INFO
	.align		4
.L_1433:
        /*0028*/ 	.byte	0x04, 0x17
        /*002a*/ 	.short	(.L_1435 - .L_1434)
.L_1434:
        /*002c*/ 	.word	0x00000000
        /*0030*/ 	.short	0x0004
        /*0032*/ 	.short	0x0020
        /*0034*/ 	.byte	0x00, 0xf0, 0x21, 0x00


	//----- nvinfo : EIATTR_KPARAM_INFO
	.align		4
.L_1435:
        /*0038*/ 	.byte	0x04, 0x17
        /*003a*/ 	.short	(.L_1437 - .L_1436)
.L_1436:
        /*003c*/ 	.word	0x00000000
        /*0040*/ 	.short	0x0003
        /*0042*/ 	.short	0x0018
        /*0044*/ 	.byte	0x00, 0xf0, 0x21, 0x00


	//----- nvinfo : EIATTR_KPARAM_INFO
	.align		4
.L_1437:
        /*0048*/ 	.byte	0x04, 0x17
        /*004a*/ 	.short	(.L_1439 - .L_1438)
.L_1438:
        /*004c*/ 	.word	0x00000000
        /*0050*/ 	.short	0x0002
        /*0052*/ 	.short	0x0010
        /*0054*/ 	.byte	0x00, 0xf5, 0x21, 0x00


	//----- nvinfo : EIATTR_KPARAM_INFO
	.align		4
.L_1439:
        /*0058*/ 	.byte	0x04, 0x17
        /*005a*/ 	.short	(.L_1441 - .L_1440)
.L_1440:
        /*005c*/ 	.word	0x00000000
        /*0060*/ 	.short	0x0001
        /*0062*/ 	.short	0x0008
        /*0064*/ 	.byte	0x00, 0xf5, 0x21, 0x00


	//----- nvinfo : EIATTR_KPARAM_INFO
	.align		4
.L_1441:
        /*0068*/ 	.byte	0x04, 0x17
        /*006a*/ 	.short	(.L_1443 - .L_1442)
.L_1442:
        /*006c*/ 	.word	0x00000000
        /*0070*/ 	.short	0x0000
        /*0072*/ 	.short	0x0000
        /*0074*/ 	.byte	0x00, 0xf0, 0x21, 0x00


	//----- nvinfo : EIATTR_SPARSE_MMA_MASK
	.align		4
.L_1443:
        /*0078*/ 	.byte	0x03, 0x50
        /*007a*/ 	.short	0x0000


	//----- nvinfo : EIATTR_MAXREG_COUNT
	.align		4
        /*007c*/ 	.byte	0x03, 0x1b
        /*007e*/ 	.short	0x00ff


	//----- nvinfo : EIATTR_NUM_BARRIERS
	.align		4
        /*0080*/ 	.byte	0x02, 0x4c
        /*0082*/ 	.byte	0x01
	.zero		1


	//----- nvinfo : EIATTR_MERCURY_ISA_VERSION
	.align		4
        /*0084*/ 	.byte	0x03, 0x5f
        /*0086*/ 	.short	0x0101


	//----- nvinfo : EIATTR_VRC_CTA_INIT_COUNT
	.align		4
        /*0088*/ 	.byte	0x02, 0x4a
	.zero		1
	.zero		1


	//----- nvinfo : EIATTR_EXIT_INSTR_OFFSETS
	.align		4
        /*008c*/ 	.byte	0x04, 0x1c
        /*008e*/ 	.short	(.L_1445 - .L_1444)


	//   ....[0]....
.L_1444:
        /*0090*/ 	.word	0x000003d0


	//   ....[1]....
        /*0094*/ 	.word	0x00000680


	//   ....[2]....
        /*0098*/ 	.word	0x00000730


	//   ....[3]....
        /*009c*/ 	.word	0x000007a0


	//----- nvinfo : EIATTR_CRS_STACK_SIZE
	.align		4
.L_1445:
        /*00a0*/ 	.byte	0x04, 0x1e
        /*00a2*/ 	.short	(.L_1447 - .L_1446)
.L_1446:
        /*00a4*/ 	.word	0x00000000


	//----- nvinfo : EIATTR_CBANK_PARAM_SIZE
	.align		4
.L_1447:
        /*00a8*/ 	.byte	0x03, 0x19
        /*00aa*/ 	.short	0x0038


	//----- nvinfo : EIATTR_PARAM_CBANK
	.align		4
        /*00ac*/ 	.byte	0x04, 0x0a
        /*00ae*/ 	.short	(.L_1449 - .L_1448)
	.align		4
.L_1448:
        /*00b0*/ 	.word	index@(.nv.constant0.cuda_sum_32_double)
        /*00b4*/ 	.short	0x0380
        /*00b6*/ 	.short	0x0038


	//----- nvinfo : EIATTR_SW_WAR
	.align		4
.L_1449:
        /*00b8*/ 	.byte	0x04, 0x36
        /*00ba*/ 	.short	(.L_1451 - .L_1450)
.L_1450:
        /*00bc*/ 	.word	0x00000008
.L_1451:


//--------------------- .nv.info.cuda_sum_64_double --------------------------
	.section	.nv.info.cuda_sum_64_double,"",@"SHT_CUDA_INFO"
	.sectionflags	@""
	.align	4


	//----- nvinfo : EIATTR_CUDA_API_VERSION
	.align		4
        /*0000*/ 	.byte	0x04, 0x37
        /*0002*/ 	.short	(.L_1453 - .L_1452)
.L_1452:
        /*0004*/ 	.word	0x00000082


	//----- nvinfo : EIATTR_KPARAM_INFO
	.align		4
.L_1453:
        /*0008*/ 	.byte	0x04, 0x17
        /*000a*/ 	.short	(.L_1455 - .L_1454)
.L_1454:
        /*000c*/ 	.word	0x00000000
        /*0010*/ 	.short	0x0006
        /*0012*/ 	.short	0x0030
        /*0014*/ 	.byte	0x00, 0xf0, 0x21, 0x00


	//----- nvinfo : EIATTR_KPARAM_INFO
	.align		4
.L_1455:
        /*0018*/ 	.byte	0x04, 0x17
        /*001a*/ 	.short	(.L_1457 - .L_1456)
.L_1456:
        /*001c*/ 	.word	0x00000000
        /*0020*/ 	.short	0x0005
        /*0022*/ 	.short	0x0028
        /*0024*/ 	.byte	0x00, 0xf0, 0x21, 0x00


	//----- nvinfo : EIATTR_KPARAM_INFO
	.align		4
.L_1457:
        /*0028*/ 	.byte	0x04, 0x17
        /*002a*/ 	.short	(.L_1459 - .L_1458)
.L_1458:
        /*002c*/ 	.word	0x00000000
        /*0030*/ 	.short	0x0004
        /*0032*/ 	.short	0x0020
        /*0034*/ 	.byte	0x00, 0xf0, 0x21, 0x00


	//----- nvinfo : EIATTR_KPARAM_INFO
	.align		4
.L_1459:
        /*0038*/ 	.byte	0x04, 0x17
        /*003a*/ 	.short	(.L_1461 - .L_1460)
.L_1460:
        /*003c*/ 	.word	0x00000000
        /*0040*/ 	.short	0x0003
        /*0042*/ 	.short	0x0018
        /*0044*/ 	.byte	0x00, 0xf0, 0x21, 0x00


	//----- nvinfo : EIATTR_KPARAM_INFO
	.align		4
.L_1461:
        /*0048*/ 	.byte	0x04, 0x17
        /*004a*/ 	.short	(.L_1463 - .L_1462)
.L_1462:
        /*004c*/ 	.word	0x00000000
        /*0050*/ 	.short	0x0002
        /*0052*/ 	.short	0x0010
        /*0054*/ 	.byte	0x00, 0xf5, 0x21, 0x00


	//----- nvinfo : EIATTR_KPARAM_INFO
	.align		4
.L_1463:
        /*0058*/ 	.byte	0x04, 0x17
        /*005a*/ 	.short	(.L_1465 - .L_1464)
.L_1464:
        /*005c*/ 	.word	0x00000000
        /*0060*/ 	.short	0x0001
        /*0062*/ 	.short	0x0008
        /*0064*/ 	.byte	0x00, 0xf5, 0x21, 0x00


	//----- nvinfo : EIATTR_KPARAM_INFO
	.align		4
.L_1465:
        /*0068*/ 	.byte	0x04, 0x17
        /*006a*/ 	.short	(.L_1467 - .L_1466)
.L_1466:
        /*006c*/ 	.word	0x00000000
        /*0070*/ 	.short	0x0000
        /*0072*/ 	.short	0x0000
        /*0074*/ 	.byte	0x00, 0xf0, 0x21, 0x00


	//----- nvinfo : EIATTR_SPARSE_MMA_MASK
	.align		4
.L_1467:
        /*0078*/ 	.byte	0x03, 0x50
        /*007a*/ 	.short	0x0000


	//----- nvinfo : EIATTR_MAXREG_COUNT
	.align		4
        /*007c*/ 	.byte	0x03, 0x1b
        /*007e*/ 	.short	0x00ff


	//----- nvinfo : EIATTR_NUM_BARRIERS
	.align		4
        /*0080*/ 	.byte	0x02, 0x4c
        /*0082*/ 	.byte	0x01
	.zero		1


	//----- nvinfo : EIATTR_MERCURY_ISA_VERSION
	.align		4
        /*0084*/ 	.byte	0x03, 0x5f
        /*0086*/ 	.short	0x0101


	//----- nvinfo : EIATTR_VRC_CTA_INIT_COUNT
	.align		4
        /*0088*/ 	.byte	0x02, 0x4a
	.zero		1
	.zero		1


	//----- nvinfo : EIATTR_EXIT_INSTR_OFFSETS
	.align		4
        /*008c*/ 	.byte	0x04, 0x1c
        /*008e*/ 	.short	(.L_1469 - .L_1468)


	//   ....[0]....
.L_1468:
        /*0090*/ 	.word	0x000003d0


	//   ....[1]....
        /*0094*/ 	.word	0x000006f0


	//   ....[2]....
        /*0098*/ 	.word	0x000007a0


	//   ....[3]....
        /*009c*/ 	.word	0x00000810


	//----- nvinfo : EIATTR_CRS_STACK_SIZE
	.align		4
.L_1469:
        /*00a0*/ 	.byte	0x04, 0x1e
        /*00a2*/ 	.short	(.L_1471 - .L_1470)
.L_1470:
        /*00a4*/ 	.word	0x00000000


	//----- nvinfo : EIATTR_CBANK_PARAM_SIZE
	.align		4
.L_1471:
        /*00a8*/ 	.byte	0x03, 0x19
        /*00aa*/ 	.short	0x0038


	//----- nvinfo : EIATTR_PARAM_CBANK
	.align		4
        /*00ac*/ 	.byte	0x04, 0x0a
        /*00ae*/ 	.short	(.L_1473 - .L_1472)
	.align		4
.L_1472:
        /*00b0*/ 	.word	index@(.nv.constant0.cuda_sum_64_double)
        /*00b4*/ 	.short	0x0380
        /*00b6*/ 	.short	0x0038


	//----- nvinfo : EIATTR_SW_WAR
	.align		4
.L_1473:
        /*00b8*/ 	.byte	0x04, 0x36
        /*00ba*/ 	.short	(.L_1475 - .L_1474)
.L_1474:
        /*00bc*/ 	.word	0x00000008
.L_1475:


//--------------------- .nv.info.cuda_sum_128_double --------------------------
	.section	.nv.info.cuda_sum_128_double,"",@"SHT_CUDA_INFO"
	.sectionflags	@""
	.align	4


	//----- nvinfo : EIATTR_CUDA_API_VERSION
	.align		4
        /*0000*/ 	.byte	0x04, 0x37
        /*0002*/ 	.short	(.L_1477 - .L_1476)
.L_1476:
        /*0004*/ 	.word	0x00000082


	//----- nvinfo : EIATTR_KPARAM_INFO
	.align		4
.L_1477:
        /*0008*/ 	.byte	0x04, 0x17
        /*000a*/ 	.short	(.L_1479 - .L_1478)
.L_1478:
        /*000c*/ 	.word	0x00000000
        /*0010*/ 	.short	0x0006
        /*0012*/ 	.short	0x0030
        /*0014*/ 	.byte	0x00, 0xf0, 0x21, 0x00


	//----- nvinfo : EIATTR_KPARAM_INFO
	.align		4
.L_1479:
        /*0018*/ 	.byte	0x04, 0x17
        /*001a*/ 	.short	(.L_1481 - .L_1480)
.L_1480:
        /*001c*/ 	.word	0x00000000
        /*0020*/ 	.short	0x0005
        /*0022*/ 	.short	0x0028
        /*0024*/ 	.byte	0x00, 0xf0, 0x21, 0x00


	//----- nvinfo : EIATTR_KPARAM_INFO
	.align		4
.L_1481:
        /*0028*/ 	.byte	0x04, 0x17
        /*002a*/ 	.short	(.L_1483 - .L_1482)
.L_1482:
        /*002c*/ 	.word	0x00000000
        /*0030*/ 	.short	0x0004
        /*0032*/ 	.short	0x0020
        /*0034*/ 	.byte	0x00, 0xf0, 0x21, 0x00


	//----- nvinfo : EIATTR_KPARAM_INFO
	.align		4
.L_1483:
        /*0038*/ 	.byte	0x04, 0x17
        /*003a*/ 	.short	(.L_1485 - .L_1484)
.L_1484:
        /*003c*/ 	.word	0x00000000
        /*0040*/ 	.short	0x0003
        /*0042*/ 	.short	0x0018
        /*0044*/ 	.byte	0x00, 0xf0, 0x21, 0x00


	//----- nvinfo : EIATTR_KPARAM_INFO
	.align		4
.L_1485:
        /*0048*/ 	.byte	0x04, 0x17
        /*004a*/ 	.short	(.L_1487 - .L_1486)
.L_1486:
        /*004c*/ 	.word	0x00000000
        /*0050*/ 	.short	0x0002
        /*0052*/ 	.short	0x0010
        /*0054*/ 	.byte	0x00, 0xf5, 0x21, 0x00


	//----- nvinfo : EIATTR_KPARAM_INFO
	.align		4
.L_1487:
        /*0058*/ 	.byte	0x04, 0x17
        /*005a*/ 	.short	(.L_1489 - .L_1488)
.L_1488:
        /*005c*/ 	.word	0x00000000
        /*0060*/ 	.short	0x0001
        /*0062*/ 	.short	0x0008
        /*0064*/ 	.byte	0x00, 0xf5, 0x21, 0x00


	//----- nvinfo : EIATTR_KPARAM_INFO
	.align		4
.L_1489:
        /*0068*/ 	.byte	0x04, 0x17
        /*006a*/ 	.short	(.L_1491 - .L_1490)
.L_1490:
        /*006c*/ 	.word	0x00000000
        /*0070*/ 	.short	0x0000
        /*0072*/ 	.short	0x0000
        /*0074*/ 	.byte	0x00, 0xf0, 0x21, 0x00


	//----- nvinfo : EIATTR_SPARSE_MMA_MASK
	.align		4
.L_1491:
        /*0078*/ 	.byte	0x03, 0x50
        /*007a*/ 	.short	0x0000


	//----- nvinfo : EIATTR_MAXREG_COUNT
	.align		4
        /*007c*/ 	.byte	0x03, 0x1b
        /*007e*/ 	.short	0x00ff


	//----- nvinfo : EIATTR_NUM_BARRIERS
	.align		4
        /*0080*/ 	.byte	0x02, 0x4c
        /*0082*/ 	.byte	0x01
	.zero		1


	//----- nvinfo : EIATTR_MERCURY_ISA_VERSION
	.align		4
        /*0084*/ 	.byte	0x03, 0x5f
        /*0086*/ 	.short	0x0101


	//----- nvinfo : EIATTR_VRC_CTA_INIT_COUNT
	.align		4
        /*0088*/ 	.byte	0x02, 0x4a
	.zero		1
	.zero		1


	//----- nvinfo : EIATTR_EXIT_INSTR_OFFSETS
	.align		4
        /*008c*/ 	.byte	0x04, 0x1c
        /*008e*/ 	.short	(.L_1493 - .L_1492)


	//   ....[0]....
.L_1492:
        /*0090*/ 	.word	0x00000460


	//   ....[1]....
        /*0094*/ 	.word	0x00000780


	//   ....[2]....
        /*0098*/ 	.word	0x00000830


	//   ....[3]....
        /*009c*/ 	.word	0x000008a0


	//----- nvinfo : EIATTR_CRS_STACK_SIZE
	.align		4
.L_1493:
        /*00a0*/ 	.byte	0x04, 0x1e
        /*00a2*/ 	.short	(.L_1495 - .L_1494)
.L_1494:
        /*00a4*/ 	.word	0x00000000


	//----- nvinfo : EIATTR_CBANK_PARAM_SIZE
	.align		4
.L_1495:
        /*00a8*/ 	.byte	0x03, 0x19
        /*00aa*/ 	.short	0x0038


	//----- nvinfo : EIATTR_PARAM_CBANK
	.align		4
        /*00ac*/ 	.byte	0x04, 0x0a
        /*00ae*/ 	.short	(.L_1497 - .L_1496)
	.align		4
.L_1496:
        /*00b0*/ 	.word	index@(.nv.constant0.cuda_sum_128_double)
        /*00b4*/ 	.short	0x0380
        /*00b6*/ 	.short	0x0038


	//----- nvinfo : EIATTR_SW_WAR
	.align		4
.L_1497:
        /*00b8*/ 	.byte	0x04, 0x36
        /*00ba*/ 	.short	(.L_1499 - .L_1498)
.L_1498:
        /*00bc*/ 	.word	0x00000008
.L_1499:


//--------------------- .nv.info.cuda_sum_256_double --------------------------
	.section	.nv.info.cuda_sum_256_double,"",@"SHT_CUDA_INFO"
	.sectionflags	@""
	.align	4


	//----- nvinfo : EIATTR_CUDA_API_VERSION
	.align		4
        /*0000*/ 	.byte	0x04, 0x37
        /*0002*/ 	.short	(.L_1501 - .L_1500)
.L_1500:
        /*0004*/ 	.word	0x00000082


	//----- nvinfo : EIATTR_KPARAM_INFO
	.align		4
.L_1501:
        /*0008*/ 	.byte	0x04, 0x17
        /*000a*/ 	.short	(.L_1503 - .L_1502)
.L_1502:
        /*000c*/ 	.word	0x00000000
        /*0010*/ 	.short	0x0006
        /*0012*/ 	.short	0x0030
        /*0014*/ 	.byte	0x00, 0xf0, 0x21, 0x00


	//----- nvinfo : EIATTR_KPARAM_INFO
	.align		4
.L_1503:
        /*0018*/ 	.byte	0x04, 0x17
        /*001a*/ 	.short	(.L_1505 - .L_1504)
.L_1504:
        /*001c*/ 	.word	0x00000000
        /*0020*/ 	.short	0x0005
        /*0022*/ 	.short	0x0028
        /*0024*/ 	.byte	0x00, 0xf0, 0x21, 0x00


	//----- nvinfo : EIATTR_KPARAM_INFO
	.align		4
.L_1505:
        /*0028*/ 	.byte	0x04, 0x17
        /*002a*/ 	.short	(.L_1507 - .L_1506)
.L_1506:
        /*002c*/ 	.word	0x00000000
        /*0030*/ 	.short	0x0004
        /*0032*/ 	.short	0x0020
        /*0034*/ 	.byte	0x00, 0xf0, 0x21, 0x00


	//----- nvinfo : EIATTR_KPARAM_INFO
	.align		4
.L_1507:
        /*0038*/ 	.byte	0x04, 0x17
        /*003a*/ 	.short	(.L_1509 - .L_1508)
.L_1508:
        /*003c*/ 	.word	0x00000000
        /*0040*/ 	.short	0x0003
        /*0042*/ 	.short	0x0018
        /*0044*/ 	.byte	0x00, 0xf0, 0x21, 0x00


	//----- nvinfo : EIATTR_KPARAM_INFO
	.align		4
.L_1509:
        /*0048*/ 	.byte	0x04, 0x17
        /*004a*/ 	.short	(.L_1511 - .L_1510)
.L_1510:
        /*004c*/ 	.word	0x00000000
        /*0050*/ 	.short	0x0002
        /*0052*/ 	.short	0x0010
        /*0054*/ 	.byte	0x00, 0xf5, 0x21, 0x00


	//----- nvinfo : EIATTR_KPARAM_INFO
	.align		4
.L_1511:
        /*0058*/ 	.byte	0x04, 0x17
        /*005a*/ 	.short	(.L_1513 - .L_1512)
.L_1512:
        /*005c*/ 	.word	0x00000000
        /*0060*/ 	.short	0x0001
        /*0062*/ 	.short	0x0008
        /*0064*/ 	.byte	0x00, 0xf5, 0x21, 0x00


	//----- nvinfo : EIATTR_KPARAM_INFO
	.align		4
.L_1513:
        /*0068*/ 	.byte	0x04, 0x17
        /*006a*/ 	.short	(.L_1515 - .L_1514)
.L_1514:
        /*006c*/ 	.word	0x00000000
        /*0070*/ 	.short	0x0000
        /*0072*/ 	.short	0x0000
        /*0074*/ 	.byte	0x00, 0xf0, 0x21, 0x00


	//----- nvinfo : EIATTR_SPARSE_MMA_MASK
	.align		4
.L_1515:
        /*0078*/ 	.byte	0x03, 0x50
        /*007a*/ 	.short	0x0000


	//----- nvinfo : EIATTR_MAXREG_COUNT
	.align		4
        /*007c*/ 	.byte	0x03, 0x1b
        /*007e*/ 	.short	0x00ff


	//----- nvinfo : EIATTR_NUM_BARRIERS
	.align		4
        /*0080*/ 	.byte	0x02, 0x4c
        /*0082*/ 	.byte	0x01
	.zero		1


	//----- nvinfo : EIATTR_MERCURY_ISA_VERSION
	.align		4
        /*0084*/ 	.byte	0x03, 0x5f
        /*0086*/ 	.short	0x0101


	//----- nvinfo : EIATTR_VRC_CTA_INIT_COUNT
	.align		4
        /*0088*/ 	.byte	0x02, 0x4a
	.zero		1
	.zero		1


	//----- nvinfo : EIATTR_EXIT_INSTR_OFFSETS
	.align		4
        /*008c*/ 	.byte	0x04, 0x1c
        /*008e*/ 	.short	(.L_1517 - .L_1516)


	//   ....[0]....
.L_1516:
        /*0090*/ 	.word	0x000004f0


	//   ....[1]....
        /*0094*/ 	.word	0x00000810


	//   ....[2]....
        /*0098*/ 	.word	0x000008c0


	//   ....[3]....
        /*009c*/ 	.word	0x00000930


	//----- nvinfo : EIATTR_CRS_STACK_SIZE
	.align		4
.L_1517:
        /*00a0*/ 	.byte	0x04, 0x1e
        /*00a2*/ 	.short	(.L_1519 - .L_1518)
.L_1518:
        /*00a4*/ 	.word	0x00000000


	//----- nvinfo : EIATTR_CBANK_PARAM_SIZE
	.align		4
.L_1519:
        /*00a8*/ 	.byte	0x03, 0x19
        /*00aa*/ 	.short	0x0038


	//----- nvinfo : EIATTR_PARAM_CBANK
	.align		4
        /*00ac*/ 	.byte	0x04, 0x0a
        /*00ae*/ 	.short	(.L_1521 - .L_1520)
	.align		4
.L_1520:
        /*00b0*/ 	.word	index@(.nv.constant0.cuda_sum_256_double)
        /*00b4*/ 	.short	0x0380
        /*00b6*/ 	.short	0x0038


	//----- nvinfo : EIATTR_SW_WAR
	.align		4
.L_1521:
        /*00b8*/ 	.byte	0x04, 0x36
        /*00ba*/ 	.short	(.L_1523 - .L_1522)
.L_1522:
        /*00bc*/ 	.word	0x00000008
.L_1523:


//--------------------- .nv.info.cuda_sum_512_double --------------------------
	.section	.nv.info.cuda_sum_512_double,"",@"SHT_CUDA_INFO"
	.sectionflags	@""
	.align	4


	//----- nvinfo : EIATTR_CUDA_API_VERSION
	.align		4
        /*0000*/ 	.byte	0x04, 0x37
        /*0002*/ 	.short	(.L_1525 - .L_1524)
.L_1524:
        /*0004*/ 	.word	0x00000082


	//----- nvinfo : EIATTR_KPARAM_INFO
	.align		4
.L_1525:
        /*0008*/ 	.byte	0x04, 0x17
        /*000a*/ 	.short	(.L_1527 - .L_1526)
.L_1526:
        /*000c*/ 	.word	0x00000000
        /*0010*/ 	.short	0x0006
        /*0012*/ 	.short	0x0030
        /*0014*/ 	.byte	0x00, 0xf0, 0x21, 0x00


	//----- nvinfo : EIATTR_KPARAM_INFO
	.align		4
.L_1527:
        /*0018*/ 	.byte	0x04, 0x17
        /*001a*/ 	.short	(.L_1529 - .L_1528)
.L_1528:
        /*001c*/ 	.word	0x00000000
        /*0020*/ 	.short	0x0005
        /*0022*/ 	.short	0x0028
        /*0024*/ 	.byte	0x00, 0xf0, 0x21, 0x00


	//----- nvinfo : EIATTR_KPARAM_INFO
	.align		4
.L_1529:
        /*0028*/ 	.byte	0x04, 0x17
        /*002a*/ 	.short	(.L_1531 - .L_1530)
.L_1530:
        /*002c*/ 	.word	0x00000000
        /*0030*/ 	.short	0x0004
        /*0032*/ 	.short	0x0020
        /*0034*/ 	.byte	0x00, 0xf0, 0x21, 0x00


	//----- nvinfo : EIATTR_KPARAM_INFO
	.align		4
.L_1531:
        /*0038*/ 	.byte	0x04, 0x17
        /*003a*/ 	.short	(.L_1533 - .L_1532)
.L_1532:
        /*003c*/ 	.word	0x00000000
        /*0040*/ 	.short	0x0003
        /*0042*/ 	.short	0x0018
        /*0044*/ 	.byte	0x00, 0xf0, 0x21, 0x00


	//----- nvinfo : EIATTR_KPARAM_INFO
	.align		4
.L_1533:
        /*0048*/ 	.byte	0x04, 0x17
        /*004a*/ 	.short	(.L_1535 - .L_1534)
.L_1534:
        /*004c*/ 	.word	0x00000000
        /*0050*/ 	.short	0x0002
        /*0052*/ 	.short	0x0010
        /*0054*/ 	.byte	0x00, 0xf5, 0x21, 0x00


	//----- nvinfo : EIATTR_KPARAM_INFO
	.align		4
.L_1535:
        /*0058*/ 	.byte	0x04, 0x17
        /*005a*/ 	.short	(.L_1537 - .L_1536)
.L_1536:
        /*005c*/ 	.word	0x00000000
        /*0060*/ 	.short	0x0001
        /*0062*/ 	.short	0x0008
        /*0064*/ 	.byte	0x00, 0xf5, 0x21, 0x00


	//----- nvinfo : EIATTR_KPARAM_INFO
	.align		4
.L_1537:
        /*0068*/ 	.byte	0x04, 0x17
        /*006a*/ 	.short	(.L_1539 - .L_1538)
.L_1538:
        /*006c*/ 	.word	0x00000000
        /*0070*/ 	.short	0x0000
        /*0072*/ 	.short	0x0000
        /*0074*/ 	.byte	0x00, 0xf0, 0x21, 0x00


	//----- nvinfo : EIATTR_SPARSE_MMA_MASK
	.align		4
.L_1539:
        /*0078*/ 	.byte	0x03, 0x50
        /*007a*/ 	.short	0x0000


	//----- nvinfo : EIATTR_MAXREG_COUNT
	.align		4
        /*007c*/ 	.byte	0x03, 0x1b
        /*007e*/ 	.short	0x00ff


	//----- nvinfo : EIATTR_NUM_BARRIERS
	.align		4
        /*0080*/ 	.byte	0x02, 0x4c
        /*0082*/ 	.byte	0x01
	.zero		1


	//----- nvinfo : EIATTR_MERCURY_ISA_VERSION
	.align		4
        /*0084*/ 	.byte	0x03, 0x5f
        /*0086*/ 	.short	0x0101


	//----- nvinfo : EIATTR_VRC_CTA_INIT_COUNT
	.align		4
        /*0088*/ 	.byte	0x02, 0x4a
	.zero		1
	.zero		1


	//----- nvinfo : EIATTR_EXIT_INSTR_OFFSETS
	.align		4
        /*008c*/ 	.byte	0x04, 0x1c
        /*008e*/ 	.short	(.L_1541 - .L_1540)


	//   ....[0]....
.L_1540:
        /*0090*/ 	.word	0x00000580


	//   ....[1]....
        /*0094*/ 	.word	0x000008a0


	//   ....[2]....
        /*0098*/ 	.word	0x00000950


	//   ....[3]....
        /*009c*/ 	.word	0x000009c0


	//----- nvinfo : EIATTR_CRS_STACK_SIZE
	.align		4
.L_1541:
        /*00a0*/ 	.byte	0x04, 0x1e
        /*00a2*/ 	.short	(.L_1543 - .L_1542)
.L_1542:
        /*00a4*/ 	.word	0x00000000


	//----- nvinfo : EIATTR_CBANK_PARAM_SIZE
	.align		4
.L_1543:
        /*00a8*/ 	.byte	0x03, 0x19
        /*00aa*/ 	.short	0x0038


	//----- nvinfo : EIATTR_PARAM_CBANK
	.align		4
        /*00ac*/ 	.byte	0x04, 0x0a
        /*00ae*/ 	.short	(.L_1545 - .L_1544)
	.align		4
.L_1544:
        /*00b0*/ 	.word	index@(.nv.constant0.cuda_sum_512_double)
        /*00b4*/ 	.short	0x0380
        /*00b6*/ 	.short	0x0038


	//----- nvinfo : EIATTR_SW_WAR
	.align		4
.L_1545:
        /*00b8*/ 	.byte	0x04, 0x36
        /*00ba*/ 	.short	(.L_1547 - .L_1546)
.L_1546:
        /*00bc*/ 	.word	0x00000008
.L_1547:


//--------------------- .nv.callgraph             --------------------------
	.section	.nv.callgraph,"",@"SHT_CUDA_CALLGRAPH"
	.align	4
	.sectionentsize	8
	.align		4
        /*0000*/ 	.word	0x00000000
	.align		4
        /*0004*/ 	.word	0xffffffff
	.align		4
        /*0008*/ 	.word	0x00000000
	.align		4
        /*000c*/ 	.word	0xfffffffe
	.align		4
        /*0010*/ 	.word	0x00000000
	.align		4
        /*0014*/ 	.word	0xfffffffd
	.align		4
        /*0018*/ 	.word	0x00000000
	.align		4
        /*001c*/ 	.word	0xfffffffc


//--------------------- .text.cuda_minimum_2_float --------------------------
	.section	.text.cuda_minimum_2_float,"ax",@progbits
	.align	128
        .global         cuda_minimum_2_float
        .type           cuda_minimum_2_float,@function
        .size           cuda_minimum_2_float,(.L_x_666 - cuda_minimum_2_float)
        .other          cuda_minimum_2_float,@"STO_CUDA_ENTRY STV_DEFAULT"
cuda_minimum_2_float:
.text.cuda_minimum_2_float:
[----:B------:R-:W-:Y:S01]  /*0000*/  LDC R1, c[0x0][0x37c] ;  /* 0x0000df00ff017b82 */ /* 0x000fe20000000800 */
[----:B------:R-:W0:Y:S01]  /*0010*/  S2R R3, SR_TID.X ;  /* 0x0000000000037919 */ /* 0x000e220000002100 */
[----:B------:R-:W1:Y:S06]  /*0020*/  LDCU.64 UR4, c[0x0][0x380] ;  /* 0x00007000ff0477ac */ /* 0x000e6c0008000a00 */
[----:B------:R-:W2:Y:S01]  /*0030*/  S2UR UR12, SR_CTAID.Y ;  /* 0x00000000000c79c3 */ /* 0x000ea20000002600 */
[----:B------:R-:W0:Y:S01]  /*0040*/  S2R R0, SR_CTAID.X ;  /* 0x0000000000007919 */ /* 0x000e220000002500 */
[----:B------:R-:W2:Y:S06]  /*0050*/  LDCU.128 UR8, c[0x0][0x3a0] ;  /* 0x00007400ff0877ac */ /* 0x000eac0008000c00 */
[----:B------:R-:W3:Y:S08]  /*0060*/  S2UR UR13, SR_CTAID.Z ;  /* 0x00000000000d79c3 */ /* 0x000ef00000002700 */
[----:B------:R-:W4:Y:S01]  /*0070*/  S2UR UR7, SR_CgaCtaId ;  /* 0x00000000000779c3 */ /* 0x000f220000008800 */
[----:B-1----:R-:W-:-:S07]  /*0080*/  IMAD.U32 R17, RZ, RZ, UR4 ;  /* 0x00000004ff117e24 */ /* 0x002fce000f8e00ff */
[----:B------:R-:W1:Y:S01]  /*0090*/  LDC R13, c[0x0][0x370] ;  /* 0x0000dc00ff0d7b82 */ /* 0x000e620000000800 */
[----:B------:R-:W-:Y:S01]  /*00a0*/  IMAD.U32 R12, RZ, RZ, UR5 ;  /* 0x00000005ff0c7e24 */ /* 0x000fe2000f8e00ff */
[----:B--2---:R-:W-:Y:S01]  /*00b0*/  UIMAD.WIDE.U32 UR4, UR12, UR8, URZ ;  /* 0x000000080c0472a5 */ /* 0x004fe2000f8e00ff */
[----:B------:R-:W-:Y:S01]  /*00c0*/  UMOV UR6, 0x400 ;  /* 0x0000040000067882 */ /* 0x000fe20000000000 */
[----:B------:R-:W2:Y:S02]  /*00d0*/  LDCU.64 UR16, c[0x0][0x380] ;  /* 0x00007000ff1077ac */ /* 0x000ea40008000a00 */
[----:B------:R-:W-:Y:S01]  /*00e0*/  UIMAD UR5, UR12, UR9, UR5 ;  /* 0x000000090c0572a4 */ /* 0x000fe2000f8e0205 */
[----:B0-----:R-:W-:Y:S01]  /*00f0*/  IMAD R9, R0, 0x2, R3 ;  /* 0x0000000200097824 */ /* 0x001fe200078e0203 */
[----:B------:R-:W0:Y:S04]  /*0100*/  LDCU.64 UR14, c[0x0][0x388] ;  /* 0x00007100ff0e77ac */ /* 0x000e280008000a00 */
[----:B------:R-:W-:Y:S01]  /*0110*/  ISETP.GE.U32.AND P0, PT, R9, R17, PT ;  /* 0x000000110900720c */ /* 0x000fe20003f06070 */
[----:B---3--:R-:W-:-:S03]  /*0120*/  UIMAD.WIDE.U32 UR4, UR13, UR10, UR4 ;  /* 0x0000000a0d0472a5 */ /* 0x008fc6000f8e0004 */
[----:B------:R-:W-:Y:S01]  /*0130*/  ISETP.GE.U32.AND.EX P0, PT, RZ, R12, PT, P0 ;  /* 0x0000000cff00720c */ /* 0x000fe20003f06100 */
[----:B------:R-:W-:Y:S02]  /*0140*/  UIMAD UR8, UR13, UR11, UR5 ;  /* 0x0000000b0d0872a4 */ /* 0x000fe4000f8e0205 */
[----:B------:R-:W-:Y:S01]  /*0150*/  MOV R5, UR5 ;  /* 0x0000000500057c02 */ /* 0x000fe20008000f00 */
[----:B------:R-:W-:Y:S01]  /*0160*/  IMAD.U32 R4, RZ, RZ, UR4 ;  /* 0x00000004ff047e24 */ /* 0x000fe2000f8e00ff */
[----:B------:R-:W3:Y:S02]  /*0170*/  LDCU.64 UR10, c[0x0][0x358] ;  /* 0x00006b00ff0a77ac */ /* 0x000ee40008000a00 */
[----:B------:R-:W-:-:S06]  /*0180*/  IMAD.U32 R5, RZ, RZ, UR8 ;  /* 0x00000008ff057e24 */ /* 0x000fcc000f8e00ff */
[----:B------:R-:W5:Y:S08]  /*0190*/  @!P0 LDC.64 R6, c[0x0][0x398] ;  /* 0x0000e600ff068b82 */ /* 0x000f700000000a00 */
[----:B------:R-:W4:Y:S01]  /*01a0*/  @!P0 LDC.64 R10, c[0x0][0x388] ;  /* 0x0000e200ff0a8b82 */ /* 0x000f220000000a00 */
[----:B-----5:R-:W-:-:S04]  /*01b0*/  @!P0 IMAD.WIDE.U32 R4, R9, R6, R4 ;  /* 0x0000000609048225 */ /* 0x020fc800078e0004 */
[----:B------:R-:W-:Y:S01]  /*01c0*/  @!P0 IMAD R2, R9, R7, R5 ;  /* 0x0000000709028224 */ /* 0x000fe200078e0205 */
[----:B----4-:R-:W-:-:S04]  /*01d0*/  @!P0 LEA R6, P1, R4, R10, 0x2 ;  /* 0x0000000a04068211 */ /* 0x010fc800078210ff */
[----:B------:R-:W-:-:S06]  /*01e0*/  @!P0 LEA.HI.X R7, R4, R11, R2, 0x2, P1 ;  /* 0x0000000b04078211 */ /* 0x000fcc00008f1402 */
[----:B---3--:R-:W3:Y:S01]  /*01f0*/  @!P0 LDG.E R7, desc[UR10][R6.64] ;  /* 0x0000000a06078981 */ /* 0x008ee2000c1e1900 */
[----:B------:R-:W-:Y:S01]  /*0200*/  ULEA UR6, UR7, UR6, 0x18 ;  /* 0x0000000607067291 */ /* 0x000fe2000f8ec0ff */
[----:B------:R-:W-:Y:S01]  /*0210*/  IMAD.MOV.U32 R10, RZ, RZ, R9 ;  /* 0x000000ffff0a7224 */ /* 0x000fe200078e0009 */
[----:B------:R-:W-:Y:S01]  /*0220*/  BSSY.RECONVERGENT B0, `(.L_x_0) ;  /* 0x000001d000007945 */ /* 0x000fe20003800200 */
[----:B------:R-:W-:Y:S02]  /*0230*/  ISETP.GT.U32.AND P2, PT, R3, 0x1f, PT ;  /* 0x0000001f0300780c */ /* 0x000fe40003f44070 */
[----:B-1----:R-:W-:Y:S01]  /*0240*/  @!P0 IMAD R10, R13, 0x2, R10 ;  /* 0x000000020d0a8824 */ /* 0x002fe200078e020a */
[----:B------:R-:W-:-:S04]  /*0250*/  LEA R2, R3, UR6, 0x2 ;  /* 0x0000000603027c11 */ /* 0x000fc8000f8e10ff */
[----:B------:R-:W-:-:S04]  /*0260*/  ISETP.GE.U32.AND P1, PT, R10, R17, PT ;  /* 0x000000110a00720c */ /* 0x000fc80003f26070 */
[----:B------:R-:W-:Y:S01]  /*0270*/  ISETP.GE.U32.AND.EX P1, PT, RZ, R12, PT, P1 ;  /* 0x0000000cff00720c */ /* 0x000fe20003f26110 */
[----:B---3--:R1:W-:-:S12]  /*0280*/  @!P0 STS [R2], R7 ;  /* 0x0000000702008388 */ /* 0x0083d80000000800 */
[----:B0-2---:R-:W-:Y:S05]  /*0290*/  @P1 BRA `(.L_x_1) ;  /* 0x0000000000541947 */ /* 0x005fea0003800000 */
[----:B------:R0:W2:Y:S01]  /*02a0*/  LDS R11, [R2] ;  /* 0x00000000020b7984 */ /* 0x0000a20000000800 */
[----:B------:R-:W3:Y:S01]  /*02b0*/  LDC.64 R4, c[0x0][0x398] ;  /* 0x0000e600ff047b82 */ /* 0x000ee20000000a00 */
[----:B------:R-:W-:-:S07]  /*02c0*/  HFMA2 R15, -RZ, RZ, 0, 0 ;  /* 0x00000000ff0f7431 */ /* 0x000fce00000001ff */
.L_x_2:
[-C--:B---3--:R-:W-:Y:S01]  /*02d0*/  IMAD R6, R15, R4.reuse, RZ ;  /* 0x000000040f067224 */ /* 0x088fe200078e02ff */
[----:B------:R-:W-:Y:S01]  /*02e0*/  UMOV UR6, UR4 ;  /* 0x0000000400067c82 */ /* 0x000fe20008000000 */
[----:B------:R-:W-:Y:S02]  /*02f0*/  UMOV UR7, UR8 ;  /* 0x0000000800077c82 */ /* 0x000fe40008000000 */
[C---:B------:R-:W-:Y:S02]  /*0300*/  IMAD R9, R10.reuse, R5, R6 ;  /* 0x000000050a097224 */ /* 0x040fe400078e0206 */
[----:B-1----:R-:W-:-:S04]  /*0310*/  IMAD.WIDE.U32 R6, R10, R4, UR6 ;  /* 0x000000060a067e25 */ /* 0x002fc8000f8e0004 */
[----:B------:R-:W-:Y:S01]  /*0320*/  IMAD.IADD R7, R7, 0x1, R9 ;  /* 0x0000000107077824 */ /* 0x000fe200078e0209 */
[----:B----4-:R-:W-:-:S04]  /*0330*/  LEA R8, P0, R6, UR14, 0x2 ;  /* 0x0000000e06087c11 */ /* 0x010fc8000f8010ff */
[----:B------:R-:W-:-:S05]  /*0340*/  LEA.HI.X R9, R6, UR15, R7, 0x2, P0 ;  /* 0x0000000f06097c11 */ /* 0x000fca00080f1407 */
[----:B------:R-:W2:Y:S01]  /*0350*/  LDG.E R8, desc[UR10][R8.64] ;  /* 0x0000000a08087981 */ /* 0x000ea2000c1e1900 */
[----:B------:R-:W-:Y:S01]  /*0360*/  IMAD.U32 R17, RZ, RZ, UR16 ;  /* 0x00000010ff117e24 */ /* 0x000fe2000f8e00ff */
[----:B------:R-:W-:Y:S01]  /*0370*/  LEA R10, R13, R10, 0x1 ;  /* 0x0000000a0d0a7211 */ /* 0x000fe200078e08ff */
[----:B------:R-:W-:-:S03]  /*0380*/  IMAD.U32 R12, RZ, RZ, UR17 ;  /* 0x00000011ff0c7e24 */ /* 0x000fc6000f8e00ff */
[----:B------:R-:W-:-:S04]  /*0390*/  ISETP.GE.U32.AND P0, PT, R10, R17, PT ;  /* 0x000000110a00720c */ /* 0x000fc80003f06070 */
[----:B------:R-:W-:Y:S02]  /*03a0*/  ISETP.GE.U32.AND.EX P0, PT, RZ, R12, PT, P0 ;  /* 0x0000000cff00720c */ /* 0x000fe40003f06100 */
[----:B--2---:R-:W-:-:S13]  /*03b0*/  FSETP.GEU.AND P1, PT, R8, R11, PT ;  /* 0x0000000b0800720b */ /* 0x004fda0003f2e000 */
[----:B------:R4:W-:Y:S01]  /*03c0*/  @!P1 STS [R2], R8 ;  /* 0x0000000802009388 */ /* 0x0009e20000000800 */
[----:B------:R-:W-:Y:S01]  /*03d0*/  @!P1 IMAD.MOV.U32 R11, RZ, RZ, R8 ;  /* 0x000000ffff0b9224 */ /* 0x000fe200078e0008 */
[----:B------:R-:W-:Y:S06]  /*03e0*/  @!P0 BRA `(.L_x_2) ;  /* 0xfffffffc00b88947 */ /* 0x000fec000383ffff */
.L_x_1:
[----:B------:R-:W-:Y:S05]  /*03f0*/  BSYNC.RECONVERGENT B0 ;  /* 0x0000000000007941 */ /* 0x000fea0003800200 */
.L_x_0:
[----:B------:R-:W-:Y:S06]  /*0400*/  BAR.SYNC.DEFER_BLOCKING 0x0 ;  /* 0x0000000000007b1d */ /* 0x000fec0000010000 */
[----:B------:R-:W-:Y:S05]  /*0410*/  @P2 EXIT ;  /* 0x000000000000294d */ /* 0x000fea0003800000 */
[----:B01--4-:R-:W-:Y:S01]  /*0420*/  IADD3 R2, PT, PT, R3, 0x1, RZ ;  /* 0x0000000103027810 */ /* 0x013fe20007ffe0ff */
[----:B------:R-:W-:Y:S03]  /*0430*/  BSSY.RECONVERGENT B0, `(.L_x_3) ;  /* 0x0000014000007945 */ /* 0x000fe60003800200 */
[----:B------:R-:W-:-:S04]  /*0440*/  ISETP.GE.U32.AND P0, PT, R2, R17, PT ;  /* 0x000000110200720c */ /* 0x000fc80003f06070 */
[----:B------:R-:W-:-:S04]  /*0450*/  ISETP.GE.U32.AND.EX P0, PT, RZ, R12, PT, P0 ;  /* 0x0000000cff00720c */ /* 0x000fc80003f06100 */
[----:B------:R-:W-:-:S13]  /*0460*/  ISETP.NE.OR P0, PT, R3, RZ, P0 ;  /* 0x000000ff0300720c */ /* 0x000fda0000705670 */
[----:B------:R-:W-:Y:S05]  /*0470*/  @P0 BRA `(.L_x_4) ;  /* 0x0000000000240947 */ /* 0x000fea0003800000 */
[----:B------:R-:W0:Y:S01]  /*0480*/  S2UR UR5, SR_CgaCtaId ;  /* 0x00000000000579c3 */ /* 0x000e220000008800 */
[----:B------:R-:W-:Y:S02]  /*0490*/  UMOV UR4, 0x400 ;  /* 0x0000040000047882 */ /* 0x000fe40000000000 */
[----:B0-----:R-:W-:-:S09]  /*04a0*/  ULEA UR4, UR5, UR4, 0x18 ;  /* 0x0000000405047291 */ /* 0x001fd2000f8ec0ff */
[----:B------:R-:W0:Y:S02]  /*04b0*/  LDS.64 R4, [UR4] ;  /* 0x00000004ff047984 */ /* 0x000e240008000a00 */
[----:B0-----:R-:W-:-:S13]  /*04c0*/  FSETP.GEU.AND P0, PT, R5, R4, PT ;  /* 0x000000040500720b */ /* 0x001fda0003f0e000 */
[----:B------:R-:W-:Y:S05]  /*04d0*/  @P0 BRA `(.L_x_5) ;  /* 0x0000000000240947 */ /* 0x000fea0003800000 */
[----:B------:R1:W-:Y:S01]  /*04e0*/  STS [UR4], R5 ;  /* 0x00000005ff007988 */ /* 0x0003e20008000804 */
[----:B------:R-:W-:Y:S01]  /*04f0*/  IMAD.MOV.U32 R4, RZ, RZ, R5 ;  /* 0x000000ffff047224 */ /* 0x000fe200078e0005 */
[----:B------:R-:W-:Y:S06]  /*0500*/  BRA `(.L_x_5) ;  /* 0x0000000000187947 */ /* 0x000fec0003800000 */
.L_x_4:
[----:B------:R-:W-:-:S13]  /*0510*/  ISETP.NE.AND P0, PT, R3, RZ, PT ;  /* 0x000000ff0300720c */ /* 0x000fda0003f05270 */
[----:B------:R-:W-:Y:S05]  /*0520*/  @P0 EXIT ;  /* 0x000000000000094d */ /* 0x000fea0003800000 */
[----:B------:R-:W0:Y:S01]  /*0530*/  S2UR UR5, SR_CgaCtaId ;  /* 0x00000000000579c3 */ /* 0x000e220000008800 */
[----:B------:R-:W-:Y:S02]  /*0540*/  UMOV UR4, 0x400 ;  /* 0x0000040000047882 */ /* 0x000fe40000000000 */
[----:B0-----:R-:W-:-:S09]  /*0550*/  ULEA UR4, UR5, UR4, 0x18 ;  /* 0x0000000405047291 */ /* 0x001fd2000f8ec0ff */
[----:B------:R-:W0:Y:S03]  /*0560*/  LDS R4, [UR4] ;  /* 0x00000004ff047984 */ /* 0x000e260008000800 */
.L_x_5:
[----:B------:R-:W-:Y:S05]  /*0570*/  BSYNC.RECONVERGENT B0 ;  /* 0x0000000000007941 */ /* 0x000fea0003800200 */
.L_x_3:
[----:B------:R-:W2:Y:S01]  /*0580*/  LDCU UR4, c[0x0][0x374] ;  /* 0x00006e80ff0477ac */ /* 0x000ea20008000800 */
[----:B------:R-:W3:Y:S01]  /*0590*/  LDC.64 R2, c[0x0][0x390] ;  /* 0x0000e400ff027b82 */ /* 0x000ee20000000a00 */
[----:B--2---:R-:W-:-:S06]  /*05a0*/  UIMAD UR4, UR13, UR4, UR12 ;  /* 0x000000040d0472a4 */ /* 0x004fcc000f8e020c */
[----:B-1----:R-:W-:-:S04]  /*05b0*/  IMAD R5, R13, UR4, R0 ;  /* 0x000000040d057c24 */ /* 0x002fc8000f8e0200 */
[----:B---3--:R-:W-:-:S05]  /*05c0*/  IMAD.WIDE.U32 R2, R5, 0x4, R2 ;  /* 0x0000000405027825 */ /* 0x008fca00078e0002 */
[----:B0-----:R-:W-:Y:S01]  /*05d0*/  STG.E desc[UR10][R2.64], R4 ;  /* 0x0000000402007986 */ /* 0x001fe2000c10190a */
[----:B------:R-:W-:Y:S05]  /*05e0*/  EXIT ;  /* 0x000000000000794d */ /* 0x000fea0003800000 */
.L_x_6:
[----:B------:R-:W-:-:S00]  /*05f0*/  BRA `(.L_x_6) ;  /* 0xfffffffc00fc7947 */ /* 0x000fc0000383ffff */
[----:B------:R-:W-:-:S00]  /*0600*/  NOP ;  /* 0x0000000000007918 */ /* 0x000fc00000000000 */
[----:B------:R-:W-:-:S00]  /*0610*/  NOP ;  /* 0x0000000000007918 */ /* 0x000fc00000000000 */
[----:B------:R-:W-:-:S00]  /*0620*/  NOP ;  /* 0x0000000000007918 */ /* 0x000fc00000000000 */
[----:B------:R-:W-:-:S00]  /*0630*/  NOP ;  /* 0x0000000000007918 */ /* 0x000fc00000000000 */
[----:B------:R-:W-:-:S00]  /*0640*/  NOP ;  /* 0x0000000000007918 */ /* 0x000fc00000000000 */
[----:B------:R-:W-:-:S00]  /*0650*/  NOP ;  /* 0x0000000000007918 */ /* 0x000fc00000000000 */
[----:B------:R-:W-:-:S00]  /*0660*/  NOP ;  /* 0x0000000000007918 */ /* 0x000fc00000000000 */
[----:B------:R-:W-:-:S00]  /*0670*/  NOP ;  /* 0x0000000000007918 */ /* 0x000fc00000000000 */
.L_x_666:


//--------------------- .text.cuda_minimum_4_float --------------------------
	.section	.text.cuda_minimum_4_float,"ax",@progbits
	.align	128
        .global         cuda_minimum_4_float
        .type           cuda_minimum_4_float,@function
        .size           cuda_minimum_4_float,(.L_x_667 - cuda_minimum_4_float)
        .other          cuda_minimum_4_float,@"STO_CUDA_ENTRY STV_DEFAULT"
cuda_minimum_4_float:
.text.cuda_minimum_4_float:
        /* <DEDUP_REMOVED lines=21> */
[----:B------:R-:W-:Y:S01]  /*0150*/  IMAD.U32 R5, RZ, RZ, UR5 ;  /* 0x00000005ff057e24 */ /* 0x000fe2000f8e00ff */
[----:B------:R-:W3:Y:S01]  /*0160*/  LDCU.64 UR10, c[0x0][0x358] ;  /* 0x00006b00ff0a77ac */ /* 0x000ee20008000a00 */
[----:B------:R-:W-:Y:S02]  /*0170*/  IMAD.U32 R4, RZ, RZ, UR4 ;  /* 0x00000004ff047e24 */ /* 0x000fe4000f8e00ff */
        /* <DEDUP_REMOVED lines=21> */
.L_x_9:
        /* <DEDUP_REMOVED lines=9> */
[----:B------:R-:W-:Y:S02]  /*0360*/  IMAD.U32 R2, RZ, RZ, UR16 ;  /* 0x00000010ff027e24 */ /* 0x000fe4000f8e00ff */
[----:B------:R-:W-:Y:S02]  /*0370*/  IMAD R14, R7, 0x4, R14 ;  /* 0x00000004070e7824 */ /* 0x000fe400078e020e */
[----:B------:R-:W-:-:S03]  /*0380*/  IMAD.U32 R6, RZ, RZ, UR17 ;  /* 0x00000011ff067e24 */ /* 0x000fc6000f8e00ff */
[----:B------:R-:W-:-:S04]  /*0390*/  ISETP.GE.U32.AND P0, PT, R14, R2, PT ;  /* 0x000000020e00720c */ /* 0x000fc80003f06070 */
[----:B------:R-:W-:Y:S02]  /*03a0*/  ISETP.GE.U32.AND.EX P0, PT, RZ, R6, PT, P0 ;  /* 0x00000006ff00720c */ /* 0x000fe40003f06100 */
[----:B--2---:R-:W-:-:S13]  /*03b0*/  FSETP.GEU.AND P1, PT, R10, R13, PT ;  /* 0x0000000d0a00720b */ /* 0x004fda0003f2e000 */
[----:B------:R4:W-:Y:S01]  /*03c0*/  @!P1 STS [R12], R10 ;  /* 0x0000000a0c009388 */ /* 0x0009e20000000800 */
[----:B------:R-:W-:Y:S01]  /*03d0*/  @!P1 MOV R13, R10 ;  /* 0x0000000a000d9202 */ /* 0x000fe20000000f00 */
[----:B------:R-:W-:Y:S06]  /*03e0*/  @!P0 BRA `(.L_x_9) ;  /* 0xfffffffc00b88947 */ /* 0x000fec000383ffff */
.L_x_8:
[----:B------:R-:W-:Y:S05]  /*03f0*/  BSYNC.RECONVERGENT B0 ;  /* 0x0000000000007941 */ /* 0x000fea0003800200 */
.L_x_7:
[----:B------:R-:W-:Y:S06]  /*0400*/  BAR.SYNC.DEFER_BLOCKING 0x0 ;  /* 0x0000000000007b1d */ /* 0x000fec0000010000 */
[----:B------:R-:W-:Y:S05]  /*0410*/  @P2 EXIT ;  /* 0x000000000000294d */ /* 0x000fea0003800000 */
[C---:B------:R-:W-:Y:S01]  /*0420*/  VIADD R5, R3.reuse, 0x2 ;  /* 0x0000000203057836 */ /* 0x040fe20000000000 */
[----:B------:R-:W-:Y:S01]  /*0430*/  BSSY.RECONVERGENT B0, `(.L_x_10) ;  /* 0x000000a000007945 */ /* 0x000fe20003800200 */
[----:B-1----:R-:W-:-:S03]  /*0440*/  VIADD R9, R3, 0x1 ;  /* 0x0000000103097836 */ /* 0x002fc60000000000 */
[----:B------:R-:W-:-:S04]  /*0450*/  ISETP.GE.U32.AND P0, PT, R5, R2, PT ;  /* 0x000000020500720c */ /* 0x000fc80003f06070 */
[----:B------:R-:W-:-:S04]  /*0460*/  ISETP.GE.U32.AND.EX P0, PT, RZ, R6, PT, P0 ;  /* 0x00000006ff00720c */ /* 0x000fc80003f06100 */
[----:B------:R-:W-:-:S13]  /*0470*/  ISETP.GT.U32.OR P0, PT, R3, 0x1, P0 ;  /* 0x000000010300780c */ /* 0x000fda0000704470 */
[----:B------:R-:W-:Y:S05]  /*0480*/  @P0 BRA `(.L_x_11) ;  /* 0x0000000000100947 */ /* 0x000fea0003800000 */
[----:B------:R-:W-:Y:S04]  /*0490*/  LDS R5, [R12+0x8] ;  /* 0x000008000c057984 */ /* 0x000fe80000000800 */
[----:B------:R-:W1:Y:S02]  /*04a0*/  LDS R4, [R12] ;  /* 0x000000000c047984 */ /* 0x000e640000000800 */
[----:B-1----:R-:W-:-:S13]  /*04b0*/  FSETP.GEU.AND P0, PT, R5, R4, PT ;  /* 0x000000040500720b */ /* 0x002fda0003f0e000 */
[----:B------:R1:W-:Y:S02]  /*04c0*/  @!P0 STS [R12], R5 ;  /* 0x000000050c008388 */ /* 0x0003e40000000800 */
.L_x_11:
[----:B------:R-:W-:Y:S05]  /*04d0*/  BSYNC.RECONVERGENT B0 ;  /* 0x0000000000007941 */ /* 0x000fea0003800200 */
.L_x_10:
[----:B------:R-:W-:Y:S01]  /*04e0*/  ISETP.GE.U32.AND P0, PT, R9, R2, PT ;  /* 0x000000020900720c */ /* 0x000fe20003f06070 */
[----:B------:R-:W-:Y:S03]  /*04f0*/  BSSY.RECONVERGENT B0, `(.L_x_12) ;  /* 0x0000013000007945 */ /* 0x000fe60003800200 */
[----:B------:R-:W-:-:S04]  /*0500*/  ISETP.GE.U32.AND.EX P0, PT, RZ, R6, PT, P0 ;  /* 0x00000006ff00720c */ /* 0x000fc80003f06100 */
[----:B------:R-:W-:-:S13]  /*0510*/  ISETP.NE.OR P0, PT, R3, RZ, P0 ;  /* 0x000000ff0300720c */ /* 0x000fda0000705670 */
[----:B------:R-:W-:Y:S05]  /*0520*/  @P0 BRA `(.L_x_13) ;  /* 0x0000000000240947 */ /* 0x000fea0003800000 */
[----:B------:R-:W2:Y:S01]  /*0530*/  S2UR UR5, SR_CgaCtaId ;  /* 0x00000000000579c3 */ /* 0x000ea20000008800 */
[----:B------:R-:W-:Y:S02]  /*0540*/  UMOV UR4, 0x400 ;  /* 0x0000040000047882 */ /* 0x000fe40000000000 */
[----:B--2---:R-:W-:-:S09]  /*0550*/  ULEA UR4, UR5, UR4, 0x18 ;  /* 0x0000000405047291 */ /* 0x004fd2000f8ec0ff */
[----:B-1----:R-:W1:Y:S02]  /*0560*/  LDS.64 R4, [UR4] ;  /* 0x00000004ff047984 */ /* 0x002e640008000a00 */
[----:B-1----:R-:W-:-:S13]  /*0570*/  FSETP.GEU.AND P0, PT, R5, R4, PT ;  /* 0x000000040500720b */ /* 0x002fda0003f0e000 */
[----:B------:R-:W-:Y:S05]  /*0580*/  @P0 BRA `(.L_x_14) ;  /* 0x0000000000240947 */ /* 0x000fea0003800000 */
[----:B------:R3:W-:Y:S01]  /*0590*/  STS [UR4], R5 ;  /* 0x00000005ff007988 */ /* 0x0007e20008000804 */
[----:B------:R-:W-:Y:S01]  /*05a0*/  IMAD.MOV.U32 R4, RZ, RZ, R5 ;  /* 0x000000ffff047224 */ /* 0x000fe200078e0005 */
[----:B------:R-:W-:Y:S06]  /*05b0*/  BRA `(.L_x_14) ;  /* 0x0000000000187947 */ /* 0x000fec0003800000 */
.L_x_13:
[----:B------:R-:W-:-:S13]  /*05c0*/  ISETP.NE.AND P0, PT, R3, RZ, PT ;  /* 0x000000ff0300720c */ /* 0x000fda0003f05270 */
[----:B------:R-:W-:Y:S05]  /*05d0*/  @P0 EXIT ;  /* 0x000000000000094d */ /* 0x000fea0003800000 */
[----:B------:R-:W2:Y:S01]  /*05e0*/  S2UR UR5, SR_CgaCtaId ;  /* 0x00000000000579c3 */ /* 0x000ea20000008800 */
[----:B------:R-:W-:Y:S02]  /*05f0*/  UMOV UR4, 0x400 ;  /* 0x0000040000047882 */ /* 0x000fe40000000000 */
[----:B--2---:R-:W-:-:S09]  /*0600*/  ULEA UR4, UR5, UR4, 0x18 ;  /* 0x0000000405047291 */ /* 0x004fd2000f8ec0ff */
[----:B------:R-:W2:Y:S03]  /*0610*/  LDS R4, [UR4] ;  /* 0x00000004ff047984 */ /* 0x000ea60008000800 */
.L_x_14:
[----:B------:R-:W-:Y:S05]  /*0620*/  BSYNC.RECONVERGENT B0 ;  /* 0x0000000000007941 */ /* 0x000fea0003800200 */
.L_x_12:
[----:B------:R-:W5:Y:S01]  /*0630*/  LDCU UR4, c[0x0][0x374] ;  /* 0x00006e80ff0477ac */ /* 0x000f620008000800 */
[----:B------:R-:W0:Y:S01]  /*0640*/  LDC.64 R2, c[0x0][0x390] ;  /* 0x0000e400ff027b82 */ /* 0x000e220000000a00 */
[----:B-----5:R-:W-:-:S06]  /*0650*/  UIMAD UR4, UR13, UR4, UR12 ;  /* 0x000000040d0472a4 */ /* 0x020fcc000f8e020c */
[----:B------:R-:W-:-:S04]  /*0660*/  IMAD R7, R7, UR4, R0 ;  /* 0x0000000407077c24 */ /* 0x000fc8000f8e0200 */
[----:B0-----:R-:W-:-:S05]  /*0670*/  IMAD.WIDE.U32 R2, R7, 0x4, R2 ;  /* 0x0000000407027825 */ /* 0x001fca00078e0002 */
[----:B--2---:R-:W-:Y:S01]  /*0680*/  STG.E desc[UR10][R2.64], R4 ;  /* 0x0000000402007986 */ /* 0x004fe2000c10190a */
[----:B------:R-:W-:Y:S05]  /*0690*/  EXIT ;  /* 0x000000000000794d */ /* 0x000fea0003800000 */
.L_x_15:
        /* <DEDUP_REMOVED lines=14> */
.L_x_667:


//--------------------- .text.cuda_minimum_8_float --------------------------
	.section	.text.cuda_minimum_8_float,"ax",@progbits
	.align	128
        .global         cuda_minimum_8_float
        .type           cuda_minimum_8_float,@function
        .size           cuda_minimum_8_float,(.L_x_668 - cuda_minimum_8_float)
        .other          cuda_minimum_8_float,@"STO_CUDA_ENTRY STV_DEFAULT"
cuda_minimum_8_float:
.text.cuda_minimum_8_float:
        /* <DEDUP_REMOVED lines=8> */
[----:B-1----:R-:W-:Y:S01]  /*0080*/  IMAD.U32 R2, RZ, RZ, UR4 ;  /* 0x00000004ff027e24 */ /* 0x002fe2000f8e00ff */
[----:B------:R-:W-:Y:S01]  /*0090*/  UMOV UR6, 0x400 ;  /* 0x0000040000067882 */ /* 0x000fe20000000000 */
[----:B------:R-:W-:Y:S01]  /*00a0*/  IMAD.U32 R4, RZ, RZ, UR5 ;  /* 0x00000005ff047e24 */ /* 0x000fe2000f8e00ff */
[----:B------:R-:W1:Y:S01]  /*00b0*/  LDCU.64 UR16, c[0x0][0x380] ;  /* 0x00007000ff1077ac */ /* 0x000e620008000a00 */
[----:B--2---:R-:W-:Y:S01]  /*00c0*/  UIMAD.WIDE.U32 UR4, UR12, UR8, URZ ;  /* 0x000000080c0472a5 */ /* 0x004fe2000f8e00ff */
[----:B------:R-:W2:Y:S03]  /*00d0*/  LDCU.64 UR14, c[0x0][0x388] ;  /* 0x00007100ff0e77ac */ /* 0x000ea60008000a00 */
[----:B------:R-:W-:Y:S01]  /*00e0*/  UIMAD UR5, UR12, UR9, UR5 ;  /* 0x000000090c0572a4 */ /* 0x000fe2000f8e0205 */
[----:B0-----:R-:W-:-:S03]  /*00f0*/  IMAD R11, R0, 0x8, R3 ;  /* 0x00000008000b7824 */ /* 0x001fc600078e0203 */
[----:B---3--:R-:W-:Y:S02]  /*0100*/  UIMAD.WIDE.U32 UR4, UR13, UR10, UR4 ;  /* 0x0000000a0d0472a5 */ /* 0x008fe4000f8e0004 */
[----:B------:R-:W-:Y:S02]  /*0110*/  ISETP.GE.U32.AND P0, PT, R11, R2, PT ;  /* 0x000000020b00720c */ /* 0x000fe40003f06070 */
[----:B------:R-:W-:Y:S02]  /*0120*/  UIMAD UR8, UR13, UR11, UR5 ;  /* 0x0000000b0d0872a4 */ /* 0x000fe4000f8e0205 */
[----:B------:R-:W-:Y:S01]  /*0130*/  IMAD.U32 R7, RZ, RZ, UR5 ;  /* 0x00000005ff077e24 */ /* 0x000fe2000f8e00ff */
[----:B------:R-:W0:Y:S01]  /*0140*/  LDCU.64 UR10, c[0x0][0x358] ;  /* 0x00006b00ff0a77ac */ /* 0x000e220008000a00 */
[----:B------:R-:W-:Y:S01]  /*0150*/  ISETP.GE.U32.AND.EX P0, PT, RZ, R4, PT, P0 ;  /* 0x00000004ff00720c */ /* 0x000fe20003f06100 */
[----:B------:R-:W-:Y:S02]  /*0160*/  IMAD.U32 R6, RZ, RZ, UR4 ;  /* 0x00000004ff067e24 */ /* 0x000fe4000f8e00ff */
[----:B------:R-:W-:-:S10]  /*0170*/  IMAD.U32 R7, RZ, RZ, UR8 ;  /* 0x00000008ff077e24 */ /* 0x000fd4000f8e00ff */
[----:B------:R-:W3:Y:S08]  /*0180*/  @!P0 LDC.64 R8, c[0x0][0x398] ;  /* 0x0000e600ff088b82 */ /* 0x000ef00000000a00 */
[----:B------:R-:W5:Y:S01]  /*0190*/  @!P0 LDC.64 R12, c[0x0][0x388] ;  /* 0x0000e200ff0c8b82 */ /* 0x000f620000000a00 */
[----:B---3--:R-:W-:-:S04]  /*01a0*/  @!P0 IMAD.WIDE.U32 R6, R11, R8, R6 ;  /* 0x000000080b068225 */ /* 0x008fc800078e0006 */
[----:B------:R-:W-:Y:S01]  /*01b0*/  @!P0 IMAD R5, R11, R9, R7 ;  /* 0x000000090b058224 */ /* 0x000fe200078e0207 */
[----:B-----5:R-:W-:-:S04]  /*01c0*/  @!P0 LEA R8, P1, R6, R12, 0x2 ;  /* 0x0000000c06088211 */ /* 0x020fc800078210ff */
[----:B------:R-:W-:-:S06]  /*01d0*/  @!P0 LEA.HI.X R9, R6, R13, R5, 0x2, P1 ;  /* 0x0000000d06098211 */ /* 0x000fcc00008f1405 */
[----:B0-----:R-:W3:Y:S01]  /*01e0*/  @!P0 LDG.E R9, desc[UR10][R8.64] ;  /* 0x0000000a08098981 */ /* 0x001ee2000c1e1900 */
[----:B------:R-:W0:Y:S01]  /*01f0*/  LDC R5, c[0x0][0x370] ;  /* 0x0000dc00ff057b82 */ /* 0x000e220000000800 */
[----:B----4-:R-:W-:Y:S01]  /*0200*/  ULEA UR6, UR7, UR6, 0x18 ;  /* 0x0000000607067291 */ /* 0x010fe2000f8ec0ff */
[----:B------:R-:W-:Y:S01]  /*0210*/  IMAD.MOV.U32 R14, RZ, RZ, R11 ;  /* 0x000000ffff0e7224 */ /* 0x000fe200078e000b */
[----:B------:R-:W-:Y:S01]  /*0220*/  BSSY.RECONVERGENT B0, `(.L_x_16) ;  /* 0x000001d000007945 */ /* 0x000fe20003800200 */
[----:B------:R-:W-:-:S03]  /*0230*/  ISETP.GT.U32.AND P2, PT, R3, 0x1f, PT ;  /* 0x0000001f0300780c */ /* 0x000fc60003f44070 */
[----:B------:R-:W-:Y:S01]  /*0240*/  LEA R12, R3, UR6, 0x2 ;  /* 0x00000006030c7c11 */ /* 0x000fe2000f8e10ff */
[----:B0-----:R-:W-:-:S05]  /*0250*/  @!P0 IMAD R14, R5, 0x8, R14 ;  /* 0x00000008050e8824 */ /* 0x001fca00078e020e */
[----:B------:R-:W-:-:S04]  /*0260*/  ISETP.GE.U32.AND P1, PT, R14, R2, PT ;  /* 0x000000020e00720c */ /* 0x000fc80003f26070 */
[----:B------:R-:W-:Y:S01]  /*0270*/  ISETP.GE.U32.AND.EX P1, PT, RZ, R4, PT, P1 ;  /* 0x00000004ff00720c */ /* 0x000fe20003f26110 */
[----:B---3--:R0:W-:-:S12]  /*0280*/  @!P0 STS [R12], R9 ;  /* 0x000000090c008388 */ /* 0x0081d80000000800 */
[----:B-12---:R-:W-:Y:S05]  /*0290*/  @P1 BRA `(.L_x_17) ;  /* 0x0000000000541947 */ /* 0x006fea0003800000 */
[----:B------:R1:W2:Y:S01]  /*02a0*/  LDS R13, [R12] ;  /* 0x000000000c0d7984 */ /* 0x0002a20000000800 */
[----:B------:R-:W3:Y:S01]  /*02b0*/  LDC.64 R6, c[0x0][0x398] ;  /* 0x0000e600ff067b82 */ /* 0x000ee20000000a00 */
[----:B------:R-:W-:-:S07]  /*02c0*/  IMAD.MOV.U32 R15, RZ, RZ, RZ ;  /* 0x000000ffff0f7224 */ /* 0x000fce00078e00ff */
.L_x_18:
[-C--:B---3--:R-:W-:Y:S01]  /*02d0*/  IMAD R2, R15, R6.reuse, RZ ;  /* 0x000000060f027224 */ /* 0x088fe200078e02ff */
[----:B------:R-:W-:Y:S01]  /*02e0*/  UMOV UR6, UR4 ;  /* 0x0000000400067c82 */ /* 0x000fe20008000000 */
[----:B------:R-:W-:Y:S02]  /*02f0*/  UMOV UR7, UR8 ;  /* 0x0000000800077c82 */ /* 0x000fe40008000000 */
[C---:B------:R-:W-:Y:S02]  /*0300*/  IMAD R11, R14.reuse, R7, R2 ;  /* 0x000000070e0b7224 */ /* 0x040fe400078e0202 */
[----:B0-----:R-:W-:-:S04]  /*0310*/  IMAD.WIDE.U32 R8, R14, R6, UR6 ;  /* 0x000000060e087e25 */ /* 0x001fc8000f8e0006 */
        /* <DEDUP_REMOVED lines=11> */
[----:B------:R-:W-:Y:S01]  /*03d0*/  @!P1 IMAD.MOV.U32 R13, RZ, RZ, R10 ;  /* 0x000000ffff0d9224 */ /* 0x000fe200078e000a */
[----:B------:R-:W-:Y:S06]  /*03e0*/  @!P0 BRA `(.L_x_18) ;  /* 0xfffffffc00b88947 */ /* 0x000fec000383ffff */
.L_x_17:
[----:B------:R-:W-:Y:S05]  /*03f0*/  BSYNC.RECONVERGENT B0 ;  /* 0x0000000000007941 */ /* 0x000fea0003800200 */
.L_x_16:
[----:B------:R-:W-:Y:S06]  /*0400*/  BAR.SYNC.DEFER_BLOCKING 0x0 ;  /* 0x0000000000007b1d */ /* 0x000fec0000010000 */
[----:B------:R-:W-:Y:S05]  /*0410*/  @P2 EXIT ;  /* 0x000000000000294d */ /* 0x000fea0003800000 */
[C---:B------:R-:W-:Y:S01]  /*0420*/  VIADD R7, R3.reuse, 0x4 ;  /* 0x0000000403077836 */ /* 0x040fe20000000000 */
[----:B------:R-:W-:Y:S01]  /*0430*/  BSSY.RECONVERGENT B0, `(.L_x_19) ;  /* 0x000000a000007945 */ /* 0x000fe20003800200 */
[----:B0-----:R-:W-:-:S03]  /*0440*/  VIADD R9, R3, 0x2 ;  /* 0x0000000203097836 */ /* 0x001fc60000000000 */
[----:B------:R-:W-:-:S04]  /*0450*/  ISETP.GE.U32.AND P0, PT, R7, R2, PT ;  /* 0x000000020700720c */ /* 0x000fc80003f06070 */
[----:B------:R-:W-:-:S04]  /*0460*/  ISETP.GE.U32.AND.EX P0, PT, RZ, R4, PT, P0 ;  /* 0x00000004ff00720c */ /* 0x000fc80003f06100 */
[----:B------:R-:W-:-:S13]  /*0470*/  ISETP.GT.U32.OR P0, PT, R3, 0x3, P0 ;  /* 0x000000030300780c */ /* 0x000fda0000704470 */
[----:B------:R-:W-:Y:S05]  /*0480*/  @P0 BRA `(.L_x_20) ;  /* 0x0000000000100947 */ /* 0x000fea0003800000 */
[----:B------:R-:W-:Y:S04]  /*0490*/  LDS R7, [R12+0x10] ;  /* 0x000010000c077984 */ /* 0x000fe80000000800 */
[----:B------:R-:W0:Y:S02]  /*04a0*/  LDS R6, [R12] ;  /* 0x000000000c067984 */ /* 0x000e240000000800 */
[----:B0-----:R-:W-:-:S13]  /*04b0*/  FSETP.GEU.AND P0, PT, R7, R6, PT ;  /* 0x000000060700720b */ /* 0x001fda0003f0e000 */
[----:B------:R0:W-:Y:S02]  /*04c0*/  @!P0 STS [R12], R7 ;  /* 0x000000070c008388 */ /* 0x0001e40000000800 */
.L_x_20:
[----:B------:R-:W-:Y:S05]  /*04d0*/  BSYNC.RECONVERGENT B0 ;  /* 0x0000000000007941 */ /* 0x000fea0003800200 */
.L_x_19:
[----:B------:R-:W-:Y:S01]  /*04e0*/  ISETP.GE.U32.AND P0, PT, R9, R2, PT ;  /* 0x000000020900720c */ /* 0x000fe20003f06070 */
[----:B------:R-:W-:Y:S01]  /*04f0*/  BSSY.RECONVERGENT B0, `(.L_x_21) ;  /* 0x0000009000007945 */ /* 0x000fe20003800200 */
[----:B------:R-:W-:Y:S02]  /*0500*/  VIADD R9, R3, 0x1 ;  /* 0x0000000103097836 */ /* 0x000fe40000000000 */
[----:B------:R-:W-:-:S04]  /*0510*/  ISETP.GE.U32.AND.EX P0, PT, RZ, R4, PT, P0 ;  /* 0x00000004ff00720c */ /* 0x000fc80003f06100 */
[----:B------:R-:W-:-:S13]  /*0520*/  ISETP.GT.U32.OR P0, PT, R3, 0x1, P0 ;  /* 0x000000010300780c */ /* 0x000fda0000704470 */
[----:B------:R-:W-:Y:S05]  /*0530*/  @P0 BRA `(.L_x_22) ;  /* 0x0000000000100947 */ /* 0x000fea0003800000 */
[----:B0-----:R-:W-:Y:S04]  /*0540*/  LDS R7, [R12+0x8] ;  /* 0x000008000c077984 */ /* 0x001fe80000000800 */
[----:B------:R-:W0:Y:S02]  /*0550*/  LDS R6, [R12] ;  /* 0x000000000c067984 */ /* 0x000e240000000800 */
[----:B0-----:R-:W-:-:S13]  /*0560*/  FSETP.GEU.AND P0, PT, R7, R6, PT ;  /* 0x000000060700720b */ /* 0x001fda0003f0e000 */
[----:B------:R2:W-:Y:S02]  /*0570*/  @!P0 STS [R12], R7 ;  /* 0x000000070c008388 */ /* 0x0005e40000000800 */
.L_x_22:
[----:B------:R-:W-:Y:S05]  /*0580*/  BSYNC.RECONVERGENT B0 ;  /* 0x0000000000007941 */ /* 0x000fea0003800200 */
.L_x_21:
[----:B------:R-:W-:Y:S01]  /*0590*/  ISETP.GE.U32.AND P0, PT, R9, R2, PT ;  /* 0x000000020900720c */ /* 0x000fe20003f06070 */
[----:B------:R-:W-:Y:S03]  /*05a0*/  BSSY.RECONVERGENT B0, `(.L_x_23) ;  /* 0x0000013000007945 */ /* 0x000fe60003800200 */
[----:B------:R-:W-:-:S04]  /*05b0*/  ISETP.GE.U32.AND.EX P0, PT, RZ, R4, PT, P0 ;  /* 0x00000004ff00720c */ /* 0x000fc80003f06100 */
[----:B------:R-:W-:-:S13]  /*05c0*/  ISETP.NE.OR P0, PT, R3, RZ, P0 ;  /* 0x000000ff0300720c */ /* 0x000fda0000705670 */
[----:B------:R-:W-:Y:S05]  /*05d0*/  @P0 BRA `(.L_x_24) ;  /* 0x0000000000240947 */ /* 0x000fea0003800000 */
[----:B------:R-:W3:Y:S01]  /*05e0*/  S2UR UR5, SR_CgaCtaId ;  /* 0x00000000000579c3 */ /* 0x000ee20000008800 */
[----:B------:R-:W-:Y:S02]  /*05f0*/  UMOV UR4, 0x400 ;  /* 0x0000040000047882 */ /* 0x000fe40000000000 */
[----:B---3--:R-:W-:-:S09]  /*0600*/  ULEA UR4, UR5, UR4, 0x18 ;  /* 0x0000000405047291 */ /* 0x008fd2000f8ec0ff */
[----:B0-2---:R-:W0:Y:S02]  /*0610*/  LDS.64 R6, [UR4] ;  /* 0x00000004ff067984 */ /* 0x005e240008000a00 */
[----:B0-----:R-:W-:-:S13]  /*0620*/  FSETP.GEU.AND P0, PT, R7, R6, PT ;  /* 0x000000060700720b */ /* 0x001fda0003f0e000 */
[----:B------:R-:W-:Y:S05]  /*0630*/  @P0 BRA `(.L_x_25) ;  /* 0x0000000000240947 */ /* 0x000fea0003800000 */
[----:B------:R0:W-:Y:S01]  /*0640*/  STS [UR4], R7 ;  /* 0x00000007ff007988 */ /* 0x0001e20008000804 */
[----:B------:R-:W-:Y:S01]  /*0650*/  IMAD.MOV.U32 R6, RZ, RZ, R7 ;  /* 0x000000ffff067224 */ /* 0x000fe200078e0007 */
[----:B------:R-:W-:Y:S06]  /*0660*/  BRA `(.L_x_25) ;  /* 0x0000000000187947 */ /* 0x000fec0003800000 */
.L_x_24:
[----:B------:R-:W-:-:S13]  /*0670*/  ISETP.NE.AND P0, PT, R3, RZ, PT ;  /* 0x000000ff0300720c */ /* 0x000fda0003f05270 */
[----:B------:R-:W-:Y:S05]  /*0680*/  @P0 EXIT ;  /* 0x000000000000094d */ /* 0x000fea0003800000 */
[----:B------:R-:W3:Y:S01]  /*0690*/  S2UR UR5, SR_CgaCtaId ;  /* 0x00000000000579c3 */ /* 0x000ee20000008800 */
[----:B------:R-:W-:Y:S02]  /*06a0*/  UMOV UR4, 0x400 ;  /* 0x0000040000047882 */ /* 0x000fe40000000000 */
[----:B---3--:R-:W-:-:S09]  /*06b0*/  ULEA UR4, UR5, UR4, 0x18 ;  /* 0x0000000405047291 */ /* 0x008fd2000f8ec0ff */
[----:B------:R-:W3:Y:S03]  /*06c0*/  LDS R6, [UR4] ;  /* 0x00000004ff067984 */ /* 0x000ee60008000800 */
.L_x_25:
[----:B------:R-:W-:Y:S05]  /*06d0*/  BSYNC.RECONVERGENT B0 ;  /* 0x0000000000007941 */ /* 0x000fea0003800200 */
.L_x_23:
[----:B------:R-:W5:Y:S01]  /*06e0*/  LDCU UR4, c[0x0][0x374] ;  /* 0x00006e80ff0477ac */ /* 0x000f620008000800 */
[----:B------:R-:W0:Y:S01]  /*06f0*/  LDC.64 R2, c[0x0][0x390] ;  /* 0x0000e400ff027b82 */ /* 0x000e220000000a00 */
[----:B-----5:R-:W-:-:S06]  /*0700*/  UIMAD UR4, UR13, UR4, UR12 ;  /* 0x000000040d0472a4 */ /* 0x020fcc000f8e020c */
[----:B------:R-:W-:-:S04]  /*0710*/  IMAD R5, R5, UR4, R0 ;  /* 0x0000000405057c24 */ /* 0x000fc8000f8e0200 */
[----:B0-----:R-:W-:-:S05]  /*0720*/  IMAD.WIDE.U32 R2, R5, 0x4, R2 ;  /* 0x0000000405027825 */ /* 0x001fca00078e0002 */
[----:B---3--:R-:W-:Y:S01]  /*0730*/  STG.E desc[UR10][R2.64], R6 ;  /* 0x0000000602007986 */ /* 0x008fe2000c10190a */
[----:B------:R-:W-:Y:S05]  /*0740*/  EXIT ;  /* 0x000000000000794d */ /* 0x000fea0003800000 */
.L_x_26:
        /* <DEDUP_REMOVED lines=11> */
.L_x_668:


//--------------------- .text.cuda_minimum_16_float --------------------------
	.section	.text.cuda_minimum_16_float,"ax",@progbits
	.align	128
        .global         cuda_minimum_16_float
        .type           cuda_minimum_16_float,@function
        .size           cuda_minimum_16_float,(.L_x_669 - cuda_minimum_16_float)
        .other          cuda_minimum_16_float,@"STO_CUDA_ENTRY STV_DEFAULT"
cuda_minimum_16_float:
.text.cuda_minimum_16_float:
        /* <DEDUP_REMOVED lines=33> */
[----:B------:R-:W-:Y:S01]  /*0210*/  BSSY.RECONVERGENT B0, `(.L_x_27) ;  /* 0x000001d000007945 */ /* 0x000fe20003800200 */
[----:B------:R-:W-:-:S04]  /*0220*/  ISETP.GT.U32.AND P2, PT, R3, 0x1f, PT ;  /* 0x0000001f0300780c */ /* 0x000fc80003f44070 */
        /* <DEDUP_REMOVED lines=9> */
.L_x_29:
[-C--:B---3--:R-:W-:Y:S01]  /*02c0*/  IMAD R2, R15, R6.reuse, RZ ;  /* 0x000000060f027224 */ /* 0x088fe200078e02ff */
[----:B------:R-:W-:Y:S01]  /*02d0*/  UMOV UR6, UR4 ;  /* 0x0000000400067c82 */ /* 0x000fe20008000000 */
[----:B------:R-:W-:Y:S02]  /*02e0*/  UMOV UR7, UR8 ;  /* 0x0000000800077c82 */ /* 0x000fe40008000000 */
[C---:B----4-:R-:W-:Y:S02]  /*02f0*/  IMAD R13, R9.reuse, R7, R2 ;  /* 0x00000007090d7224 */ /* 0x050fe400078e0202 */
[----:B0-----:R-:W-:-:S04]  /*0300*/  IMAD.WIDE.U32 R10, R9, R6, UR6 ;  /* 0x00000006090a7e25 */ /* 0x001fc8000f8e0006 */
[----:B------:R-:W-:Y:S01]  /*0310*/  IMAD.IADD R11, R11, 0x1, R13 ;  /* 0x000000010b0b7824 */ /* 0x000fe200078e020d */
[----:B------:R-:W-:-:S04]  /*0320*/  LEA R12, P0, R10, UR14, 0x2 ;  /* 0x0000000e0a0c7c11 */ /* 0x000fc8000f8010ff */
[----:B------:R-:W-:-:S06]  /*0330*/  LEA.HI.X R13, R10, UR15, R11, 0x2, P0 ;  /* 0x0000000f0a0d7c11 */ /* 0x000fcc00080f140b */
        /* <DEDUP_REMOVED lines=10> */
.L_x_28:
[----:B------:R-:W-:Y:S05]  /*03e0*/  BSYNC.RECONVERGENT B0 ;  /* 0x0000000000007941 */ /* 0x000fea0003800200 */
.L_x_27:
[----:B------:R-:W-:Y:S06]  /*03f0*/  BAR.SYNC.DEFER_BLOCKING 0x0 ;  /* 0x0000000000007b1d */ /* 0x000fec0000010000 */
[----:B------:R-:W-:Y:S05]  /*0400*/  @P2 EXIT ;  /* 0x000000000000294d */ /* 0x000fea0003800000 */
[C---:B------:R-:W-:Y:S01]  /*0410*/  VIADD R7, R3.reuse, 0x8 ;  /* 0x0000000803077836 */ /* 0x040fe20000000000 */
[----:B------:R-:W-:Y:S01]  /*0420*/  BSSY.RECONVERGENT B0, `(.L_x_30) ;  /* 0x000000a000007945 */ /* 0x000fe20003800200 */
[----:B------:R-:W-:-:S03]  /*0430*/  VIADD R9, R3, 0x4 ;  /* 0x0000000403097836 */ /* 0x000fc60000000000 */
[----:B------:R-:W-:-:S04]  /*0440*/  ISETP.GE.U32.AND P0, PT, R7, R4, PT ;  /* 0x000000040700720c */ /* 0x000fc80003f06070 */
[----:B------:R-:W-:-:S04]  /*0450*/  ISETP.GE.U32.AND.EX P0, PT, RZ, R2, PT, P0 ;  /* 0x00000002ff00720c */ /* 0x000fc80003f06100 */
[----:B------:R-:W-:-:S13]  /*0460*/  ISETP.GT.U32.OR P0, PT, R3, 0x7, P0 ;  /* 0x000000070300780c */ /* 0x000fda0000704470 */
[----:B------:R-:W-:Y:S05]  /*0470*/  @P0 BRA `(.L_x_31) ;  /* 0x0000000000100947 */ /* 0x000fea0003800000 */
[----:B------:R-:W-:Y:S04]  /*0480*/  LDS R7, [R8+0x20] ;  /* 0x0000200008077984 */ /* 0x000fe80000000800 */
[----:B------:R-:W2:Y:S02]  /*0490*/  LDS R6, [R8] ;  /* 0x0000000008067984 */ /* 0x000ea40000000800 */
[----:B--2---:R-:W-:-:S13]  /*04a0*/  FSETP.GEU.AND P0, PT, R7, R6, PT ;  /* 0x000000060700720b */ /* 0x004fda0003f0e000 */
[----:B------:R2:W-:Y:S02]  /*04b0*/  @!P0 STS [R8], R7 ;  /* 0x0000000708008388 */ /* 0x0005e40000000800 */
.L_x_31:
[----:B------:R-:W-:Y:S05]  /*04c0*/  BSYNC.RECONVERGENT B0 ;  /* 0x0000000000007941 */ /* 0x000fea0003800200 */
.L_x_30:
[----:B------:R-:W-:Y:S01]  /*04d0*/  ISETP.GE.U32.AND P0, PT, R9, R4, PT ;  /* 0x000000040900720c */ /* 0x000fe20003f06070 */
[----:B------:R-:W-:Y:S01]  /*04e0*/  BSSY.RECONVERGENT B0, `(.L_x_32) ;  /* 0x0000009000007945 */ /* 0x000fe20003800200 */
[----:B------:R-:W-:Y:S02]  /*04f0*/  VIADD R9, R3, 0x2 ;  /* 0x0000000203097836 */ /* 0x000fe40000000000 */
[----:B------:R-:W-:-:S04]  /*0500*/  ISETP.GE.U32.AND.EX P0, PT, RZ, R2, PT, P0 ;  /* 0x00000002ff00720c */ /* 0x000fc80003f06100 */
[----:B------:R-:W-:-:S13]  /*0510*/  ISETP.GT.U32.OR P0, PT, R3, 0x3, P0 ;  /* 0x000000030300780c */ /* 0x000fda0000704470 */
[----:B------:R-:W-:Y:S05]  /*0520*/  @P0 BRA `(.L_x_33) ;  /* 0x0000000000100947 */ /* 0x000fea0003800000 */
[----:B--2---:R-:W-:Y:S04]  /*0530*/  LDS R7, [R8+0x10] ;  /* 0x0000100008077984 */ /* 0x004fe80000000800 */
[----:B------:R-:W2:Y:S02]  /*0540*/  LDS R6, [R8] ;  /* 0x0000000008067984 */ /* 0x000ea40000000800 */
[----:B--2---:R-:W-:-:S13]  /*0550*/  FSETP.GEU.AND P0, PT, R7, R6, PT ;  /* 0x000000060700720b */ /* 0x004fda0003f0e000 */
[----:B------:R3:W-:Y:S02]  /*0560*/  @!P0 STS [R8], R7 ;  /* 0x0000000708008388 */ /* 0x0007e40000000800 */
.L_x_33:
[----:B------:R-:W-:Y:S05]  /*0570*/  BSYNC.RECONVERGENT B0 ;  /* 0x0000000000007941 */ /* 0x000fea0003800200 */
.L_x_32:
[----:B------:R-:W-:Y:S01]  /*0580*/  ISETP.GE.U32.AND P0, PT, R9, R4, PT ;  /* 0x000000040900720c */ /* 0x000fe20003f06070 */
[----:B------:R-:W-:Y:S01]  /*0590*/  BSSY.RECONVERGENT B0, `(.L_x_34) ;  /* 0x0000009000007945 */ /* 0x000fe20003800200 */
[----:B------:R-:W-:Y:S02]  /*05a0*/  VIADD R9, R3, 0x1 ;  /* 0x0000000103097836 */ /* 0x000fe40000000000 */
[----:B------:R-:W-:-:S04]  /*05b0*/  ISETP.GE.U32.AND.EX P0, PT, RZ, R2, PT, P0 ;  /* 0x00000002ff00720c */ /* 0x000fc80003f06100 */
[----:B------:R-:W-:-:S13]  /*05c0*/  ISETP.GT.U32.OR P0, PT, R3, 0x1, P0 ;  /* 0x000000010300780c */ /* 0x000fda0000704470 */
[----:B------:R-:W-:Y:S05]  /*05d0*/  @P0 BRA `(.L_x_35) ;  /* 0x0000000000100947 */ /* 0x000fea0003800000 */
[----:B--23--:R-:W-:Y:S04]  /*05e0*/  LDS R7, [R8+0x8] ;  /* 0x0000080008077984 */ /* 0x00cfe80000000800 */
[----:B------:R-:W2:Y:S02]  /*05f0*/  LDS R6, [R8] ;  /* 0x0000000008067984 */ /* 0x000ea40000000800 */
[----:B--2---:R-:W-:-:S13]  /*0600*/  FSETP.GEU.AND P0, PT, R7, R6, PT ;  /* 0x000000060700720b */ /* 0x004fda0003f0e000 */
[----:B------:R2:W-:Y:S02]  /*0610*/  @!P0 STS [R8], R7 ;  /* 0x0000000708008388 */ /* 0x0005e40000000800 */
.L_x_35:
[----:B------:R-:W-:Y:S05]  /*0620*/  BSYNC.RECONVERGENT B0 ;  /* 0x0000000000007941 */ /* 0x000fea0003800200 */
.L_x_34:
[----:B------:R-:W-:Y:S01]  /*0630*/  ISETP.GE.U32.AND P0, PT, R9, R4, PT ;  /* 0x000000040900720c */ /* 0x000fe20003f06070 */
[----:B------:R-:W-:Y:S03]  /*0640*/  BSSY.RECONVERGENT B0, `(.L_x_36) ;  /* 0x0000013000007945 */ /* 0x000fe60003800200 */
[----:B------:R-:W-:-:S04]  /*0650*/  ISETP.GE.U32.AND.EX P0, PT, RZ, R2, PT, P0 ;  /* 0x00000002ff00720c */ /* 0x000fc80003f06100 */
[----:B------:R-:W-:-:S13]  /*0660*/  ISETP.NE.OR P0, PT, R3, RZ, P0 ;  /* 0x000000ff0300720c */ /* 0x000fda0000705670 */
[----:B------:R-:W-:Y:S05]  /*0670*/  @P0 BRA `(.L_x_37) ;  /* 0x0000000000240947 */ /* 0x000fea0003800000 */
[----:B------:R-:W5:Y:S01]  /*0680*/  S2UR UR5, SR_CgaCtaId ;  /* 0x00000000000579c3 */ /* 0x000f620000008800 */
[----:B------:R-:W-:Y:S02]  /*0690*/  UMOV UR4, 0x400 ;  /* 0x0000040000047882 */ /* 0x000fe40000000000 */
[----:B-----5:R-:W-:-:S09]  /*06a0*/  ULEA UR4, UR5, UR4, 0x18 ;  /* 0x0000000405047291 */ /* 0x020fd2000f8ec0ff */
[----:B--23--:R-:W2:Y:S02]  /*06b0*/  LDS.64 R6, [UR4] ;  /* 0x00000004ff067984 */ /* 0x00cea40008000a00 */
[----:B--2---:R-:W-:-:S13]  /*06c0*/  FSETP.GEU.AND P0, PT, R7, R6, PT ;  /* 0x000000060700720b */ /* 0x004fda0003f0e000 */
[----:B------:R-:W-:Y:S05]  /*06d0*/  @P0 BRA `(.L_x_38) ;  /* 0x0000000000240947 */ /* 0x000fea0003800000 */
[----:B------:R2:W-:Y:S01]  /*06e0*/  STS [UR4], R7 ;  /* 0x00000007ff007988 */ /* 0x0005e20008000804 */
[----:B------:R-:W-:Y:S01]  /*06f0*/  IMAD.MOV.U32 R6, RZ, RZ, R7 ;  /* 0x000000ffff067224 */ /* 0x000fe200078e0007 */
[----:B------:R-:W-:Y:S06]  /*0700*/  BRA `(.L_x_38) ;  /* 0x0000000000187947 */ /* 0x000fec0003800000 */
.L_x_37:
[----:B------:R-:W-:-:S13]  /*0710*/  ISETP.NE.AND P0, PT, R3, RZ, PT ;  /* 0x000000ff0300720c */ /* 0x000fda0003f05270 */
[----:B------:R-:W-:Y:S05]  /*0720*/  @P0 EXIT ;  /* 0x000000000000094d */ /* 0x000fea0003800000 */
[----:B------:R-:W5:Y:S01]  /*0730*/  S2UR UR5, SR_CgaCtaId ;  /* 0x00000000000579c3 */ /* 0x000f620000008800 */
[----:B------:R-:W-:Y:S02]  /*0740*/  UMOV UR4, 0x400 ;  /* 0x0000040000047882 */ /* 0x000fe40000000000 */
[----:B-----5:R-:W-:-:S09]  /*0750*/  ULEA UR4, UR5, UR4, 0x18 ;  /* 0x0000000405047291 */ /* 0x020fd2000f8ec0ff */
[----:B------:R-:W0:Y:S03]  /*0760*/  LDS R6, [UR4] ;  /* 0x00000004ff067984 */ /* 0x000e260008000800 */
.L_x_38:
[----:B------:R-:W-:Y:S05]  /*0770*/  BSYNC.RECONVERGENT B0 ;  /* 0x0000000000007941 */ /* 0x000fea0003800200 */
.L_x_36:
[----:B------:R-:W5:Y:S01]  /*0780*/  LDCU UR4, c[0x0][0x374] ;  /* 0x00006e80ff0477ac */ /* 0x000f620008000800 */
[----:B------:R-:W1:Y:S01]  /*0790*/  LDC.64 R2, c[0x0][0x390] ;  /* 0x0000e400ff027b82 */ /* 0x000e620000000a00 */
[----:B-----5:R-:W-:-:S06]  /*07a0*/  UIMAD UR4, UR13, UR4, UR12 ;  /* 0x000000040d0472a4 */ /* 0x020fcc000f8e020c */
[----:B------:R-:W-:-:S04]  /*07b0*/  IMAD R5, R5, UR4, R0 ;  /* 0x0000000405057c24 */ /* 0x000fc8000f8e0200 */
[----:B-1----:R-:W-:-:S05]  /*07c0*/  IMAD.WIDE.U32 R2, R5, 0x4, R2 ;  /* 0x0000000405027825 */ /* 0x002fca00078e0002 */
[----:B0-----:R-:W-:Y:S01]  /*07d0*/  STG.E desc[UR10][R2.64], R6 ;  /* 0x0000000602007986 */ /* 0x001fe2000c10190a */
[----:B------:R-:W-:Y:S05]  /*07e0*/  EXIT ;  /* 0x000000000000794d */ /* 0x000fea0003800000 */
.L_x_39:
        /* <DEDUP_REMOVED lines=9> */
.L_x_669:


//--------------------- .text.cuda_minimum_32_float --------------------------
	.section	.text.cuda_minimum_32_float,"ax",@progbits
	.align	128
        .global         cuda_minimum_32_float
        .type           cuda_minimum_32_float,@function
        .size           cuda_minimum_32_float,(.L_x_670 - cuda_minimum_32_float)
        .other          cuda_minimum_32_float,@"STO_CUDA_ENTRY STV_DEFAULT"
cuda_minimum_32_float:
.text.cuda_minimum_32_float:
        /* <DEDUP_REMOVED lines=44> */
.L_x_42:
        /* <DEDUP_REMOVED lines=18> */
.L_x_41:
[----:B------:R-:W-:Y:S05]  /*03e0*/  BSYNC.RECONVERGENT B0 ;  /* 0x0000000000007941 */ /* 0x000fea0003800200 */
.L_x_40:
        /* <DEDUP_REMOVED lines=13> */
.L_x_44:
[----:B------:R-:W-:Y:S05]  /*04c0*/  BSYNC.RECONVERGENT B0 ;  /* 0x0000000000007941 */ /* 0x000fea0003800200 */
.L_x_43:
        /* <DEDUP_REMOVED lines=10> */
.L_x_46:
[----:B------:R-:W-:Y:S05]  /*0570*/  BSYNC.RECONVERGENT B0 ;  /* 0x0000000000007941 */ /* 0x000fea0003800200 */
.L_x_45:
        /* <DEDUP_REMOVED lines=10> */
.L_x_48:
[----:B------:R-:W-:Y:S05]  /*0620*/  BSYNC.RECONVERGENT B0 ;  /* 0x0000000000007941 */ /* 0x000fea0003800200 */
.L_x_47:
        /* <DEDUP_REMOVED lines=10> */
.L_x_50:
[----:B------:R-:W-:Y:S05]  /*06d0*/  BSYNC.RECONVERGENT B0 ;  /* 0x0000000000007941 */ /* 0x000fea0003800200 */
.L_x_49:
        /* <DEDUP_REMOVED lines=14> */
.L_x_52:
[----:B------:R-:W-:-:S13]  /*07c0*/  ISETP.NE.AND P0, PT, R3, RZ, PT ;  /* 0x000000ff0300720c */ /* 0x000fda0003f05270 */
[----:B------:R-:W-:Y:S05]  /*07d0*/  @P0 EXIT ;  /* 0x000000000000094d */ /* 0x000fea0003800000 */
[----:B------:R-:W5:Y:S01]  /*07e0*/  S2UR UR5, SR_CgaCtaId ;  /* 0x00000000000579c3 */ /* 0x000f620000008800 */
[----:B------:R-:W-:Y:S02]  /*07f0*/  UMOV UR4, 0x400 ;  /* 0x0000040000047882 */ /* 0x000fe40000000000 */
[----:B-----5:R-:W-:-:S09]  /*0800*/  ULEA UR4, UR5, UR4, 0x18 ;  /* 0x0000000405047291 */ /* 0x020fd2000f8ec0ff */
[----:B------:R-:W0:Y:S03]  /*0810*/  LDS R6, [UR4] ;  /* 0x00000004ff067984 */ /* 0x000e260008000800 */
.L_x_53:
[----:B------:R-:W-:Y:S05]  /*0820*/  BSYNC.RECONVERGENT B0 ;  /* 0x0000000000007941 */ /* 0x000fea0003800200 */
.L_x_51:
[----:B------:R-:W5:Y:S01]  /*0830*/  LDCU UR4, c[0x0][0x374] ;  /* 0x00006e80ff0477ac */ /* 0x000f620008000800 */
[----:B------:R-:W1:Y:S01]  /*0840*/  LDC.64 R2, c[0x0][0x390] ;  /* 0x0000e400ff027b82 */ /* 0x000e620000000a00 */
[----:B-----5:R-:W-:-:S06]  /*0850*/  UIMAD UR4, UR13, UR4, UR12 ;  /* 0x000000040d0472a4 */ /* 0x020fcc000f8e020c */
[----:B------:R-:W-:-:S04]  /*0860*/  IMAD R5, R5, UR4, R0 ;  /* 0x0000000405057c24 */ /* 0x000fc8000f8e0200 */
[----:B-1----:R-:W-:-:S05]  /*0870*/  IMAD.WIDE.U32 R2, R5, 0x4, R2 ;  /* 0x0000000405027825 */ /* 0x002fca00078e0002 */
[----:B0-----:R-:W-:Y:S01]  /*0880*/  STG.E desc[UR10][R2.64], R6 ;  /* 0x0000000602007986 */ /* 0x001fe2000c10190a */
[----:B------:R-:W-:Y:S05]  /*0890*/  EXIT ;  /* 0x000000000000794d */ /* 0x000fea0003800000 */
.L_x_54:
        /* <DEDUP_REMOVED lines=14> */
.L_x_670:


//--------------------- .text.cuda_minimum_64_float --------------------------
	.section	.text.cuda_minimum_64_float,"ax",@progbits
	.align	128
        .global         cuda_minimum_64_float
        .type           cuda_minimum_64_float,@function
        .size           cuda_minimum_64_float,(.L_x_671 - cuda_minimum_64_float)
        .other          cuda_minimum_64_float,@"STO_CUDA_ENTRY STV_DEFAULT"
cuda_minimum_64_float:
.text.cuda_minimum_64_float:
        /* <DEDUP_REMOVED lines=43> */
[----:B0-----:R-:W0:Y:S01]  /*02b0*/  LDC.64 R8, c[0x0][0x398] ;  /* 0x0000e600ff087b82 */ /* 0x001e220000000a00 */
[----:B------:R-:W-:-:S07]  /*02c0*/  IMAD.MOV.U32 R15, RZ, RZ, RZ ;  /* 0x000000ffff0f7224 */ /* 0x000fce00078e00ff */
.L_x_57:
[-C--:B0-----:R-:W-:Y:S01]  /*02d0*/  IMAD R2, R15, R8.reuse, RZ ;  /* 0x000000080f027224 */ /* 0x081fe200078e02ff */
[----:B------:R-:W-:Y:S01]  /*02e0*/  UMOV UR6, UR4 ;  /* 0x0000000400067c82 */ /* 0x000fe20008000000 */
[----:B------:R-:W-:Y:S02]  /*02f0*/  UMOV UR7, UR8 ;  /* 0x0000000800077c82 */ /* 0x000fe40008000000 */
[C---:B------:R-:W-:Y:S02]  /*0300*/  IMAD R13, R14.reuse, R9, R2 ;  /* 0x000000090e0d7224 */ /* 0x040fe400078e0202 */
[----:B------:R-:W-:-:S04]  /*0310*/  IMAD.WIDE.U32 R10, R14, R8, UR6 ;  /* 0x000000060e0a7e25 */ /* 0x000fc8000f8e0008 */
[----:B------:R-:W-:Y:S01]  /*0320*/  IMAD.IADD R11, R11, 0x1, R13 ;  /* 0x000000010b0b7824 */ /* 0x000fe200078e020d */
[----:B---3--:R-:W-:-:S04]  /*0330*/  LEA R12, P0, R10, UR14, 0x2 ;  /* 0x0000000e0a0c7c11 */ /* 0x008fc8000f8010ff */
        /* <DEDUP_REMOVED lines=11> */
.L_x_56:
[----:B------:R-:W-:Y:S05]  /*03f0*/  BSYNC.RECONVERGENT B0 ;  /* 0x0000000000007941 */ /* 0x000fea0003800200 */
.L_x_55:
[----:B------:R-:W-:Y:S06]  /*0400*/  BAR.SYNC.DEFER_BLOCKING 0x0 ;  /* 0x0000000000007b1d */ /* 0x000fec0000010000 */
[----:B------:R-:W-:Y:S05]  /*0410*/  @P2 EXIT ;  /* 0x000000000000294d */ /* 0x000fea0003800000 */
[C---:B------:R-:W-:Y:S01]  /*0420*/  VIADD R7, R3.reuse, 0x20 ;  /* 0x0000002003077836 */ /* 0x040fe20000000000 */
[----:B------:R-:W-:Y:S01]  /*0430*/  BSSY.RECONVERGENT B0, `(.L_x_58) ;  /* 0x0000009000007945 */ /* 0x000fe20003800200 */
[----:B0-----:R-:W-:-:S03]  /*0440*/  VIADD R9, R3, 0x10 ;  /* 0x0000001003097836 */ /* 0x001fc60000000000 */
[----:B------:R-:W-:-:S04]  /*0450*/  ISETP.GE.U32.AND P0, PT, R7, R4, PT ;  /* 0x000000040700720c */ /* 0x000fc80003f06070 */
[----:B------:R-:W-:-:S13]  /*0460*/  ISETP.GE.U32.AND.EX P0, PT, RZ, R2, PT, P0 ;  /* 0x00000002ff00720c */ /* 0x000fda0003f06100 */
[----:B------:R-:W-:Y:S05]  /*0470*/  @P0 BRA `(.L_x_59) ;  /* 0x0000000000100947 */ /* 0x000fea0003800000 */
[----:B------:R-:W-:Y:S04]  /*0480*/  LDS R7, [R6+0x80] ;  /* 0x0000800006077984 */ /* 0x000fe80000000800 */
[----:B------:R-:W0:Y:S02]  /*0490*/  LDS R8, [R6] ;  /* 0x0000000006087984 */ /* 0x000e240000000800 */
[----:B0-----:R-:W-:-:S13]  /*04a0*/  FSETP.GEU.AND P0, PT, R7, R8, PT ;  /* 0x000000080700720b */ /* 0x001fda0003f0e000 */
[----:B------:R0:W-:Y:S02]  /*04b0*/  @!P0 STS [R6], R7 ;  /* 0x0000000706008388 */ /* 0x0001e40000000800 */
.L_x_59:
[----:B------:R-:W-:Y:S05]  /*04c0*/  BSYNC.RECONVERGENT B0 ;  /* 0x0000000000007941 */ /* 0x000fea0003800200 */
.L_x_58:
        /* <DEDUP_REMOVED lines=10> */
.L_x_61:
[----:B------:R-:W-:Y:S05]  /*0570*/  BSYNC.RECONVERGENT B0 ;  /* 0x0000000000007941 */ /* 0x000fea0003800200 */
.L_x_60:
[----:B------:R-:W-:Y:S01]  /*0580*/  ISETP.GE.U32.AND P0, PT, R9, R4, PT ;  /* 0x000000040900720c */ /* 0x000fe20003f06070 */
[----:B------:R-:W-:Y:S01]  /*0590*/  BSSY.RECONVERGENT B0, `(.L_x_62) ;  /* 0x0000009000007945 */ /* 0x000fe20003800200 */
[----:B------:R-:W-:Y:S02]  /*05a0*/  VIADD R9, R3, 0x4 ;  /* 0x0000000403097836 */ /* 0x000fe40000000000 */
[----:B------:R-:W-:-:S04]  /*05b0*/  ISETP.GE.U32.AND.EX P0, PT, RZ, R2, PT, P0 ;  /* 0x00000002ff00720c */ /* 0x000fc80003f06100 */
[----:B------:R-:W-:-:S13]  /*05c0*/  ISETP.GT.U32.OR P0, PT, R3, 0x7, P0 ;  /* 0x000000070300780c */ /* 0x000fda0000704470 */
[----:B------:R-:W-:Y:S05]  /*05d0*/  @P0 BRA `(.L_x_63) ;  /* 0x0000000000100947 */ /* 0x000fea0003800000 */
[----:B0-2---:R-:W-:Y:S04]  /*05e0*/  LDS R7, [R6+0x20] ;  /* 0x0000200006077984 */ /* 0x005fe80000000800 */
[----:B------:R-:W0:Y:S02]  /*05f0*/  LDS R8, [R6] ;  /* 0x0000000006087984 */ /* 0x000e240000000800 */
[----:B0-----:R-:W-:-:S13]  /*0600*/  FSETP.GEU.AND P0, PT, R7, R8, PT ;  /* 0x000000080700720b */ /* 0x001fda0003f0e000 */
[----:B------:R4:W-:Y:S02]  /*0610*/  @!P0 STS [R6], R7 ;  /* 0x0000000706008388 */ /* 0x0009e40000000800 */
.L_x_63:
[----:B------:R-:W-:Y:S05]  /*0620*/  BSYNC.RECONVERGENT B0 ;  /* 0x0000000000007941 */ /* 0x000fea0003800200 */
.L_x_62:
[----:B------:R-:W-:Y:S01]  /*0630*/  ISETP.GE.U32.AND P0, PT, R9, R4, PT ;  /* 0x000000040900720c */ /* 0x000fe20003f06070 */
[----:B------:R-:W-:Y:S01]  /*0640*/  BSSY.RECONVERGENT B0, `(.L_x_64) ;  /* 0x0000009000007945 */ /* 0x000fe20003800200 */
[----:B------:R-:W-:Y:S02]  /*0650*/  VIADD R9, R3, 0x2 ;  /* 0x0000000203097836 */ /* 0x000fe40000000000 */
[----:B------:R-:W-:-:S04]  /*0660*/  ISETP.GE.U32.AND.EX P0, PT, RZ, R2, PT, P0 ;  /* 0x00000002ff00720c */ /* 0x000fc80003f06100 */
[----:B------:R-:W-:-:S13]  /*0670*/  ISETP.GT.U32.OR P0, PT, R3, 0x3, P0 ;  /* 0x000000030300780c */ /* 0x000fda0000704470 */
[----:B------:R-:W-:Y:S05]  /*0680*/  @P0 BRA `(.L_x_65) ;  /* 0x0000000000100947 */ /* 0x000fea0003800000 */
[----:B0-2-4-:R-:W-:Y:S04]  /*0690*/  LDS R7, [R6+0x10] ;  /* 0x0000100006077984 */ /* 0x015fe80000000800 */
[----:B------:R-:W0:Y:S02]  /*06a0*/  LDS R8, [R6] ;  /* 0x0000000006087984 */ /* 0x000e240000000800 */
[----:B0-----:R-:W-:-:S13]  /*06b0*/  FSETP.GEU.AND P0, PT, R7, R8, PT ;  /* 0x000000080700720b */ /* 0x001fda0003f0e000 */
[----:B------:R0:W-:Y:S02]  /*06c0*/  @!P0 STS [R6], R7 ;  /* 0x0000000706008388 */ /* 0x0001e40000000800 */
.L_x_65:
[----:B------:R-:W-:Y:S05]  /*06d0*/  BSYNC.RECONVERGENT B0 ;  /* 0x0000000000007941 */ /* 0x000fea0003800200 */
.L_x_64:
        /* <DEDUP_REMOVED lines=10> */
.L_x_67:
[----:B------:R-:W-:Y:S05]  /*0780*/  BSYNC.RECONVERGENT B0 ;  /* 0x0000000000007941 */ /* 0x000fea0003800200 */
.L_x_66:
        /* <DEDUP_REMOVED lines=8> */
[----:B01234-:R-:W0:Y:S02]  /*0810*/  LDS.64 R6, [UR4] ;  /* 0x00000004ff067984 */ /* 0x01fe240008000a00 */
[----:B0-----:R-:W-:-:S13]  /*0820*/  FSETP.GEU.AND P0, PT, R7, R6, PT ;  /* 0x000000060700720b */ /* 0x001fda0003f0e000 */
[----:B------:R-:W-:Y:S05]  /*0830*/  @P0 BRA `(.L_x_70) ;  /* 0x0000000000240947 */ /* 0x000fea0003800000 */
[----:B------:R1:W-:Y:S01]  /*0840*/  STS [UR4], R7 ;  /* 0x00000007ff007988 */ /* 0x0003e20008000804 */
[----:B------:R-:W-:Y:S01]  /*0850*/  IMAD.MOV.U32 R6, RZ, RZ, R7 ;  /* 0x000000ffff067224 */ /* 0x000fe200078e0007 */
[----:B------:R-:W-:Y:S06]  /*0860*/  BRA `(.L_x_70) ;  /* 0x0000000000187947 */ /* 0x000fec0003800000 */
.L_x_69:
[----:B------:R-:W-:-:S13]  /*0870*/  ISETP.NE.AND P0, PT, R3, RZ, PT ;  /* 0x000000ff0300720c */ /* 0x000fda0003f05270 */
[----:B------:R-:W-:Y:S05]  /*0880*/  @P0 EXIT ;  /* 0x000000000000094d */ /* 0x000fea0003800000 */
[----:B------:R-:W5:Y:S01]  /*0890*/  S2UR UR5, SR_CgaCtaId ;  /* 0x00000000000579c3 */ /* 0x000f620000008800 */
[----:B------:R-:W-:Y:S02]  /*08a0*/  UMOV UR4, 0x400 ;  /* 0x0000040000047882 */ /* 0x000fe40000000000 */
[----:B-----5:R-:W-:-:S09]  /*08b0*/  ULEA UR4, UR5, UR4, 0x18 ;  /* 0x0000000405047291 */ /* 0x020fd2000f8ec0ff */
[----:B01234-:R-:W0:Y:S03]  /*08c0*/  LDS R6, [UR4] ;  /* 0x00000004ff067984 */ /* 0x01fe260008000800 */
.L_x_70:
[----:B------:R-:W-:Y:S05]  /*08d0*/  BSYNC.RECONVERGENT B0 ;  /* 0x0000000000007941 */ /* 0x000fea0003800200 */
.L_x_68:
[----:B------:R-:W2:Y:S01]  /*08e0*/  LDCU UR4, c[0x0][0x374] ;  /* 0x00006e80ff0477ac */ /* 0x000ea20008000800 */
[----:B------:R-:W3:Y:S01]  /*08f0*/  LDC.64 R2, c[0x0][0x390] ;  /* 0x0000e400ff027b82 */ /* 0x000ee20000000a00 */
[----:B--2---:R-:W-:-:S06]  /*0900*/  UIMAD UR4, UR13, UR4, UR12 ;  /* 0x000000040d0472a4 */ /* 0x004fcc000f8e020c */
[----:B------:R-:W-:-:S04]  /*0910*/  IMAD R5, R5, UR4, R0 ;  /* 0x0000000405057c24 */ /* 0x000fc8000f8e0200 */
[----:B---3--:R-:W-:-:S05]  /*0920*/  IMAD.WIDE.U32 R2, R5, 0x4, R2 ;  /* 0x0000000405027825 */ /* 0x008fca00078e0002 */
[----:B0-----:R-:W-:Y:S01]  /*0930*/  STG.E desc[UR10][R2.64], R6 ;  /* 0x0000000602007986 */ /* 0x001fe2000c10190a */
[----:B------:R-:W-:Y:S05]  /*0940*/  EXIT ;  /* 0x000000000000794d */ /* 0x000fea0003800000 */
.L_x_71:
        /* <DEDUP_REMOVED lines=11> */
.L_x_671:


//--------------------- .text.cuda_minimum_128_float --------------------------
	.section	.text.cuda_minimum_128_float,"ax",@progbits
	.align	128
        .global         cuda_minimum_128_float
        .type           cuda_minimum_128_float,@function
        .size           cuda_minimum_128_float,(.L_x_672 - cuda_minimum_128_float)
        .other          cuda_minimum_128_float,@"STO_CUDA_ENTRY STV_DEFAULT"
cuda_minimum_128_float:
.text.cuda_minimum_128_float:
        /* <DEDUP_REMOVED lines=35> */
[----:B------:R-:W-:-:S03]  /*0230*/  VIADD R15, R3, 0x40 ;  /* 0x00000040030f7836 */ /* 0x000fc60000000000 */
        /* <DEDUP_REMOVED lines=9> */
.L_x_74:
        /* <DEDUP_REMOVED lines=18> */
.L_x_73:
[----:B------:R-:W-:Y:S05]  /*03f0*/  BSYNC.RECONVERGENT B0 ;  /* 0x0000000000007941 */ /* 0x000fea0003800200 */
.L_x_72:
[----:B------:R-:W-:Y:S01]  /*0400*/  BAR.SYNC.DEFER_BLOCKING 0x0 ;  /* 0x0000000000007b1d */ /* 0x000fe20000010000 */
[----:B------:R-:W-:Y:S02]  /*0410*/  ISETP.GE.U32.AND P0, PT, R15, R2, PT ;  /* 0x000000020f00720c */ /* 0x000fe40003f06070 */
[C---:B------:R-:W-:Y:S02]  /*0420*/  ISETP.GT.U32.AND P1, PT, R3.reuse, 0x1f, PT ;  /* 0x0000001f0300780c */ /* 0x040fe40003f24070 */
[----:B------:R-:W-:Y:S01]  /*0430*/  ISETP.GE.U32.AND.EX P0, PT, RZ, R4, PT, P0 ;  /* 0x00000004ff00720c */ /* 0x000fe20003f06100 */
[----:B------:R-:W-:Y:S03]  /*0440*/  BSSY.RECONVERGENT B0, `(.L_x_75) ;  /* 0x0000007000007945 */ /* 0x000fe60003800200 */
[----:B------:R-:W-:-:S13]  /*0450*/  ISETP.GT.U32.OR P0, PT, R3, 0x3f, P0 ;  /* 0x0000003f0300780c */ /* 0x000fda0000704470 */
[----:B------:R-:W-:Y:S05]  /*0460*/  @P0 BRA `(.L_x_76) ;  /* 0x0000000000100947 */ /* 0x000fea0003800000 */
[----:B------:R-:W-:Y:S04]  /*0470*/  LDS R7, [R6+0x100] ;  /* 0x0001000006077984 */ /* 0x000fe80000000800 */
[----:B------:R-:W2:Y:S02]  /*0480*/  LDS R8, [R6] ;  /* 0x0000000006087984 */ /* 0x000ea40000000800 */
[----:B--2---:R-:W-:-:S13]  /*0490*/  FSETP.GEU.AND P0, PT, R7, R8, PT ;  /* 0x000000080700720b */ /* 0x004fda0003f0e000 */
[----:B------:R2:W-:Y:S02]  /*04a0*/  @!P0 STS [R6], R7 ;  /* 0x0000000706008388 */ /* 0x0005e40000000800 */
.L_x_76:
[----:B------:R-:W-:Y:S05]  /*04b0*/  BSYNC.RECONVERGENT B0 ;  /* 0x0000000000007941 */ /* 0x000fea0003800200 */
.L_x_75:
[----:B------:R-:W-:Y:S06]  /*04c0*/  BAR.SYNC.DEFER_BLOCKING 0x0 ;  /* 0x0000000000007b1d */ /* 0x000fec0000010000 */
[----:B------:R-:W-:Y:S05]  /*04d0*/  @P1 EXIT ;  /* 0x000000000000194d */ /* 0x000fea0003800000 */
[C---:B--2---:R-:W-:Y:S01]  /*04e0*/  VIADD R7, R3.reuse, 0x20 ;  /* 0x0000002003077836 */ /* 0x044fe20000000000 */
        /* <DEDUP_REMOVED lines=9> */
.L_x_78:
[----:B------:R-:W-:Y:S05]  /*0580*/  BSYNC.RECONVERGENT B0 ;  /* 0x0000000000007941 */ /* 0x000fea0003800200 */
.L_x_77:
        /* <DEDUP_REMOVED lines=10> */
.L_x_80:
[----:B------:R-:W-:Y:S05]  /*0630*/  BSYNC.RECONVERGENT B0 ;  /* 0x0000000000007941 */ /* 0x000fea0003800200 */
.L_x_79:
        /* <DEDUP_REMOVED lines=10> */
.L_x_82:
[----:B------:R-:W-:Y:S05]  /*06e0*/  BSYNC.RECONVERGENT B0 ;  /* 0x0000000000007941 */ /* 0x000fea0003800200 */
.L_x_81:
        /* <DEDUP_REMOVED lines=10> */
.L_x_84:
[----:B------:R-:W-:Y:S05]  /*0790*/  BSYNC.RECONVERGENT B0 ;  /* 0x0000000000007941 */ /* 0x000fea0003800200 */
.L_x_83:
        /* <DEDUP_REMOVED lines=10> */
.L_x_86:
[----:B------:R-:W-:Y:S05]  /*0840*/  BSYNC.RECONVERGENT B0 ;  /* 0x0000000000007941 */ /* 0x000fea0003800200 */
.L_x_85:
        /* <DEDUP_REMOVED lines=14> */
.L_x_88:
[----:B------:R-:W-:-:S13]  /*0930*/  ISETP.NE.AND P0, PT, R3, RZ, PT ;  /* 0x000000ff0300720c */ /* 0x000fda0003f05270 */
[----:B------:R-:W-:Y:S05]  /*0940*/  @P0 EXIT ;  /* 0x000000000000094d */ /* 0x000fea0003800000 */
[----:B------:R-:W5:Y:S01]  /*0950*/  S2UR UR5, SR_CgaCtaId ;  /* 0x00000000000579c3 */ /* 0x000f620000008800 */
[----:B------:R-:W-:Y:S02]  /*0960*/  UMOV UR4, 0x400 ;  /* 0x0000040000047882 */ /* 0x000fe40000000000 */
[----:B-----5:R-:W-:-:S09]  /*0970*/  ULEA UR4, UR5, UR4, 0x18 ;  /* 0x0000000405047291 */ /* 0x020fd2000f8ec0ff */
[----:B01234-:R-:W0:Y:S03]  /*0980*/  LDS R6, [UR4] ;  /* 0x00000004ff067984 */ /* 0x01fe260008000800 */
.L_x_89:
[----:B------:R-:W-:Y:S05]  /*0990*/  BSYNC.RECONVERGENT B0 ;  /* 0x0000000000007941 */ /* 0x000fea0003800200 */
.L_x_87:
[----:B------:R-:W2:Y:S01]  /*09a0*/  LDCU UR4, c[0x0][0x374] ;  /* 0x00006e80ff0477ac */ /* 0x000ea20008000800 */
[----:B------:R-:W3:Y:S01]  /*09b0*/  LDC.64 R2, c[0x0][0x390] ;  /* 0x0000e400ff027b82 */ /* 0x000ee20000000a00 */
[----:B--2---:R-:W-:-:S06]  /*09c0*/  UIMAD UR4, UR13, UR4, UR12 ;  /* 0x000000040d0472a4 */ /* 0x004fcc000f8e020c */
[----:B------:R-:W-:-:S04]  /*09d0*/  IMAD R5, R5, UR4, R0 ;  /* 0x0000000405057c24 */ /* 0x000fc8000f8e0200 */
[----:B---3--:R-:W-:-:S05]  /*09e0*/  IMAD.WIDE.U32 R2, R5, 0x4, R2 ;  /* 0x0000000405027825 */ /* 0x008fca00078e0002 */
[----:B0-----:R-:W-:Y:S01]  /*09f0*/  STG.E desc[UR10][R2.64], R6 ;  /* 0x0000000602007986 */ /* 0x001fe2000c10190a */
[----:B------:R-:W-:Y:S05]  /*0a00*/  EXIT ;  /* 0x000000000000794d */ /* 0x000fea0003800000 */
.L_x_90:
        /* <DEDUP_REMOVED lines=15> */
.L_x_672:


//--------------------- .text.cuda_minimum_256_float --------------------------
	.section	.text.cuda_minimum_256_float,"ax",@progbits
	.align	128
        .global         cuda_minimum_256_float
        .type           cuda_minimum_256_float,@function
        .size           cuda_minimum_256_float,(.L_x_673 - cuda_minimum_256_float)
        .other          cuda_minimum_256_float,@"STO_CUDA_ENTRY STV_DEFAULT"
cuda_minimum_256_float:
.text.cuda_minimum_256_float:
        /* <DEDUP_REMOVED lines=45> */
.L_x_93:
        /* <DEDUP_REMOVED lines=18> */
.L_x_92:
[----:B------:R-:W-:Y:S05]  /*03f0*/  BSYNC.RECONVERGENT B0 ;  /* 0x0000000000007941 */ /* 0x000fea0003800200 */
.L_x_91:
[----:B------:R-:W-:Y:S01]  /*0400*/  BAR.SYNC.DEFER_BLOCKING 0x0 ;  /* 0x0000000000007b1d */ /* 0x000fe20000010000 */
[----:B------:R-:W-:Y:S01]  /*0410*/  ISETP.GE.U32.AND P0, PT, R15, R4, PT ;  /* 0x000000040f00720c */ /* 0x000fe20003f06070 */
[----:B0-----:R-:W-:-:S03]  /*0420*/  VIADD R9, R3, 0x40 ;  /* 0x0000004003097836 */ /* 0x001fc60000000000 */
[----:B------:R-:W-:Y:S01]  /*0430*/  ISETP.GE.U32.AND.EX P0, PT, RZ, R2, PT, P0 ;  /* 0x00000002ff00720c */ /* 0x000fe20003f06100 */
[----:B------:R-:W-:Y:S03]  /*0440*/  BSSY.RECONVERGENT B0, `(.L_x_94) ;  /* 0x0000007000007945 */ /* 0x000fe60003800200 */
[----:B------:R-:W-:-:S13]  /*0450*/  ISETP.GT.U32.OR P0, PT, R3, 0x7f, P0 ;  /* 0x0000007f0300780c */ /* 0x000fda0000704470 */
[----:B------:R-:W-:Y:S05]  /*0460*/  @P0 BRA `(.L_x_95) ;  /* 0x0000000000100947 */ /* 0x000fea0003800000 */
[----:B------:R-:W-:Y:S04]  /*0470*/  LDS R7, [R6+0x200] ;  /* 0x0002000006077984 */ /* 0x000fe80000000800 */
[----:B------:R-:W0:Y:S02]  /*0480*/  LDS R8, [R6] ;  /* 0x0000000006087984 */ /* 0x000e240000000800 */
[----:B0-----:R-:W-:-:S13]  /*0490*/  FSETP.GEU.AND P0, PT, R7, R8, PT ;  /* 0x000000080700720b */ /* 0x001fda0003f0e000 */
[----:B------:R0:W-:Y:S02]  /*04a0*/  @!P0 STS [R6], R7 ;  /* 0x0000000706008388 */ /* 0x0001e40000000800 */
.L_x_95:
[----:B------:R-:W-:Y:S05]  /*04b0*/  BSYNC.RECONVERGENT B0 ;  /* 0x0000000000007941 */ /* 0x000fea0003800200 */
.L_x_94:
[----:B------:R-:W-:Y:S01]  /*04c0*/  BAR.SYNC.DEFER_BLOCKING 0x0 ;  /* 0x0000000000007b1d */ /* 0x000fe20000010000 */
[----:B------:R-:W-:Y:S02]  /*04d0*/  ISETP.GE.U32.AND P0, PT, R9, R4, PT ;  /* 0x000000040900720c */ /* 0x000fe40003f06070 */
[C---:B------:R-:W-:Y:S02]  /*04e0*/  ISETP.GT.U32.AND P1, PT, R3.reuse, 0x1f, PT ;  /* 0x0000001f0300780c */ /* 0x040fe40003f24070 */
[----:B------:R-:W-:Y:S01]  /*04f0*/  ISETP.GE.U32.AND.EX P0, PT, RZ, R2, PT, P0 ;  /* 0x00000002ff00720c */ /* 0x000fe20003f06100 */
[----:B------:R-:W-:Y:S03]  /*0500*/  BSSY.RECONVERGENT B0, `(.L_x_96) ;  /* 0x0000007000007945 */ /* 0x000fe60003800200 */
[----:B------:R-:W-:-:S13]  /*0510*/  ISETP.GT.U32.OR P0, PT, R3, 0x3f, P0 ;  /* 0x0000003f0300780c */ /* 0x000fda0000704470 */
[----:B------:R-:W-:Y:S05]  /*0520*/  @P0 BRA `(.L_x_97) ;  /* 0x0000000000100947 */ /* 0x000fea0003800000 */
[----:B0-----:R-:W-:Y:S04]  /*0530*/  LDS R7, [R6+0x100] ;  /* 0x0001000006077984 */ /* 0x001fe80000000800 */
[----:B------:R-:W0:Y:S02]  /*0540*/  LDS R8, [R6] ;  /* 0x0000000006087984 */ /* 0x000e240000000800 */
[----:B0-----:R-:W-:-:S13]  /*0550*/  FSETP.GEU.AND P0, PT, R7, R8, PT ;  /* 0x000000080700720b */ /* 0x001fda0003f0e000 */
[----:B------:R2:W-:Y:S02]  /*0560*/  @!P0 STS [R6], R7 ;  /* 0x0000000706008388 */ /* 0x0005e40000000800 */
.L_x_97:
[----:B------:R-:W-:Y:S05]  /*0570*/  BSYNC.RECONVERGENT B0 ;  /* 0x0000000000007941 */ /* 0x000fea0003800200 */
.L_x_96:
[----:B------:R-:W-:Y:S06]  /*0580*/  BAR.SYNC.DEFER_BLOCKING 0x0 ;  /* 0x0000000000007b1d */ /* 0x000fec0000010000 */
[----:B------:R-:W-:Y:S05]  /*0590*/  @P1 EXIT ;  /* 0x000000000000194d */ /* 0x000fea0003800000 */
[C---:B0-2---:R-:W-:Y:S01]  /*05a0*/  VIADD R7, R3.reuse, 0x20 ;  /* 0x0000002003077836 */ /* 0x045fe20000000000 */
[----:B------:R-:W-:Y:S01]  /*05b0*/  BSSY.RECONVERGENT B0, `(.L_x_98) ;  /* 0x0000009000007945 */ /* 0x000fe20003800200 */
[----:B------:R-:W-:-:S03]  /*05c0*/  VIADD R9, R3, 0x10 ;  /* 0x0000001003097836 */ /* 0x000fc60000000000 */
[----:B------:R-:W-:-:S04]  /*05d0*/  ISETP.GE.U32.AND P0, PT, R7, R4, PT ;  /* 0x000000040700720c */ /* 0x000fc80003f06070 */
[----:B------:R-:W-:-:S13]  /*05e0*/  ISETP.GE.U32.AND.EX P0, PT, RZ, R2, PT, P0 ;  /* 0x00000002ff00720c */ /* 0x000fda0003f06100 */
[----:B------:R-:W-:Y:S05]  /*05f0*/  @P0 BRA `(.L_x_99) ;  /* 0x0000000000100947 */ /* 0x000fea0003800000 */
[----:B------:R-:W-:Y:S04]  /*0600*/  LDS R7, [R6+0x80] ;  /* 0x0000800006077984 */ /* 0x000fe80000000800 */
[----:B------:R-:W0:Y:S02]  /*0610*/  LDS R8, [R6] ;  /* 0x0000000006087984 */ /* 0x000e240000000800 */
[----:B0-----:R-:W-:-:S13]  /*0620*/  FSETP.GEU.AND P0, PT, R7, R8, PT ;  /* 0x000000080700720b */ /* 0x001fda0003f0e000 */
[----:B------:R0:W-:Y:S02]  /*0630*/  @!P0 STS [R6], R7 ;  /* 0x0000000706008388 */ /* 0x0001e40000000800 */
.L_x_99:
[----:B------:R-:W-:Y:S05]  /*0640*/  BSYNC.RECONVERGENT B0 ;  /* 0x0000000000007941 */ /* 0x000fea0003800200 */
.L_x_98:
        /* <DEDUP_REMOVED lines=10> */
.L_x_101:
[----:B------:R-:W-:Y:S05]  /*06f0*/  BSYNC.RECONVERGENT B0 ;  /* 0x0000000000007941 */ /* 0x000fea0003800200 */
.L_x_100:
        /* <DEDUP_REMOVED lines=10> */
.L_x_103:
[----:B------:R-:W-:Y:S05]  /*07a0*/  BSYNC.RECONVERGENT B0 ;  /* 0x0000000000007941 */ /* 0x000fea0003800200 */
.L_x_102:
        /* <DEDUP_REMOVED lines=10> */
.L_x_105:
[----:B------:R-:W-:Y:S05]  /*0850*/  BSYNC.RECONVERGENT B0 ;  /* 0x0000000000007941 */ /* 0x000fea0003800200 */
.L_x_104:
        /* <DEDUP_REMOVED lines=10> */
.L_x_107:
[----:B------:R-:W-:Y:S05]  /*0900*/  BSYNC.RECONVERGENT B0 ;  /* 0x0000000000007941 */ /* 0x000fea0003800200 */
.L_x_106:
        /* <DEDUP_REMOVED lines=14> */
.L_x_109:
[----:B------:R-:W-:-:S13]  /*09f0*/  ISETP.NE.AND P0, PT, R3, RZ, PT ;  /* 0x000000ff0300720c */ /* 0x000fda0003f05270 */
[----:B------:R-:W-:Y:S05]  /*0a00*/  @P0 EXIT ;  /* 0x000000000000094d */ /* 0x000fea0003800000 */
[----:B------:R-:W5:Y:S01]  /*0a10*/  S2UR UR5, SR_CgaCtaId ;  /* 0x00000000000579c3 */ /* 0x000f620000008800 */
[----:B------:R-:W-:Y:S02]  /*0a20*/  UMOV UR4, 0x400 ;  /* 0x0000040000047882 */ /* 0x000fe40000000000 */
[----:B-----5:R-:W-:-:S09]  /*0a30*/  ULEA UR4, UR5, UR4, 0x18 ;  /* 0x0000000405047291 */ /* 0x020fd2000f8ec0ff */
[----:B01234-:R-:W1:Y:S03]  /*0a40*/  LDS R6, [UR4] ;  /* 0x00000004ff067984 */ /* 0x01fe660008000800 */
.L_x_110:
[----:B------:R-:W-:Y:S05]  /*0a50*/  BSYNC.RECONVERGENT B0 ;  /* 0x0000000000007941 */ /* 0x000fea0003800200 */
.L_x_108:
[----:B------:R-:W2:Y:S01]  /*0a60*/  LDCU UR4, c[0x0][0x374] ;  /* 0x00006e80ff0477ac */ /* 0x000ea20008000800 */
[----:B------:R-:W3:Y:S01]  /*0a70*/  LDC.64 R2, c[0x0][0x390] ;  /* 0x0000e400ff027b82 */ /* 0x000ee20000000a00 */
[----:B--2---:R-:W-:-:S06]  /*0a80*/  UIMAD UR4, UR13, UR4, UR12 ;  /* 0x000000040d0472a4 */ /* 0x004fcc000f8e020c */
[----:B------:R-:W-:-:S04]  /*0a90*/  IMAD R5, R5, UR4, R0 ;  /* 0x0000000405057c24 */ /* 0x000fc8000f8e0200 */
[----:B---3--:R-:W-:-:S05]  /*0aa0*/  IMAD.WIDE.U32 R2, R5, 0x4, R2 ;  /* 0x0000000405027825 */ /* 0x008fca00078e0002 */
[----:B-1----:R-:W-:Y:S01]  /*0ab0*/  STG.E desc[UR10][R2.64], R6 ;  /* 0x0000000602007986 */ /* 0x002fe2000c10190a */
[----:B------:R-:W-:Y:S05]  /*0ac0*/  EXIT ;  /* 0x000000000000794d */ /* 0x000fea0003800000 */
.L_x_111:
        /* <DEDUP_REMOVED lines=11> */
.L_x_673:


//--------------------- .text.cuda_minimum_512_float --------------------------
	.section	.text.cuda_minimum_512_float,"ax",@progbits
	.align	128
        .global         cuda_minimum_512_float
        .type           cuda_minimum_512_float,@function
        .size           cuda_minimum_512_float,(.L_x_674 - cuda_minimum_512_float)
        .other          cuda_minimum_512_float,@"STO_CUDA_ENTRY STV_DEFAULT"
cuda_minimum_512_float:
.text.cuda_minimum_512_float:
        /* <DEDUP_REMOVED lines=45> */
.L_x_114:
        /* <DEDUP_REMOVED lines=18> */
.L_x_113:
[----:B------:R-:W-:Y:S05]  /*03f0*/  BSYNC.RECONVERGENT B0 ;  /* 0x0000000000007941 */ /* 0x000fea0003800200 */
.L_x_112:
        /* <DEDUP_REMOVED lines=11> */
.L_x_116:
[----:B------:R-:W-:Y:S05]  /*04b0*/  BSYNC.RECONVERGENT B0 ;  /* 0x0000000000007941 */ /* 0x000fea0003800200 */
.L_x_115:
[----:B------:R-:W-:Y:S01]  /*04c0*/  BAR.SYNC.DEFER_BLOCKING 0x0 ;  /* 0x0000000000007b1d */ /* 0x000fe20000010000 */
[----:B------:R-:W-:Y:S01]  /*04d0*/  ISETP.GE.U32.AND P0, PT, R9, R2, PT ;  /* 0x000000020900720c */ /* 0x000fe20003f06070 */
[----:B------:R-:W-:-:S03]  /*04e0*/  VIADD R9, R3, 0x40 ;  /* 0x0000004003097836 */ /* 0x000fc60000000000 */
        /* <DEDUP_REMOVED lines=8> */
.L_x_118:
[----:B------:R-:W-:Y:S05]  /*0570*/  BSYNC.RECONVERGENT B0 ;  /* 0x0000000000007941 */ /* 0x000fea0003800200 */
.L_x_117:
[----:B------:R-:W-:Y:S01]  /*0580*/  BAR.SYNC.DEFER_BLOCKING 0x0 ;  /* 0x0000000000007b1d */ /* 0x000fe20000010000 */
[----:B------:R-:W-:Y:S02]  /*0590*/  ISETP.GE.U32.AND P0, PT, R9, R2, PT ;  /* 0x000000020900720c */ /* 0x000fe40003f06070 */
[C---:B------:R-:W-:Y:S02]  /*05a0*/  ISETP.GT.U32.AND P1, PT, R3.reuse, 0x1f, PT ;  /* 0x0000001f0300780c */ /* 0x040fe40003f24070 */
[----:B------:R-:W-:Y:S01]  /*05b0*/  ISETP.GE.U32.AND.EX P0, PT, RZ, R4, PT, P0 ;  /* 0x00000004ff00720c */ /* 0x000fe20003f06100 */
[----:B------:R-:W-:Y:S03]  /*05c0*/  BSSY.RECONVERGENT B0, `(.L_x_119) ;  /* 0x0000007000007945 */ /* 0x000fe60003800200 */
[----:B------:R-:W-:-:S13]  /*05d0*/  ISETP.GT.U32.OR P0, PT, R3, 0x3f, P0 ;  /* 0x0000003f0300780c */ /* 0x000fda0000704470 */
[----:B------:R-:W-:Y:S05]  /*05e0*/  @P0 BRA `(.L_x_120) ;  /* 0x0000000000100947 */ /* 0x000fea0003800000 */
[----:B0-2---:R-:W-:Y:S04]  /*05f0*/  LDS R7, [R6+0x100] ;  /* 0x0001000006077984 */ /* 0x005fe80000000800 */
[----:B------:R-:W0:Y:S02]  /*0600*/  LDS R8, [R6] ;  /* 0x0000000006087984 */ /* 0x000e240000000800 */
[----:B0-----:R-:W-:-:S13]  /*0610*/  FSETP.GEU.AND P0, PT, R7, R8, PT ;  /* 0x000000080700720b */ /* 0x001fda0003f0e000 */
[----:B------:R4:W-:Y:S02]  /*0620*/  @!P0 STS [R6], R7 ;  /* 0x0000000706008388 */ /* 0x0009e40000000800 */
.L_x_120:
[----:B------:R-:W-:Y:S05]  /*0630*/  BSYNC.RECONVERGENT B0 ;  /* 0x0000000000007941 */ /* 0x000fea0003800200 */
.L_x_119:
[----:B------:R-:W-:Y:S06]  /*0640*/  BAR.SYNC.DEFER_BLOCKING 0x0 ;  /* 0x0000000000007b1d */ /* 0x000fec0000010000 */
[----:B------:R-:W-:Y:S05]  /*0650*/  @P1 EXIT ;  /* 0x000000000000194d */ /* 0x000fea0003800000 */
[C---:B0-2-4-:R-:W-:Y:S01]  /*0660*/  VIADD R7, R3.reuse, 0x20 ;  /* 0x0000002003077836 */ /* 0x055fe20000000000 */
        /* <DEDUP_REMOVED lines=9> */
.L_x_122:
[----:B------:R-:W-:Y:S05]  /*0700*/  BSYNC.RECONVERGENT B0 ;  /* 0x0000000000007941 */ /* 0x000fea0003800200 */
.L_x_121:
        /* <DEDUP_REMOVED lines=10> */
.L_x_124:
[----:B------:R-:W-:Y:S05]  /*07b0*/  BSYNC.RECONVERGENT B0 ;  /* 0x0000000000007941 */ /* 0x000fea0003800200 */
.L_x_123:
        /* <DEDUP_REMOVED lines=10> */
.L_x_126:
[----:B------:R-:W-:Y:S05]  /*0860*/  BSYNC.RECONVERGENT B0 ;  /* 0x0000000000007941 */ /* 0x000fea0003800200 */
.L_x_125:
        /* <DEDUP_REMOVED lines=10> */
.L_x_128:
[----:B------:R-:W-:Y:S05]  /*0910*/  BSYNC.RECONVERGENT B0 ;  /* 0x0000000000007941 */ /* 0x000fea0003800200 */
.L_x_127:
        /* <DEDUP_REMOVED lines=10> */
.L_x_130:
[----:B------:R-:W-:Y:S05]  /*09c0*/  BSYNC.RECONVERGENT B0 ;  /* 0x0000000000007941 */ /* 0x000fea0003800200 */
.L_x_129:
        /* <DEDUP_REMOVED lines=14> */
.L_x_132:
[----:B------:R-:W-:-:S13]  /*0ab0*/  ISETP.NE.AND P0, PT, R3, RZ, PT ;  /* 0x000000ff0300720c */ /* 0x000fda0003f05270 */
[----:B------:R-:W-:Y:S05]  /*0ac0*/  @P0 EXIT ;  /* 0x000000000000094d */ /* 0x000fea0003800000 */
[----:B------:R-:W5:Y:S01]  /*0ad0*/  S2UR UR5, SR_CgaCtaId ;  /* 0x00000000000579c3 */ /* 0x000f620000008800 */
[----:B------:R-:W-:Y:S02]  /*0ae0*/  UMOV UR4, 0x400 ;  /* 0x0000040000047882 */ /* 0x000fe40000000000 */
[----:B-----5:R-:W-:-:S09]  /*0af0*/  ULEA UR4, UR5, UR4, 0x18 ;  /* 0x0000000405047291 */ /* 0x020fd2000f8ec0ff */
[----:B01234-:R-:W0:Y:S03]  /*0b00*/  LDS R6, [UR4] ;  /* 0x00000004ff067984 */ /* 0x01fe260008000800 */
.L_x_133:
[----:B------:R-:W-:Y:S05]  /*0b10*/  BSYNC.RECONVERGENT B0 ;  /* 0x0000000000007941 */ /* 0x000fea0003800200 */
.L_x_131:
[----:B------:R-:W2:Y:S01]  /*0b20*/  LDCU UR4, c[0x0][0x374] ;  /* 0x00006e80ff0477ac */ /* 0x000ea20008000800 */
[----:B------:R-:W3:Y:S01]  /*0b30*/  LDC.64 R2, c[0x0][0x390] ;  /* 0x0000e400ff027b82 */ /* 0x000ee20000000a00 */
[----:B--2---:R-:W-:-:S06]  /*0b40*/  UIMAD UR4, UR13, UR4, UR12 ;  /* 0x000000040d0472a4 */ /* 0x004fcc000f8e020c */
[----:B------:R-:W-:-:S04]  /*0b50*/  IMAD R5, R5, UR4, R0 ;  /* 0x0000000405057c24 */ /* 0x000fc8000f8e0200 */
[----:B---3--:R-:W-:-:S05]  /*0b60*/  IMAD.WIDE.U32 R2, R5, 0x4, R2 ;  /* 0x0000000405027825 */ /* 0x008fca00078e0002 */
[----:B0-----:R-:W-:Y:S01]  /*0b70*/  STG.E desc[UR10][R2.64], R6 ;  /* 0x0000000602007986 */ /* 0x001fe2000c10190a */
[----:B------:R-:W-:Y:S05]  /*0b80*/  EXIT ;  /* 0x000000000000794d */ /* 0x000fea0003800000 */
.L_x_134:
        /* <DEDUP_REMOVED lines=15> */
.L_x_674:


//--------------------- .text.cuda_minimum_2_double --------------------------
	.section	.text.cuda_minimum_2_double,"ax",@progbits
	.align	128
        .global         cuda_minimum_2_double
        .type           cuda_minimum_2_double,@function
        .size           cuda_minimum_2_double,(.L_x_675 - cuda_minimum_2_double)
        .other          cuda_minimum_2_double,@"STO_CUDA_ENTRY STV_DEFAULT"
cuda_minimum_2_double:
.text.cuda_minimum_2_double:
        /* <DEDUP_REMOVED lines=30> */
[----:B------:R-:W-:-:S05]  /*01e0*/  @!P0 LEA.HI.X R7, R4, R13, R5, 0x3, P1 ;  /* 0x0000000d04078211 */ /* 0x000fca00008f1c05 */
[----:B---3--:R-:W3:Y:S01]  /*01f0*/  @!P0 LDG.E.64 R4, desc[UR10][R6.64] ;  /* 0x0000000a06048981 */ /* 0x008ee2000c1e1b00 */
[----:B------:R-:W-:Y:S01]  /*0200*/  ULEA UR6, UR7, UR6, 0x18 ;  /* 0x0000000607067291 */ /* 0x000fe2000f8ec0ff */
[----:B------:R-:W-:Y:S01]  /*0210*/  MOV R14, R11 ;  /* 0x0000000b000e7202 */ /* 0x000fe20000000f00 */
[----:B------:R-:W-:Y:S01]  /*0220*/  BSSY.RECONVERGENT B0, `(.L_x_135) ;  /* 0x000001e000007945 */ /* 0x000fe20003800200 */
[----:B------:R-:W-:-:S03]  /*0230*/  ISETP.GT.U32.AND P2, PT, R3, 0x1f, PT ;  /* 0x0000001f0300780c */ /* 0x000fc60003f44070 */
[----:B------:R-:W-:Y:S01]  /*0240*/  LEA R15, R3, UR6, 0x3 ;  /* 0x00000006030f7c11 */ /* 0x000fe2000f8e18ff */
[----:B-1----:R-:W-:-:S05]  /*0250*/  @!P0 IMAD R14, R9, 0x2, R14 ;  /* 0x00000002090e8824 */ /* 0x002fca00078e020e */
[----:B------:R-:W-:-:S04]  /*0260*/  ISETP.GE.U32.AND P1, PT, R14, R2, PT ;  /* 0x000000020e00720c */ /* 0x000fc80003f26070 */
[----:B------:R-:W-:Y:S01]  /*0270*/  ISETP.GE.U32.AND.EX P1, PT, RZ, R8, PT, P1 ;  /* 0x00000008ff00720c */ /* 0x000fe20003f26110 */
[----:B---3--:R1:W-:-:S12]  /*0280*/  @!P0 STS.64 [R15], R4 ;  /* 0x000000040f008388 */ /* 0x0083d80000000a00 */
[----:B0-2---:R-:W-:Y:S05]  /*0290*/  @P1 BRA `(.L_x_136) ;  /* 0x0000000000581947 */ /* 0x005fea0003800000 */
[----:B------:R0:W2:Y:S01]  /*02a0*/  LDS.64 R6, [R15] ;  /* 0x000000000f067984 */ /* 0x0000a20000000a00 */
[----:B-1----:R-:W1:Y:S01]  /*02b0*/  LDC.64 R4, c[0x0][0x398] ;  /* 0x0000e600ff047b82 */ /* 0x002e620000000a00 */
[----:B------:R-:W-:-:S07]  /*02c0*/  IMAD.MOV.U32 R17, RZ, RZ, RZ ;  /* 0x000000ffff117224 */ /* 0x000fce00078e00ff */
.L_x_137:
[-C--:B-1----:R-:W-:Y:S01]  /*02d0*/  IMAD R2, R17, R4.reuse, RZ ;  /* 0x0000000411027224 */ /* 0x082fe200078e02ff */
[----:B------:R-:W-:Y:S01]  /*02e0*/  UMOV UR6, UR4 ;  /* 0x0000000400067c82 */ /* 0x000fe20008000000 */
[----:B------:R-:W-:Y:S02]  /*02f0*/  UMOV UR7, UR8 ;  /* 0x0000000800077c82 */ /* 0x000fe40008000000 */
[C---:B---3--:R-:W-:Y:S02]  /*0300*/  IMAD R13, R14.reuse, R5, R2 ;  /* 0x000000050e0d7224 */ /* 0x048fe400078e0202 */
[----:B------:R-:W-:-:S05]  /*0310*/  IMAD.WIDE.U32 R10, R14, R4, UR6 ;  /* 0x000000060e0a7e25 */ /* 0x000fca000f8e0004 */
[----:B------:R-:W-:Y:S02]  /*0320*/  IADD3 R11, PT, PT, R11, R13, RZ ;  /* 0x0000000d0b0b7210 */ /* 0x000fe40007ffe0ff */
[----:B------:R-:W-:-:S04]  /*0330*/  LEA R12, P0, R10, UR14, 0x3 ;  /* 0x0000000e0a0c7c11 */ /* 0x000fc8000f8018ff */
[----:B------:R-:W-:-:S06]  /*0340*/  LEA.HI.X R13, R10, UR15, R11, 0x3, P0 ;  /* 0x0000000f0a0d7c11 */ /* 0x000fcc00080f1c0b */
[----:B------:R-:W2:Y:S01]  /*0350*/  LDG.E.64 R12, desc[UR10][R12.64] ;  /* 0x0000000a0c0c7981 */ /* 0x000ea2000c1e1b00 */
[----:B------:R-:W-:Y:S01]  /*0360*/  IMAD.U32 R2, RZ, RZ, UR16 ;  /* 0x00000010ff027e24 */ /* 0x000fe2000f8e00ff */
[----:B------:R-:W-:Y:S01]  /*0370*/  MOV R8, UR17 ;  /* 0x0000001100087c02 */ /* 0x000fe20008000f00 */
[----:B------:R-:W-:-:S05]  /*0380*/  IMAD R14, R9, 0x2, R14 ;  /* 0x00000002090e7824 */ /* 0x000fca00078e020e */
[----:B------:R-:W-:-:S04]  /*0390*/  ISETP.GE.U32.AND P0, PT, R14, R2, PT ;  /* 0x000000020e00720c */ /* 0x000fc80003f06070 */
[----:B------:R-:W-:Y:S01]  /*03a0*/  ISETP.GE.U32.AND.EX P0, PT, RZ, R8, PT, P0 ;  /* 0x00000008ff00720c */ /* 0x000fe20003f06100 */
[----:B--2---:R-:W-:-:S14]  /*03b0*/  DSETP.GEU.AND P1, PT, R12, R6, PT ;  /* 0x000000060c00722a */ /* 0x004fdc0003f2e000 */
[----:B------:R3:W-:Y:S01]  /*03c0*/  @!P1 STS.64 [R15], R12 ;  /* 0x0000000c0f009388 */ /* 0x0007e20000000a00 */
[----:B------:R-:W-:Y:S02]  /*03d0*/  @!P1 IMAD.MOV.U32 R6, RZ, RZ, R12 ;  /* 0x000000ffff069224 */ /* 0x000fe400078e000c */
[----:B------:R-:W-:Y:S01]  /*03e0*/  @!P1 IMAD.MOV.U32 R7, RZ, RZ, R13 ;  /* 0x000000ffff079224 */ /* 0x000fe200078e000d */
[----:B------:R-:W-:Y:S06]  /*03f0*/  @!P0 BRA `(.L_x_137) ;  /* 0xfffffffc00b48947 */ /* 0x000fec000383ffff */
.L_x_136:
[----:B------:R-:W-:Y:S05]  /*0400*/  BSYNC.RECONVERGENT B0 ;  /* 0x0000000000007941 */ /* 0x000fea0003800200 */
.L_x_135:
[----:B------:R-:W-:Y:S06]  /*0410*/  BAR.SYNC.DEFER_BLOCKING 0x0 ;  /* 0x0000000000007b1d */ /* 0x000fec0000010000 */
[----:B------:R-:W-:Y:S05]  /*0420*/  @P2 EXIT ;  /* 0x000000000000294d */ /* 0x000fea0003800000 */
[----:B-1----:R-:W-:Y:S01]  /*0430*/  IADD3 R5, PT, PT, R3, 0x1, RZ ;  /* 0x0000000103057810 */ /* 0x002fe20007ffe0ff */
[----:B------:R-:W-:Y:S03]  /*0440*/  BSSY.RECONVERGENT B0, `(.L_x_138) ;  /* 0x0000015000007945 */ /* 0x000fe60003800200 */
[----:B------:R-:W-:-:S04]  /*0450*/  ISETP.GE.U32.AND P0, PT, R5, R2, PT ;  /* 0x000000020500720c */ /* 0x000fc80003f06070 */
[----:B------:R-:W-:-:S04]  /*0460*/  ISETP.GE.U32.AND.EX P0, PT, RZ, R8, PT, P0 ;  /* 0x00000008ff00720c */ /* 0x000fc80003f06100 */
[----:B------:R-:W-:-:S13]  /*0470*/  ISETP.NE.OR P0, PT, R3, RZ, P0 ;  /* 0x000000ff0300720c */ /* 0x000fda0000705670 */
[----:B------:R-:W-:Y:S05]  /*0480*/  @P0 BRA `(.L_x_139) ;  /* 0x0000000000280947 */ /* 0x000fea0003800000 */
[----:B------:R-:W1:Y:S01]  /*0490*/  S2UR UR5, SR_CgaCtaId ;  /* 0x00000000000579c3 */ /* 0x000e620000008800 */
[----:B------:R-:W-:Y:S02]  /*04a0*/  UMOV UR4, 0x400 ;  /* 0x0000040000047882 */ /* 0x000fe40000000000 */
[----:B-1----:R-:W-:-:S09]  /*04b0*/  ULEA UR4, UR5, UR4, 0x18 ;  /* 0x0000000405047291 */ /* 0x002fd2000f8ec0ff */
[----:B------:R-:W1:Y:S02]  /*04c0*/  LDS.128 R4, [UR4] ;  /* 0x00000004ff047984 */ /* 0x000e640008000c00 */
[----:B-1----:R-:W-:-:S14]  /*04d0*/  DSETP.GEU.AND P0, PT, R6, R4, PT ;  /* 0x000000040600722a */ /* 0x002fdc0003f0e000 */
[----:B------:R-:W-:Y:S05]  /*04e0*/  @P0 BRA `(.L_x_140) ;  /* 0x0000000000280947 */ /* 0x000fea0003800000 */
[----:B------:R2:W-:Y:S01]  /*04f0*/  STS.64 [UR4], R6 ;  /* 0x00000006ff007988 */ /* 0x0005e20008000a04 */
[----:B------:R-:W-:Y:S01]  /*0500*/  IMAD.MOV.U32 R4, RZ, RZ, R6 ;  /* 0x000000ffff047224 */ /* 0x000fe200078e0006 */
[----:B------:R-:W-:Y:S01]  /*0510*/  MOV R5, R7 ;  /* 0x0000000700057202 */ /* 0x000fe20000000f00 */
[----:B------:R-:W-:Y:S06]  /*0520*/  BRA `(.L_x_140) ;  /* 0x0000000000187947 */ /* 0x000fec0003800000 */
.L_x_139:
[----:B------:R-:W-:-:S13]  /*0530*/  ISETP.NE.AND P0, PT, R3, RZ, PT ;  /* 0x000000ff0300720c */ /* 0x000fda0003f05270 */
[----:B------:R-:W-:Y:S05]  /*0540*/  @P0 EXIT ;  /* 0x000000000000094d */ /* 0x000fea0003800000 */
[----:B------:R-:W1:Y:S01]  /*0550*/  S2UR UR5, SR_CgaCtaId ;  /* 0x00000000000579c3 */ /* 0x000e620000008800 */
[----:B------:R-:W-:Y:S02]  /*0560*/  UMOV UR4, 0x400 ;  /* 0x0000040000047882 */ /* 0x000fe40000000000 */
[----:B-1----:R-:W-:-:S09]  /*0570*/  ULEA UR4, UR5, UR4, 0x18 ;  /* 0x0000000405047291 */ /* 0x002fd2000f8ec0ff */
[----:B------:R-:W1:Y:S03]  /*0580*/  LDS.64 R4, [UR4] ;  /* 0x00000004ff047984 */ /* 0x000e660008000a00 */
.L_x_140:
[----:B------:R-:W-:Y:S05]  /*0590*/  BSYNC.RECONVERGENT B0 ;  /* 0x0000000000007941 */ /* 0x000fea0003800200 */
.L_x_138:
[----:B------:R-:W4:Y:S01]  /*05a0*/  LDCU UR4, c[0x0][0x374] ;  /* 0x00006e80ff0477ac */ /* 0x000f220008000800 */
[----:B------:R-:W5:Y:S01]  /*05b0*/  LDC.64 R2, c[0x0][0x390] ;  /* 0x0000e400ff027b82 */ /* 0x000f620000000a00 */
[----:B----4-:R-:W-:-:S06]  /*05c0*/  UIMAD UR4, UR13, UR4, UR12 ;  /* 0x000000040d0472a4 */ /* 0x010fcc000f8e020c */
[----:B------:R-:W-:-:S04]  /*05d0*/  IMAD R9, R9, UR4, R0 ;  /* 0x0000000409097c24 */ /* 0x000fc8000f8e0200 */
[----:B-----5:R-:W-:-:S05]  /*05e0*/  IMAD.WIDE.U32 R2, R9, 0x8, R2 ;  /* 0x0000000809027825 */ /* 0x020fca00078e0002 */
[----:B-1----:R-:W-:Y:S01]  /*05f0*/  STG.E.64 desc[UR10][R2.64], R4 ;  /* 0x0000000402007986 */ /* 0x002fe2000c101b0a */
[----:B------:R-:W-:Y:S05]  /*0600*/  EXIT ;  /* 0x000000000000794d */ /* 0x000fea0003800000 */
.L_x_141:
        /* <DEDUP_REMOVED lines=15> */
.L_x_675:


//--------------------- .text.cuda_minimum_4_double --------------------------
	.section	.text.cuda_minimum_4_double,"ax",@progbits
	.align	128
        .global         cuda_minimum_4_double
        .type           cuda_minimum_4_double,@function
        .size           cuda_minimum_4_double,(.L_x_676 - cuda_minimum_4_double)
        .other          cuda_minimum_4_double,@"STO_CUDA_ENTRY STV_DEFAULT"
cuda_minimum_4_double:
.text.cuda_minimum_4_double:
        /* <DEDUP_REMOVED lines=19> */
[----:B------:R-:W-:Y:S01]  /*0130*/  MOV R7, UR5 ;  /* 0x0000000500077c02 */ /* 0x000fe20008000f00 */
[----:B------:R-:W-:Y:S01]  /*0140*/  IMAD.U32 R6, RZ, RZ, UR4 ;  /* 0x00000004ff067e24 */ /* 0x000fe2000f8e00ff */
[----:B------:R-:W-:Y:S01]  /*0150*/  ISETP.GE.U32.AND.EX P0, PT, RZ, R2, PT, P0 ;  /* 0x00000002ff00720c */ /* 0x000fe20003f06100 */
[----:B------:R-:W0:Y:S01]  /*0160*/  LDCU.64 UR10, c[0x0][0x358] ;  /* 0x00006b00ff0a77ac */ /* 0x000e220008000a00 */
[----:B------:R-:W-:-:S11]  /*0170*/  IMAD.U32 R7, RZ, RZ, UR8 ;  /* 0x00000008ff077e24 */ /* 0x000fd6000f8e00ff */
[----:B------:R-:W3:Y:S08]  /*0180*/  @!P0 LDC.64 R8, c[0x0][0x398] ;  /* 0x0000e600ff088b82 */ /* 0x000ef00000000a00 */
[----:B------:R-:W5:Y:S01]  /*0190*/  @!P0 LDC.64 R12, c[0x0][0x388] ;  /* 0x0000e200ff0c8b82 */ /* 0x000f620000000a00 */
[----:B---3--:R-:W-:-:S04]  /*01a0*/  @!P0 IMAD.WIDE.U32 R6, R11, R8, R6 ;  /* 0x000000080b068225 */ /* 0x008fc800078e0006 */
[----:B------:R-:W-:Y:S01]  /*01b0*/  @!P0 IMAD R5, R11, R9, R7 ;  /* 0x000000090b058224 */ /* 0x000fe200078e0207 */
[----:B-----5:R-:W-:-:S04]  /*01c0*/  @!P0 LEA R8, P1, R6, R12, 0x3 ;  /* 0x0000000c06088211 */ /* 0x020fc800078218ff */
[----:B------:R-:W-:-:S05]  /*01d0*/  @!P0 LEA.HI.X R9, R6, R13, R5, 0x3, P1 ;  /* 0x0000000d06098211 */ /* 0x000fca00008f1c05 */
[----:B0-----:R-:W3:Y:S01]  /*01e0*/  @!P0 LDG.E.64 R6, desc[UR10][R8.64] ;  /* 0x0000000a08068981 */ /* 0x001ee2000c1e1b00 */
        /* <DEDUP_REMOVED lines=8> */
[----:B---3--:R0:W-:-:S12]  /*0270*/  @!P0 STS.64 [R10], R6 ;  /* 0x000000060a008388 */ /* 0x0081d80000000a00 */
[----:B-12---:R-:W-:Y:S05]  /*0280*/  @P1 BRA `(.L_x_143) ;  /* 0x0000000000581947 */ /* 0x006fea0003800000 */
[----:B------:R1:W2:Y:S01]  /*0290*/  LDS.64 R8, [R10] ;  /* 0x000000000a087984 */ /* 0x0002a20000000a00 */
[----:B0-----:R-:W0:Y:S01]  /*02a0*/  LDC.64 R6, c[0x0][0x398] ;  /* 0x0000e600ff067b82 */ /* 0x001e220000000a00 */
[----:B------:R-:W-:-:S07]  /*02b0*/  IMAD.MOV.U32 R17, RZ, RZ, RZ ;  /* 0x000000ffff117224 */ /* 0x000fce00078e00ff */
.L_x_144:
[-C--:B0-----:R-:W-:Y:S01]  /*02c0*/  IMAD R2, R17, R6.reuse, RZ ;  /* 0x0000000611027224 */ /* 0x081fe200078e02ff */
        /* <DEDUP_REMOVED lines=8> */
[----:B------:R-:W-:Y:S02]  /*0350*/  IMAD.U32 R4, RZ, RZ, UR16 ;  /* 0x00000010ff047e24 */ /* 0x000fe4000f8e00ff */
[----:B------:R-:W-:Y:S02]  /*0360*/  IMAD R11, R5, 0x4, R11 ;  /* 0x00000004050b7824 */ /* 0x000fe400078e020b */
[----:B------:R-:W-:-:S03]  /*0370*/  IMAD.U32 R2, RZ, RZ, UR17 ;  /* 0x00000011ff027e24 */ /* 0x000fc6000f8e00ff */
[----:B------:R-:W-:-:S04]  /*0380*/  ISETP.GE.U32.AND P0, PT, R11, R4, PT ;  /* 0x000000040b00720c */ /* 0x000fc80003f06070 */
[----:B------:R-:W-:Y:S01]  /*0390*/  ISETP.GE.U32.AND.EX P0, PT, RZ, R2, PT, P0 ;  /* 0x00000002ff00720c */ /* 0x000fe20003f06100 */
[----:B--2---:R-:W-:-:S14]  /*03a0*/  DSETP.GEU.AND P1, PT, R14, R8, PT ;  /* 0x000000080e00722a */ /* 0x004fdc0003f2e000 */
[----:B------:R3:W-:Y:S01]  /*03b0*/  @!P1 STS.64 [R10], R14 ;  /* 0x0000000e0a009388 */ /* 0x0007e20000000a00 */
[----:B------:R-:W-:Y:S01]  /*03c0*/  @!P1 MOV R8, R14 ;  /* 0x0000000e00089202 */ /* 0x000fe20000000f00 */
[----:B------:R-:W-:Y:S01]  /*03d0*/  @!P1 IMAD.MOV.U32 R9, RZ, RZ, R15 ;  /* 0x000000ffff099224 */ /* 0x000fe200078e000f */
[----:B------:R-:W-:Y:S06]  /*03e0*/  @!P0 BRA `(.L_x_144) ;  /* 0xfffffffc00b48947 */ /* 0x000fec000383ffff */
.L_x_143:
[----:B------:R-:W-:Y:S05]  /*03f0*/  BSYNC.RECONVERGENT B0 ;  /* 0x0000000000007941 */ /* 0x000fea0003800200 */
.L_x_142:
[----:B------:R-:W-:Y:S06]  /*0400*/  BAR.SYNC.DEFER_BLOCKING 0x0 ;  /* 0x0000000000007b1d */ /* 0x000fec0000010000 */
[----:B------:R-:W-:Y:S05]  /*0410*/  @P2 EXIT ;  /* 0x000000000000294d */ /* 0x000fea0003800000 */
[C---:B0-----:R-:W-:Y:S01]  /*0420*/  VIADD R7, R3.reuse, 0x2 ;  /* 0x0000000203077836 */ /* 0x041fe20000000000 */
[----:B------:R-:W-:Y:S01]  /*0430*/  BSSY.RECONVERGENT B0, `(.L_x_145) ;  /* 0x000000a000007945 */ /* 0x000fe20003800200 */
[----:B------:R-:W-:-:S03]  /*0440*/  VIADD R11, R3, 0x1 ;  /* 0x00000001030b7836 */ /* 0x000fc60000000000 */
[----:B------:R-:W-:-:S04]  /*0450*/  ISETP.GE.U32.AND P0, PT, R7, R4, PT ;  /* 0x000000040700720c */ /* 0x000fc80003f06070 */
[----:B------:R-:W-:-:S04]  /*0460*/  ISETP.GE.U32.AND.EX P0, PT, RZ, R2, PT, P0 ;  /* 0x00000002ff00720c */ /* 0x000fc80003f06100 */
[----:B------:R-:W-:-:S13]  /*0470*/  ISETP.GT.U32.OR P0, PT, R3, 0x1, P0 ;  /* 0x000000010300780c */ /* 0x000fda0000704470 */
[----:B------:R-:W-:Y:S05]  /*0480*/  @P0 BRA `(.L_x_146) ;  /* 0x0000000000100947 */ /* 0x000fea0003800000 */
[----:B------:R-:W-:Y:S04]  /*0490*/  LDS.64 R6, [R10+0x10] ;  /* 0x000010000a067984 */ /* 0x000fe80000000a00 */
[----:B------:R-:W0:Y:S02]  /*04a0*/  LDS.64 R8, [R10] ;  /* 0x000000000a087984 */ /* 0x000e240000000a00 */
[----:B0-----:R-:W-:-:S14]  /*04b0*/  DSETP.GEU.AND P0, PT, R6, R8, PT ;  /* 0x000000080600722a */ /* 0x001fdc0003f0e000 */
[----:B------:R0:W-:Y:S02]  /*04c0*/  @!P0 STS.64 [R10], R6 ;  /* 0x000000060a008388 */ /* 0x0001e40000000a00 */
.L_x_146:
[----:B------:R-:W-:Y:S05]  /*04d0*/  BSYNC.RECONVERGENT B0 ;  /* 0x0000000000007941 */ /* 0x000fea0003800200 */
.L_x_145:
        /* <DEDUP_REMOVED lines=8> */
[----:B01-3--:R-:W0:Y:S02]  /*0560*/  LDS.128 R8, [UR4] ;  /* 0x00000004ff087984 */ /* 0x00be240008000c00 */
[----:B0-----:R-:W-:-:S14]  /*0570*/  DSETP.GEU.AND P0, PT, R10, R8, PT ;  /* 0x000000080a00722a */ /* 0x001fdc0003f0e000 */
[----:B------:R-:W-:Y:S05]  /*0580*/  @P0 BRA `(.L_x_149) ;  /* 0x0000000000280947 */ /* 0x000fea0003800000 */
[----:B------:R4:W-:Y:S01]  /*0590*/  STS.64 [UR4], R10 ;  /* 0x0000000aff007988 */ /* 0x0009e20008000a04 */
[----:B------:R-:W-:Y:S01]  /*05a0*/  MOV R8, R10 ;  /* 0x0000000a00087202 */ /* 0x000fe20000000f00 */
[----:B------:R-:W-:Y:S01]  /*05b0*/  IMAD.MOV.U32 R9, RZ, RZ, R11 ;  /* 0x000000ffff097224 */ /* 0x000fe200078e000b */
[----:B------:R-:W-:Y:S06]  /*05c0*/  BRA `(.L_x_149) ;  /* 0x0000000000187947 */ /* 0x000fec0003800000 */
.L_x_148:
[----:B------:R-:W-:-:S13]  /*05d0*/  ISETP.NE.AND P0, PT, R3, RZ, PT ;  /* 0x000000ff0300720c */ /* 0x000fda0003f05270 */
[----:B------:R-:W-:Y:S05]  /*05e0*/  @P0 EXIT ;  /* 0x000000000000094d */ /* 0x000fea0003800000 */
[----:B------:R-:W2:Y:S01]  /*05f0*/  S2UR UR5, SR_CgaCtaId ;  /* 0x00000000000579c3 */ /* 0x000ea20000008800 */
[----:B------:R-:W-:Y:S02]  /*0600*/  UMOV UR4, 0x400 ;  /* 0x0000040000047882 */ /* 0x000fe40000000000 */
[----:B--2---:R-:W-:-:S09]  /*0610*/  ULEA UR4, UR5, UR4, 0x18 ;  /* 0x0000000405047291 */ /* 0x004fd2000f8ec0ff */
[----:B------:R-:W2:Y:S03]  /*0620*/  LDS.64 R8, [UR4] ;  /* 0x00000004ff087984 */ /* 0x000ea60008000a00 */
.L_x_149:
[----:B------:R-:W-:Y:S05]  /*0630*/  BSYNC.RECONVERGENT B0 ;  /* 0x0000000000007941 */ /* 0x000fea0003800200 */
.L_x_147:
[----:B------:R-:W5:Y:S01]  /*0640*/  LDCU UR4, c[0x0][0x374] ;  /* 0x00006e80ff0477ac */ /* 0x000f620008000800 */
[----:B------:R-:W0:Y:S01]  /*0650*/  LDC.64 R2, c[0x0][0x390] ;  /* 0x0000e400ff027b82 */ /* 0x000e220000000a00 */
[----:B-----5:R-:W-:-:S06]  /*0660*/  UIMAD UR4, UR13, UR4, UR12 ;  /* 0x000000040d0472a4 */ /* 0x020fcc000f8e020c */
[----:B------:R-:W-:-:S04]  /*0670*/  IMAD R5, R5, UR4, R0 ;  /* 0x0000000405057c24 */ /* 0x000fc8000f8e0200 */
[----:B0-----:R-:W-:-:S05]  /*0680*/  IMAD.WIDE.U32 R2, R5, 0x8, R2 ;  /* 0x0000000805027825 */ /* 0x001fca00078e0002 */
[----:B--2---:R-:W-:Y:S01]  /*0690*/  STG.E.64 desc[UR10][R2.64], R8 ;  /* 0x0000000802007986 */ /* 0x004fe2000c101b0a */
[----:B------:R-:W-:Y:S05]  /*06a0*/  EXIT ;  /* 0x000000000000794d */ /* 0x000fea0003800000 */
.L_x_150:
        /* <DEDUP_REMOVED lines=13> */
.L_x_676:


//--------------------- .text.cuda_minimum_8_double --------------------------
	.section	.text.cuda_minimum_8_double,"ax",@progbits
	.align	128
        .global         cuda_minimum_8_double
        .type           cuda_minimum_8_double,@function
        .size           cuda_minimum_8_double,(.L_x_677 - cuda_minimum_8_double)
        .other          cuda_minimum_8_double,@"STO_CUDA_ENTRY STV_DEFAULT"
cuda_minimum_8_double:
.text.cuda_minimum_8_double:
        /* <DEDUP_REMOVED lines=22> */
[----:B------:R-:W-:Y:S01]  /*0160*/  IMAD.U32 R6, RZ, RZ, UR4 ;  /* 0x00000004ff067e24 */ /* 0x000fe2000f8e00ff */
[----:B------:R-:W-:-:S11]  /*0170*/  MOV R7, UR8 ;  /* 0x0000000800077c02 */ /* 0x000fd60008000f00 */
[----:B------:R-:W3:Y:S08]  /*0180*/  @!P0 LDC.64 R8, c[0x0][0x398] ;  /* 0x0000e600ff088b82 */ /* 0x000ef00000000a00 */
[----:B------:R-:W5:Y:S01]  /*0190*/  @!P0 LDC.64 R12, c[0x0][0x388] ;  /* 0x0000e200ff0c8b82 */ /* 0x000f620000000a00 */
[----:B---3--:R-:W-:-:S04]  /*01a0*/  @!P0 IMAD.WIDE.U32 R6, R11, R8, R6 ;  /* 0x000000080b068225 */ /* 0x008fc800078e0006 */
[----:B------:R-:W-:Y:S01]  /*01b0*/  @!P0 IMAD R5, R11, R9, R7 ;  /* 0x000000090b058224 */ /* 0x000fe200078e0207 */
[----:B-----5:R-:W-:-:S04]  /*01c0*/  @!P0 LEA R8, P1, R6, R12, 0x3 ;  /* 0x0000000c06088211 */ /* 0x020fc800078218ff */
[----:B------:R-:W-:-:S06]  /*01d0*/  @!P0 LEA.HI.X R9, R6, R13, R5, 0x3, P1 ;  /* 0x0000000d06098211 */ /* 0x000fcc00008f1c05 */
[----:B0-----:R-:W3:Y:S01]  /*01e0*/  @!P0 LDG.E.64 R8, desc[UR10][R8.64] ;  /* 0x0000000a08088981 */ /* 0x001ee2000c1e1b00 */
        /* <DEDUP_REMOVED lines=14> */
.L_x_153:
[-C--:B0-----:R-:W-:Y:S01]  /*02d0*/  IMAD R2, R17, R8.reuse, RZ ;  /* 0x0000000811027224 */ /* 0x081fe200078e02ff */
[----:B------:R-:W-:Y:S01]  /*02e0*/  UMOV UR6, UR4 ;  /* 0x0000000400067c82 */ /* 0x000fe20008000000 */
[----:B------:R-:W-:Y:S02]  /*02f0*/  UMOV UR7, UR8 ;  /* 0x0000000800077c82 */ /* 0x000fe40008000000 */
[C---:B------:R-:W-:Y:S02]  /*0300*/  IMAD R7, R16.reuse, R9, R2 ;  /* 0x0000000910077224 */ /* 0x040fe400078e0202 */
[----:B------:R-:W-:-:S05]  /*0310*/  IMAD.WIDE.U32 R12, R16, R8, UR6 ;  /* 0x00000006100c7e25 */ /* 0x000fca000f8e0008 */
[----:B------:R-:W-:Y:S02]  /*0320*/  IADD3 R7, PT, PT, R13, R7, RZ ;  /* 0x000000070d077210 */ /* 0x000fe40007ffe0ff */
[----:B---3--:R-:W-:-:S04]  /*0330*/  LEA R14, P0, R12, UR14, 0x3 ;  /* 0x0000000e0c0e7c11 */ /* 0x008fc8000f8018ff */
        /* <DEDUP_REMOVED lines=12> */
.L_x_152:
[----:B------:R-:W-:Y:S05]  /*0400*/  BSYNC.RECONVERGENT B0 ;  /* 0x0000000000007941 */ /* 0x000fea0003800200 */
.L_x_151:
[----:B------:R-:W-:Y:S06]  /*0410*/  BAR.SYNC.DEFER_BLOCKING 0x0 ;  /* 0x0000000000007b1d */ /* 0x000fec0000010000 */
[----:B------:R-:W-:Y:S05]  /*0420*/  @P2 EXIT ;  /* 0x000000000000294d */ /* 0x000fea0003800000 */
[----:B------:R-:W-:Y:S01]  /*0430*/  VIADD R7, R3, 0x4 ;  /* 0x0000000403077836 */ /* 0x000fe20000000000 */
[----:B------:R-:W-:Y:S04]  /*0440*/  BSSY.RECONVERGENT B0, `(.L_x_154) ;  /* 0x000000a000007945 */ /* 0x000fe80003800200 */
[----:B------:R-:W-:Y:S01]  /*0450*/  ISETP.GE.U32.AND P0, PT, R7, R2, PT ;  /* 0x000000020700720c */ /* 0x000fe20003f06070 */
[----:B------:R-:W-:-:S03]  /*0460*/  VIADD R7, R3, 0x2 ;  /* 0x0000000203077836 */ /* 0x000fc60000000000 */
[----:B------:R-:W-:-:S04]  /*0470*/  ISETP.GE.U32.AND.EX P0, PT, RZ, R4, PT, P0 ;  /* 0x00000004ff00720c */ /* 0x000fc80003f06100 */
[----:B------:R-:W-:-:S13]  /*0480*/  ISETP.GT.U32.OR P0, PT, R3, 0x3, P0 ;  /* 0x000000030300780c */ /* 0x000fda0000704470 */
[----:B------:R-:W-:Y:S05]  /*0490*/  @P0 BRA `(.L_x_155) ;  /* 0x0000000000100947 */ /* 0x000fea0003800000 */
[----:B0-----:R-:W-:Y:S04]  /*04a0*/  LDS.64 R8, [R6+0x20] ;  /* 0x0000200006087984 */ /* 0x001fe80000000a00 */
[----:B------:R-:W0:Y:S02]  /*04b0*/  LDS.64 R10, [R6] ;  /* 0x00000000060a7984 */ /* 0x000e240000000a00 */
[----:B0-----:R-:W-:-:S14]  /*04c0*/  DSETP.GEU.AND P0, PT, R8, R10, PT ;  /* 0x0000000a0800722a */ /* 0x001fdc0003f0e000 */
[----:B------:R2:W-:Y:S02]  /*04d0*/  @!P0 STS.64 [R6], R8 ;  /* 0x0000000806008388 */ /* 0x0005e40000000a00 */
.L_x_155:
[----:B------:R-:W-:Y:S05]  /*04e0*/  BSYNC.RECONVERGENT B0 ;  /* 0x0000000000007941 */ /* 0x000fea0003800200 */
.L_x_154:
[----:B------:R-:W-:Y:S01]  /*04f0*/  ISETP.GE.U32.AND P0, PT, R7, R2, PT ;  /* 0x000000020700720c */ /* 0x000fe20003f06070 */
[----:B------:R-:W-:Y:S01]  /*0500*/  BSSY.RECONVERGENT B0, `(.L_x_156) ;  /* 0x0000009000007945 */ /* 0x000fe20003800200 */
[----:B------:R-:W-:Y:S02]  /*0510*/  IADD3 R7, PT, PT, R3, 0x1, RZ ;  /* 0x0000000103077810 */ /* 0x000fe40007ffe0ff */
[----:B------:R-:W-:-:S04]  /*0520*/  ISETP.GE.U32.AND.EX P0, PT, RZ, R4, PT, P0 ;  /* 0x00000004ff00720c */ /* 0x000fc80003f06100 */
[----:B------:R-:W-:-:S13]  /*0530*/  ISETP.GT.U32.OR P0, PT, R3, 0x1, P0 ;  /* 0x000000010300780c */ /* 0x000fda0000704470 */
[----:B------:R-:W-:Y:S05]  /*0540*/  @P0 BRA `(.L_x_157) ;  /* 0x0000000000100947 */ /* 0x000fea0003800000 */
[----:B0-2---:R-:W-:Y:S04]  /*0550*/  LDS.64 R8, [R6+0x10] ;  /* 0x0000100006087984 */ /* 0x005fe80000000a00 */
[----:B------:R-:W0:Y:S02]  /*0560*/  LDS.64 R10, [R6] ;  /* 0x00000000060a7984 */ /* 0x000e240000000a00 */
[----:B0-----:R-:W-:-:S14]  /*0570*/  DSETP.GEU.AND P0, PT, R8, R10, PT ;  /* 0x0000000a0800722a */ /* 0x001fdc0003f0e000 */
[----:B------:R4:W-:Y:S02]  /*0580*/  @!P0 STS.64 [R6], R8 ;  /* 0x0000000806008388 */ /* 0x0009e40000000a00 */
.L_x_157:
[----:B------:R-:W-:Y:S05]  /*0590*/  BSYNC.RECONVERGENT B0 ;  /* 0x0000000000007941 */ /* 0x000fea0003800200 */
.L_x_156:
        /* <DEDUP_REMOVED lines=8> */
[----:B0-2-4-:R-:W0:Y:S02]  /*0620*/  LDS.128 R8, [UR4] ;  /* 0x00000004ff087984 */ /* 0x015e240008000c00 */
[----:B0-----:R-:W-:-:S14]  /*0630*/  DSETP.GEU.AND P0, PT, R10, R8, PT ;  /* 0x000000080a00722a */ /* 0x001fdc0003f0e000 */
[----:B------:R-:W-:Y:S05]  /*0640*/  @P0 BRA `(.L_x_160) ;  /* 0x0000000000280947 */ /* 0x000fea0003800000 */
[----:B------:R2:W-:Y:S01]  /*0650*/  STS.64 [UR4], R10 ;  /* 0x0000000aff007988 */ /* 0x0005e20008000a04 */
[----:B------:R-:W-:Y:S02]  /*0660*/  IMAD.MOV.U32 R8, RZ, RZ, R10 ;  /* 0x000000ffff087224 */ /* 0x000fe400078e000a */
[----:B------:R-:W-:Y:S01]  /*0670*/  IMAD.MOV.U32 R9, RZ, RZ, R11 ;  /* 0x000000ffff097224 */ /* 0x000fe200078e000b */
[----:B------:R-:W-:Y:S06]  /*0680*/  BRA `(.L_x_160) ;  /* 0x0000000000187947 */ /* 0x000fec0003800000 */
.L_x_159:
[----:B------:R-:W-:-:S13]  /*0690*/  ISETP.NE.AND P0, PT, R3, RZ, PT ;  /* 0x000000ff0300720c */ /* 0x000fda0003f05270 */
[----:B------:R-:W-:Y:S05]  /*06a0*/  @P0 EXIT ;  /* 0x000000000000094d */ /* 0x000fea0003800000 */
[----:B------:R-:W5:Y:S01]  /*06b0*/  S2UR UR5, SR_CgaCtaId ;  /* 0x00000000000579c3 */ /* 0x000f620000008800 */
[----:B------:R-:W-:Y:S02]  /*06c0*/  UMOV UR4, 0x400 ;  /* 0x0000040000047882 */ /* 0x000fe40000000000 */
[----:B-----5:R-:W-:-:S09]  /*06d0*/  ULEA UR4, UR5, UR4, 0x18 ;  /* 0x0000000405047291 */ /* 0x020fd2000f8ec0ff */
[----:B0-2-4-:R-:W0:Y:S03]  /*06e0*/  LDS.64 R8, [UR4] ;  /* 0x00000004ff087984 */ /* 0x015e260008000a00 */
.L_x_160:
[----:B------:R-:W-:Y:S05]  /*06f0*/  BSYNC.RECONVERGENT B0 ;  /* 0x0000000000007941 */ /* 0x000fea0003800200 */
.L_x_158:
[----:B------:R-:W4:Y:S01]  /*0700*/  LDCU UR4, c[0x0][0x374] ;  /* 0x00006e80ff0477ac */ /* 0x000f220008000800 */
[----:B------:R-:W5:Y:S01]  /*0710*/  LDC.64 R2, c[0x0][0x390] ;  /* 0x0000e400ff027b82 */ /* 0x000f620000000a00 */
[----:B----4-:R-:W-:-:S06]  /*0720*/  UIMAD UR4, UR13, UR4, UR12 ;  /* 0x000000040d0472a4 */ /* 0x010fcc000f8e020c */
[----:B------:R-:W-:-:S04]  /*0730*/  IMAD R5, R5, UR4, R0 ;  /* 0x0000000405057c24 */ /* 0x000fc8000f8e0200 */
[----:B-----5:R-:W-:-:S05]  /*0740*/  IMAD.WIDE.U32 R2, R5, 0x8, R2 ;  /* 0x0000000805027825 */ /* 0x020fca00078e0002 */
[----:B0-----:R-:W-:Y:S01]  /*0750*/  STG.E.64 desc[UR10][R2.64], R8 ;  /* 0x0000000802007986 */ /* 0x001fe2000c101b0a */
[----:B------:R-:W-:Y:S05]  /*0760*/  EXIT ;  /* 0x000000000000794d */ /* 0x000fea0003800000 */
.L_x_161:
        /* <DEDUP_REMOVED lines=9> */
.L_x_677:


//--------------------- .text.cuda_minimum_16_double --------------------------
	.section	.text.cuda_minimum_16_double,"ax",@progbits
	.align	128
        .global         cuda_minimum_16_double
        .type           cuda_minimum_16_double,@function
        .size           cuda_minimum_16_double,(.L_x_678 - cuda_minimum_16_double)
        .other          cuda_minimum_16_double,@"STO_CUDA_ENTRY STV_DEFAULT"
cuda_minimum_16_double:
.text.cuda_minimum_16_double:
        /* <DEDUP_REMOVED lines=36> */
[----:B------:R-:W-:Y:S02]  /*0240*/  LEA R6, R3, UR6, 0x3 ;  /* 0x0000000603067c11 */ /* 0x000fe4000f8e18ff */
[----:B0-----:R-:W-:-:S04]  /*0250*/  @!P0 LEA R16, R5, R16, 0x4 ;  /* 0x0000001005108211 */ /* 0x001fc800078e20ff */
[----:B------:R-:W-:-:S04]  /*0260*/  ISETP.GE.U32.AND P1, PT, R16, R2, PT ;  /* 0x000000021000720c */ /* 0x000fc80003f26070 */
[----:B------:R-:W-:Y:S01]  /*0270*/  ISETP.GE.U32.AND.EX P1, PT, RZ, R4, PT, P1 ;  /* 0x00000004ff00720c */ /* 0x000fe20003f26110 */
[----:B---3--:R0:W-:-:S12]  /*0280*/  @!P0 STS.64 [R6], R8 ;  /* 0x0000000806008388 */ /* 0x0081d80000000a00 */
[----:B-12---:R-:W-:Y:S05]  /*0290*/  @P1 BRA `(.L_x_163) ;  /* 0x0000000000581947 */ /* 0x006fea0003800000 */
[----:B------:R1:W2:Y:S01]  /*02a0*/  LDS.64 R10, [R6] ;  /* 0x00000000060a7984 */ /* 0x0002a20000000a00 */
[----:B0-----:R-:W0:Y:S01]  /*02b0*/  LDC.64 R8, c[0x0][0x398] ;  /* 0x0000e600ff087b82 */ /* 0x001e220000000a00 */
[----:B------:R-:W-:-:S07]  /*02c0*/  IMAD.MOV.U32 R17, RZ, RZ, RZ ;  /* 0x000000ffff117224 */ /* 0x000fce00078e00ff */
.L_x_164:
[-C--:B0-----:R-:W-:Y:S01]  /*02d0*/  IMAD R2, R17, R8.reuse, RZ ;  /* 0x0000000811027224 */ /* 0x081fe200078e02ff */
[----:B------:R-:W-:Y:S01]  /*02e0*/  UMOV UR6, UR4 ;  /* 0x0000000400067c82 */ /* 0x000fe20008000000 */
[----:B------:R-:W-:Y:S02]  /*02f0*/  UMOV UR7, UR8 ;  /* 0x0000000800077c82 */ /* 0x000fe40008000000 */
[C---:B------:R-:W-:Y:S02]  /*0300*/  IMAD R7, R16.reuse, R9, R2 ;  /* 0x0000000910077224 */ /* 0x040fe400078e0202 */
[----:B------:R-:W-:-:S04]  /*0310*/  IMAD.WIDE.U32 R12, R16, R8, UR6 ;  /* 0x00000006100c7e25 */ /* 0x000fc8000f8e0008 */
[----:B------:R-:W-:Y:S01]  /*0320*/  IMAD.IADD R7, R13, 0x1, R7 ;  /* 0x000000010d077824 */ /* 0x000fe200078e0207 */
[----:B---3--:R-:W-:-:S04]  /*0330*/  LEA R14, P0, R12, UR14, 0x3 ;  /* 0x0000000e0c0e7c11 */ /* 0x008fc8000f8018ff */
        /* <DEDUP_REMOVED lines=12> */
.L_x_163:
[----:B------:R-:W-:Y:S05]  /*0400*/  BSYNC.RECONVERGENT B0 ;  /* 0x0000000000007941 */ /* 0x000fea0003800200 */
.L_x_162:
        /* <DEDUP_REMOVED lines=13> */
.L_x_166:
[----:B------:R-:W-:Y:S05]  /*04e0*/  BSYNC.RECONVERGENT B0 ;  /* 0x0000000000007941 */ /* 0x000fea0003800200 */
.L_x_165:
        /* <DEDUP_REMOVED lines=10> */
.L_x_168:
[----:B------:R-:W-:Y:S05]  /*0590*/  BSYNC.RECONVERGENT B0 ;  /* 0x0000000000007941 */ /* 0x000fea0003800200 */
.L_x_167:
[----:B------:R-:W-:Y:S01]  /*05a0*/  ISETP.GE.U32.AND P0, PT, R7, R2, PT ;  /* 0x000000020700720c */ /* 0x000fe20003f06070 */
[----:B------:R-:W-:Y:S01]  /*05b0*/  BSSY.RECONVERGENT B0, `(.L_x_169) ;  /* 0x0000009000007945 */ /* 0x000fe20003800200 */
[----:B------:R-:W-:Y:S02]  /*05c0*/  VIADD R7, R3, 0x1 ;  /* 0x0000000103077836 */ /* 0x000fe40000000000 */
[----:B------:R-:W-:-:S04]  /*05d0*/  ISETP.GE.U32.AND.EX P0, PT, RZ, R4, PT, P0 ;  /* 0x00000004ff00720c */ /* 0x000fc80003f06100 */
[----:B------:R-:W-:-:S13]  /*05e0*/  ISETP.GT.U32.OR P0, PT, R3, 0x1, P0 ;  /* 0x000000010300780c */ /* 0x000fda0000704470 */
[----:B------:R-:W-:Y:S05]  /*05f0*/  @P0 BRA `(.L_x_170) ;  /* 0x0000000000100947 */ /* 0x000fea0003800000 */
[----:B0-2-4-:R-:W-:Y:S04]  /*0600*/  LDS.64 R8, [R6+0x10] ;  /* 0x0000100006087984 */ /* 0x015fe80000000a00 */
[----:B------:R-:W0:Y:S02]  /*0610*/  LDS.64 R10, [R6] ;  /* 0x00000000060a7984 */ /* 0x000e240000000a00 */
[----:B0-----:R-:W-:-:S14]  /*0620*/  DSETP.GEU.AND P0, PT, R8, R10, PT ;  /* 0x0000000a0800722a */ /* 0x001fdc0003f0e000 */
[----:B------:R0:W-:Y:S02]  /*0630*/  @!P0 STS.64 [R6], R8 ;  /* 0x0000000806008388 */ /* 0x0001e40000000a00 */
.L_x_170:
[----:B------:R-:W-:Y:S05]  /*0640*/  BSYNC.RECONVERGENT B0 ;  /* 0x0000000000007941 */ /* 0x000fea0003800200 */
.L_x_169:
        /* <DEDUP_REMOVED lines=15> */
.L_x_172:
[----:B------:R-:W-:-:S13]  /*0740*/  ISETP.NE.AND P0, PT, R3, RZ, PT ;  /* 0x000000ff0300720c */ /* 0x000fda0003f05270 */
[----:B------:R-:W-:Y:S05]  /*0750*/  @P0 EXIT ;  /* 0x000000000000094d */ /* 0x000fea0003800000 */
[----:B------:R-:W5:Y:S01]  /*0760*/  S2UR UR5, SR_CgaCtaId ;  /* 0x00000000000579c3 */ /* 0x000f620000008800 */
[----:B------:R-:W-:Y:S02]  /*0770*/  UMOV UR4, 0x400 ;  /* 0x0000040000047882 */ /* 0x000fe40000000000 */
[----:B-----5:R-:W-:-:S09]  /*0780*/  ULEA UR4, UR5, UR4, 0x18 ;  /* 0x0000000405047291 */ /* 0x020fd2000f8ec0ff */
[----:B0-2-4-:R-:W0:Y:S03]  /*0790*/  LDS.64 R8, [UR4] ;  /* 0x00000004ff087984 */ /* 0x015e260008000a00 */
.L_x_173:
[----:B------:R-:W-:Y:S05]  /*07a0*/  BSYNC.RECONVERGENT B0 ;  /* 0x0000000000007941 */ /* 0x000fea0003800200 */
.L_x_171:
[----:B------:R-:W4:Y:S01]  /*07b0*/  LDCU UR4, c[0x0][0x374] ;  /* 0x00006e80ff0477ac */ /* 0x000f220008000800 */
[----:B------:R-:W5:Y:S01]  /*07c0*/  LDC.64 R2, c[0x0][0x390] ;  /* 0x0000e400ff027b82 */ /* 0x000f620000000a00 */
[----:B----4-:R-:W-:-:S06]  /*07d0*/  UIMAD UR4, UR13, UR4, UR12 ;  /* 0x000000040d0472a4 */ /* 0x010fcc000f8e020c */
[----:B------:R-:W-:-:S04]  /*07e0*/  IMAD R5, R5, UR4, R0 ;  /* 0x0000000405057c24 */ /* 0x000fc8000f8e0200 */
[----:B-----5:R-:W-:-:S05]  /*07f0*/  IMAD.WIDE.U32 R2, R5, 0x8, R2 ;  /* 0x0000000805027825 */ /* 0x020fca00078e0002 */
[----:B0-----:R-:W-:Y:S01]  /*0800*/  STG.E.64 desc[UR10][R2.64], R8 ;  /* 0x0000000802007986 */ /* 0x001fe2000c101b0a */
[----:B------:R-:W-:Y:S05]  /*0810*/  EXIT ;  /* 0x000000000000794d */ /* 0x000fea0003800000 */
.L_x_174:
        /* <DEDUP_REMOVED lines=14> */
.L_x_678:


//--------------------- .text.cuda_minimum_32_double --------------------------
	.section	.text.cuda_minimum_32_double,"ax",@progbits
	.align	128
        .global         cuda_minimum_32_double
        .type           cuda_minimum_32_double,@function
        .size           cuda_minimum_32_double,(.L_x_679 - cuda_minimum_32_double)
        .other          cuda_minimum_32_double,@"STO_CUDA_ENTRY STV_DEFAULT"
cuda_minimum_32_double:
.text.cuda_minimum_32_double:
        /* <DEDUP_REMOVED lines=45> */
.L_x_177:
        /* <DEDUP_REMOVED lines=10> */
[----:B------:R-:W-:Y:S01]  /*0370*/  LEA R16, R5, R16, 0x5 ;  /* 0x0000001005107211 */ /* 0x000fe200078e28ff */
[----:B------:R-:W-:-:S03]  /*0380*/  IMAD.U32 R2, RZ, RZ, UR17 ;  /* 0x00000011ff027e24 */ /* 0x000fc6000f8e00ff */
[----:B------:R-:W-:-:S04]  /*0390*/  ISETP.GE.U32.AND P0, PT, R16, R4, PT ;  /* 0x000000041000720c */ /* 0x000fc80003f06070 */
[----:B------:R-:W-:Y:S01]  /*03a0*/  ISETP.GE.U32.AND.EX P0, PT, RZ, R2, PT, P0 ;  /* 0x00000002ff00720c */ /* 0x000fe20003f06100 */
[----:B--2---:R-:W-:-:S14]  /*03b0*/  DSETP.GEU.AND P1, PT, R14, R10, PT ;  /* 0x0000000a0e00722a */ /* 0x004fdc0003f2e000 */
[----:B------:R3:W-:Y:S01]  /*03c0*/  @!P1 STS.64 [R6], R14 ;  /* 0x0000000e06009388 */ /* 0x0007e20000000a00 */
[----:B------:R-:W-:Y:S02]  /*03d0*/  @!P1 IMAD.MOV.U32 R10, RZ, RZ, R14 ;  /* 0x000000ffff0a9224 */ /* 0x000fe400078e000e */
[----:B------:R-:W-:Y:S01]  /*03e0*/  @!P1 IMAD.MOV.U32 R11, RZ, RZ, R15 ;  /* 0x000000ffff0b9224 */ /* 0x000fe200078e000f */
[----:B------:R-:W-:Y:S06]  /*03f0*/  @!P0 BRA `(.L_x_177) ;  /* 0xfffffffc00b48947 */ /* 0x000fec000383ffff */
.L_x_176:
[----:B------:R-:W-:Y:S05]  /*0400*/  BSYNC.RECONVERGENT B0 ;  /* 0x0000000000007941 */ /* 0x000fea0003800200 */
.L_x_175:
        /* <DEDUP_REMOVED lines=13> */
.L_x_179:
[----:B------:R-:W-:Y:S05]  /*04e0*/  BSYNC.RECONVERGENT B0 ;  /* 0x0000000000007941 */ /* 0x000fea0003800200 */
.L_x_178:
        /* <DEDUP_REMOVED lines=10> */
.L_x_181:
[----:B------:R-:W-:Y:S05]  /*0590*/  BSYNC.RECONVERGENT B0 ;  /* 0x0000000000007941 */ /* 0x000fea0003800200 */
.L_x_180:
        /* <DEDUP_REMOVED lines=10> */
.L_x_183:
[----:B------:R-:W-:Y:S05]  /*0640*/  BSYNC.RECONVERGENT B0 ;  /* 0x0000000000007941 */ /* 0x000fea0003800200 */
.L_x_182:
        /* <DEDUP_REMOVED lines=10> */
.L_x_185:
[----:B------:R-:W-:Y:S05]  /*06f0*/  BSYNC.RECONVERGENT B0 ;  /* 0x0000000000007941 */ /* 0x000fea0003800200 */
.L_x_184:
        /* <DEDUP_REMOVED lines=15> */
.L_x_187:
[----:B------:R-:W-:-:S13]  /*07f0*/  ISETP.NE.AND P0, PT, R3, RZ, PT ;  /* 0x000000ff0300720c */ /* 0x000fda0003f05270 */
[----:B------:R-:W-:Y:S05]  /*0800*/  @P0 EXIT ;  /* 0x000000000000094d */ /* 0x000fea0003800000 */
[----:B------:R-:W5:Y:S01]  /*0810*/  S2UR UR5, SR_CgaCtaId ;  /* 0x00000000000579c3 */ /* 0x000f620000008800 */
[----:B------:R-:W-:Y:S02]  /*0820*/  UMOV UR4, 0x400 ;  /* 0x0000040000047882 */ /* 0x000fe40000000000 */
[----:B-----5:R-:W-:-:S09]  /*0830*/  ULEA UR4, UR5, UR4, 0x18 ;  /* 0x0000000405047291 */ /* 0x020fd2000f8ec0ff */
[----:B0-2-4-:R-:W2:Y:S03]  /*0840*/  LDS.64 R8, [UR4] ;  /* 0x00000004ff087984 */ /* 0x015ea60008000a00 */
.L_x_188:
[----:B------:R-:W-:Y:S05]  /*0850*/  BSYNC.RECONVERGENT B0 ;  /* 0x0000000000007941 */ /* 0x000fea0003800200 */
.L_x_186:
[----:B------:R-:W4:Y:S01]  /*0860*/  LDCU UR4, c[0x0][0x374] ;  /* 0x00006e80ff0477ac */ /* 0x000f220008000800 */
[----:B------:R-:W5:Y:S01]  /*0870*/  LDC.64 R2, c[0x0][0x390] ;  /* 0x0000e400ff027b82 */ /* 0x000f620000000a00 */
[----:B----4-:R-:W-:-:S06]  /*0880*/  UIMAD UR4, UR13, UR4, UR12 ;  /* 0x000000040d0472a4 */ /* 0x010fcc000f8e020c */
[----:B------:R-:W-:-:S04]  /*0890*/  IMAD R5, R5, UR4, R0 ;  /* 0x0000000405057c24 */ /* 0x000fc8000f8e0200 */
[----:B-----5:R-:W-:-:S05]  /*08a0*/  IMAD.WIDE.U32 R2, R5, 0x8, R2 ;  /* 0x0000000805027825 */ /* 0x020fca00078e0002 */
[----:B--2---:R-:W-:Y:S01]  /*08b0*/  STG.E.64 desc[UR10][R2.64], R8 ;  /* 0x0000000802007986 */ /* 0x004fe2000c101b0a */
[----:B------:R-:W-:Y:S05]  /*08c0*/  EXIT ;  /* 0x000000000000794d */ /* 0x000fea0003800000 */
.L_x_189:
        /* <DEDUP_REMOVED lines=11> */
.L_x_679:


//--------------------- .text.cuda_minimum_64_double --------------------------
	.section	.text.cuda_minimum_64_double,"ax",@progbits
	.align	128
        .global         cuda_minimum_64_double
        .type           cuda_minimum_64_double,@function
        .size           cuda_minimum_64_double,(.L_x_680 - cuda_minimum_64_double)
        .other          cuda_minimum_64_double,@"STO_CUDA_ENTRY STV_DEFAULT"
cuda_minimum_64_double:
.text.cuda_minimum_64_double:
        /* <DEDUP_REMOVED lines=45> */
.L_x_192:
        /* <DEDUP_REMOVED lines=19> */
.L_x_191:
[----:B------:R-:W-:Y:S05]  /*0400*/  BSYNC.RECONVERGENT B0 ;  /* 0x0000000000007941 */ /* 0x000fea0003800200 */
.L_x_190:
[----:B------:R-:W-:Y:S06]  /*0410*/  BAR.SYNC.DEFER_BLOCKING 0x0 ;  /* 0x0000000000007b1d */ /* 0x000fec0000010000 */
[----:B------:R-:W-:Y:S05]  /*0420*/  @P2 EXIT ;  /* 0x000000000000294d */ /* 0x000fea0003800000 */
[----:B------:R-:W-:Y:S01]  /*0430*/  VIADD R7, R3, 0x20 ;  /* 0x0000002003077836 */ /* 0x000fe20000000000 */
[----:B------:R-:W-:Y:S04]  /*0440*/  BSSY.RECONVERGENT B0, `(.L_x_193) ;  /* 0x0000009000007945 */ /* 0x000fe80003800200 */
[----:B------:R-:W-:Y:S01]  /*0450*/  ISETP.GE.U32.AND P0, PT, R7, R2, PT ;  /* 0x000000020700720c */ /* 0x000fe20003f06070 */
[----:B------:R-:W-:-:S03]  /*0460*/  VIADD R7, R3, 0x10 ;  /* 0x0000001003077836 */ /* 0x000fc60000000000 */
[----:B------:R-:W-:-:S13]  /*0470*/  ISETP.GE.U32.AND.EX P0, PT, RZ, R4, PT, P0 ;  /* 0x00000004ff00720c */ /* 0x000fda0003f06100 */
[----:B------:R-:W-:Y:S05]  /*0480*/  @P0 BRA `(.L_x_194) ;  /* 0x0000000000100947 */ /* 0x000fea0003800000 */
[----:B0-----:R-:W-:Y:S04]  /*0490*/  LDS.64 R8, [R6+0x100] ;  /* 0x0001000006087984 */ /* 0x001fe80000000a00 */
[----:B------:R-:W0:Y:S02]  /*04a0*/  LDS.64 R10, [R6] ;  /* 0x00000000060a7984 */ /* 0x000e240000000a00 */
[----:B0-----:R-:W-:-:S14]  /*04b0*/  DSETP.GEU.AND P0, PT, R8, R10, PT ;  /* 0x0000000a0800722a */ /* 0x001fdc0003f0e000 */
[----:B------:R2:W-:Y:S02]  /*04c0*/  @!P0 STS.64 [R6], R8 ;  /* 0x0000000806008388 */ /* 0x0005e40000000a00 */
.L_x_194:
[----:B------:R-:W-:Y:S05]  /*04d0*/  BSYNC.RECONVERGENT B0 ;  /* 0x0000000000007941 */ /* 0x000fea0003800200 */
.L_x_193:
[----:B------:R-:W-:Y:S01]  /*04e0*/  ISETP.GE.U32.AND P0, PT, R7, R2, PT ;  /* 0x000000020700720c */ /* 0x000fe20003f06070 */
[----:B------:R-:W-:Y:S01]  /*04f0*/  BSSY.RECONVERGENT B0, `(.L_x_195) ;  /* 0x0000009000007945 */ /* 0x000fe20003800200 */
[----:B------:R-:W-:Y:S02]  /*0500*/  VIADD R7, R3, 0x8 ;  /* 0x0000000803077836 */ /* 0x000fe40000000000 */
[----:B------:R-:W-:-:S04]  /*0510*/  ISETP.GE.U32.AND.EX P0, PT, RZ, R4, PT, P0 ;  /* 0x00000004ff00720c */ /* 0x000fc80003f06100 */
[----:B------:R-:W-:-:S13]  /*0520*/  ISETP.GT.U32.OR P0, PT, R3, 0xf, P0 ;  /* 0x0000000f0300780c */ /* 0x000fda0000704470 */
[----:B------:R-:W-:Y:S05]  /*0530*/  @P0 BRA `(.L_x_196) ;  /* 0x0000000000100947 */ /* 0x000fea0003800000 */
[----:B0-2---:R-:W-:Y:S04]  /*0540*/  LDS.64 R8, [R6+0x80] ;  /* 0x0000800006087984 */ /* 0x005fe80000000a00 */
[----:B------:R-:W0:Y:S02]  /*0550*/  LDS.64 R10, [R6] ;  /* 0x00000000060a7984 */ /* 0x000e240000000a00 */
[----:B0-----:R-:W-:-:S14]  /*0560*/  DSETP.GEU.AND P0, PT, R8, R10, PT ;  /* 0x0000000a0800722a */ /* 0x001fdc0003f0e000 */
[----:B------:R4:W-:Y:S02]  /*0570*/  @!P0 STS.64 [R6], R8 ;  /* 0x0000000806008388 */ /* 0x0009e40000000a00 */
.L_x_196:
[----:B------:R-:W-:Y:S05]  /*0580*/  BSYNC.RECONVERGENT B0 ;  /* 0x0000000000007941 */ /* 0x000fea0003800200 */
.L_x_195:
        /* <DEDUP_REMOVED lines=10> */
.L_x_198:
[----:B------:R-:W-:Y:S05]  /*0630*/  BSYNC.RECONVERGENT B0 ;  /* 0x0000000000007941 */ /* 0x000fea0003800200 */
.L_x_197:
        /* <DEDUP_REMOVED lines=10> */
.L_x_200:
[----:B------:R-:W-:Y:S05]  /*06e0*/  BSYNC.RECONVERGENT B0 ;  /* 0x0000000000007941 */ /* 0x000fea0003800200 */
.L_x_199:
        /* <DEDUP_REMOVED lines=10> */
.L_x_202:
[----:B------:R-:W-:Y:S05]  /*0790*/  BSYNC.RECONVERGENT B0 ;  /* 0x0000000000007941 */ /* 0x000fea0003800200 */
.L_x_201:
        /* <DEDUP_REMOVED lines=15> */
.L_x_204:
[----:B------:R-:W-:-:S13]  /*0890*/  ISETP.NE.AND P0, PT, R3, RZ, PT ;  /* 0x000000ff0300720c */ /* 0x000fda0003f05270 */
[----:B------:R-:W-:Y:S05]  /*08a0*/  @P0 EXIT ;  /* 0x000000000000094d */ /* 0x000fea0003800000 */
[----:B------:R-:W5:Y:S01]  /*08b0*/  S2UR UR5, SR_CgaCtaId ;  /* 0x00000000000579c3 */ /* 0x000f620000008800 */
[----:B------:R-:W-:Y:S02]  /*08c0*/  UMOV UR4, 0x400 ;  /* 0x0000040000047882 */ /* 0x000fe40000000000 */
[----:B-----5:R-:W-:-:S09]  /*08d0*/  ULEA UR4, UR5, UR4, 0x18 ;  /* 0x0000000405047291 */ /* 0x020fd2000f8ec0ff */
[----:B0-2-4-:R-:W0:Y:S03]  /*08e0*/  LDS.64 R8, [UR4] ;  /* 0x00000004ff087984 */ /* 0x015e260008000a00 */
.L_x_205:
[----:B------:R-:W-:Y:S05]  /*08f0*/  BSYNC.RECONVERGENT B0 ;  /* 0x0000000000007941 */ /* 0x000fea0003800200 */
.L_x_203:
[----:B------:R-:W4:Y:S01]  /*0900*/  LDCU UR4, c[0x0][0x374] ;  /* 0x00006e80ff0477ac */ /* 0x000f220008000800 */
[----:B------:R-:W5:Y:S01]  /*0910*/  LDC.64 R2, c[0x0][0x390] ;  /* 0x0000e400ff027b82 */ /* 0x000f620000000a00 */
[----:B----4-:R-:W-:-:S06]  /*0920*/  UIMAD UR4, UR13, UR4, UR12 ;  /* 0x000000040d0472a4 */ /* 0x010fcc000f8e020c */
[----:B------:R-:W-:-:S04]  /*0930*/  IMAD R5, R5, UR4, R0 ;  /* 0x0000000405057c24 */ /* 0x000fc8000f8e0200 */
[----:B-----5:R-:W-:-:S05]  /*0940*/  IMAD.WIDE.U32 R2, R5, 0x8, R2 ;  /* 0x0000000805027825 */ /* 0x020fca00078e0002 */
[----:B0-----:R-:W-:Y:S01]  /*0950*/  STG.E.64 desc[UR10][R2.64], R8 ;  /* 0x0000000802007986 */ /* 0x001fe2000c101b0a */
[----:B------:R-:W-:Y:S05]  /*0960*/  EXIT ;  /* 0x000000000000794d */ /* 0x000fea0003800000 */
.L_x_206:
        /* <DEDUP_REMOVED lines=9> */
.L_x_680:


//--------------------- .text.cuda_minimum_128_double --------------------------
	.section	.text.cuda_minimum_128_double,"ax",@progbits
	.align	128
        .global         cuda_minimum_128_double
        .type           cuda_minimum_128_double,@function
        .size           cuda_minimum_128_double,(.L_x_681 - cuda_minimum_128_double)
        .other          cuda_minimum_128_double,@"STO_CUDA_ENTRY STV_DEFAULT"
cuda_minimum_128_double:
.text.cuda_minimum_128_double:
        /* <DEDUP_REMOVED lines=45> */
.L_x_209:
[-C--:B0-----:R-:W-:Y:S01]  /*02d0*/  IMAD R4, R17, R8.reuse, RZ ;  /* 0x0000000811047224 */ /* 0x081fe200078e02ff */
[----:B------:R-:W-:Y:S01]  /*02e0*/  UMOV UR6, UR4 ;  /* 0x0000000400067c82 */ /* 0x000fe20008000000 */
[----:B------:R-:W-:Y:S02]  /*02f0*/  UMOV UR7, UR8 ;  /* 0x0000000800077c82 */ /* 0x000fe40008000000 */
[C---:B---3--:R-:W-:Y:S02]  /*0300*/  IMAD R13, R7.reuse, R9, R4 ;  /* 0x00000009070d7224 */ /* 0x048fe400078e0204 */
[----:B------:R-:W-:-:S04]  /*0310*/  IMAD.WIDE.U32 R4, R7, R8, UR6 ;  /* 0x0000000607047e25 */ /* 0x000fc8000f8e0008 */
[----:B------:R-:W-:Y:S01]  /*0320*/  IMAD.IADD R5, R5, 0x1, R13 ;  /* 0x0000000105057824 */ /* 0x000fe200078e020d */
        /* <DEDUP_REMOVED lines=13> */
.L_x_208:
[----:B------:R-:W-:Y:S05]  /*0400*/  BSYNC.RECONVERGENT B0 ;  /* 0x0000000000007941 */ /* 0x000fea0003800200 */
.L_x_207:
[----:B------:R-:W-:Y:S01]  /*0410*/  BAR.SYNC.DEFER_BLOCKING 0x0 ;  /* 0x0000000000007b1d */ /* 0x000fe20000010000 */
[----:B------:R-:W-:Y:S02]  /*0420*/  ISETP.GE.U32.AND P0, PT, R15, R4, PT ;  /* 0x000000040f00720c */ /* 0x000fe40003f06070 */
[C---:B------:R-:W-:Y:S02]  /*0430*/  ISETP.GT.U32.AND P1, PT, R2.reuse, 0x1f, PT ;  /* 0x0000001f0200780c */ /* 0x040fe40003f24070 */
[----:B------:R-:W-:Y:S01]  /*0440*/  ISETP.GE.U32.AND.EX P0, PT, RZ, R5, PT, P0 ;  /* 0x00000005ff00720c */ /* 0x000fe20003f06100 */
[----:B------:R-:W-:Y:S03]  /*0450*/  BSSY.RECONVERGENT B0, `(.L_x_210) ;  /* 0x0000007000007945 */ /* 0x000fe60003800200 */
[----:B------:R-:W-:-:S13]  /*0460*/  ISETP.GT.U32.OR P0, PT, R2, 0x3f, P0 ;  /* 0x0000003f0200780c */ /* 0x000fda0000704470 */
[----:B------:R-:W-:Y:S05]  /*0470*/  @P0 BRA `(.L_x_211) ;  /* 0x0000000000100947 */ /* 0x000fea0003800000 */
[----:B0-----:R-:W-:Y:S04]  /*0480*/  LDS.64 R8, [R6+0x200] ;  /* 0x0002000006087984 */ /* 0x001fe80000000a00 */
[----:B------:R-:W0:Y:S02]  /*0490*/  LDS.64 R10, [R6] ;  /* 0x00000000060a7984 */ /* 0x000e240000000a00 */
[----:B0-----:R-:W-:-:S14]  /*04a0*/  DSETP.GEU.AND P0, PT, R8, R10, PT ;  /* 0x0000000a0800722a */ /* 0x001fdc0003f0e000 */
[----:B------:R2:W-:Y:S02]  /*04b0*/  @!P0 STS.64 [R6], R8 ;  /* 0x0000000806008388 */ /* 0x0005e40000000a00 */
.L_x_211:
[----:B------:R-:W-:Y:S05]  /*04c0*/  BSYNC.RECONVERGENT B0 ;  /* 0x0000000000007941 */ /* 0x000fea0003800200 */
.L_x_210:
[----:B------:R-:W-:Y:S06]  /*04d0*/  BAR.SYNC.DEFER_BLOCKING 0x0 ;  /* 0x0000000000007b1d */ /* 0x000fec0000010000 */
[----:B------:R-:W-:Y:S05]  /*04e0*/  @P1 EXIT ;  /* 0x000000000000194d */ /* 0x000fea0003800000 */
[C---:B------:R-:W-:Y:S01]  /*04f0*/  VIADD R7, R2.reuse, 0x20 ;  /* 0x0000002002077836 */ /* 0x040fe20000000000 */
[----:B------:R-:W-:Y:S04]  /*0500*/  BSSY.RECONVERGENT B0, `(.L_x_212) ;  /* 0x0000009000007945 */ /* 0x000fe80003800200 */
[----:B------:R-:W-:Y:S01]  /*0510*/  ISETP.GE.U32.AND P0, PT, R7, R4, PT ;  /* 0x000000040700720c */ /* 0x000fe20003f06070 */
[----:B------:R-:W-:-:S03]  /*0520*/  VIADD R7, R2, 0x10 ;  /* 0x0000001002077836 */ /* 0x000fc60000000000 */
[----:B------:R-:W-:-:S13]  /*0530*/  ISETP.GE.U32.AND.EX P0, PT, RZ, R5, PT, P0 ;  /* 0x00000005ff00720c */ /* 0x000fda0003f06100 */
[----:B------:R-:W-:Y:S05]  /*0540*/  @P0 BRA `(.L_x_213) ;  /* 0x0000000000100947 */ /* 0x000fea0003800000 */
[----:B0-2---:R-:W-:Y:S04]  /*0550*/  LDS.64 R8, [R6+0x100] ;  /* 0x0001000006087984 */ /* 0x005fe80000000a00 */
[----:B------:R-:W0:Y:S02]  /*0560*/  LDS.64 R10, [R6] ;  /* 0x00000000060a7984 */ /* 0x000e240000000a00 */
[----:B0-----:R-:W-:-:S14]  /*0570*/  DSETP.GEU.AND P0, PT, R8, R10, PT ;  /* 0x0000000a0800722a */ /* 0x001fdc0003f0e000 */
[----:B------:R4:W-:Y:S02]  /*0580*/  @!P0 STS.64 [R6], R8 ;  /* 0x0000000806008388 */ /* 0x0009e40000000a00 */
.L_x_213:
[----:B------:R-:W-:Y:S05]  /*0590*/  BSYNC.RECONVERGENT B0 ;  /* 0x0000000000007941 */ /* 0x000fea0003800200 */
.L_x_212:
        /* <DEDUP_REMOVED lines=10> */
.L_x_215:
[----:B------:R-:W-:Y:S05]  /*0640*/  BSYNC.RECONVERGENT B0 ;  /* 0x0000000000007941 */ /* 0x000fea0003800200 */
.L_x_214:
        /* <DEDUP_REMOVED lines=10> */
.L_x_217:
[----:B------:R-:W-:Y:S05]  /*06f0*/  BSYNC.RECONVERGENT B0 ;  /* 0x0000000000007941 */ /* 0x000fea0003800200 */
.L_x_216:
        /* <DEDUP_REMOVED lines=10> */
.L_x_219:
[----:B------:R-:W-:Y:S05]  /*07a0*/  BSYNC.RECONVERGENT B0 ;  /* 0x0000000000007941 */ /* 0x000fea0003800200 */
.L_x_218:
        /* <DEDUP_REMOVED lines=10> */
.L_x_221:
[----:B------:R-:W-:Y:S05]  /*0850*/  BSYNC.RECONVERGENT B0 ;  /* 0x0000000000007941 */ /* 0x000fea0003800200 */
.L_x_220:
        /* <DEDUP_REMOVED lines=8> */
[----:B01234-:R-:W0:Y:S02]  /*08e0*/  LDS.128 R4, [UR4] ;  /* 0x00000004ff047984 */ /* 0x01fe240008000c00 */
[----:B0-----:R-:W-:-:S14]  /*08f0*/  DSETP.GEU.AND P0, PT, R6, R4, PT ;  /* 0x000000040600722a */ /* 0x001fdc0003f0e000 */
[----:B------:R-:W-:Y:S05]  /*0900*/  @P0 BRA `(.L_x_224) ;  /* 0x0000000000280947 */ /* 0x000fea0003800000 */
[----:B------:R0:W-:Y:S01]  /*0910*/  STS.64 [UR4], R6 ;  /* 0x00000006ff007988 */ /* 0x0001e20008000a04 */
[----:B------:R-:W-:Y:S02]  /*0920*/  IMAD.MOV.U32 R4, RZ, RZ, R6 ;  /* 0x000000ffff047224 */ /* 0x000fe400078e0006 */
[----:B------:R-:W-:Y:S01]  /*0930*/  IMAD.MOV.U32 R5, RZ, RZ, R7 ;  /* 0x000000ffff057224 */ /* 0x000fe200078e0007 */
[----:B------:R-:W-:Y:S06]  /*0940*/  BRA `(.L_x_224) ;  /* 0x0000000000187947 */ /* 0x000fec0003800000 */
.L_x_223:
[----:B------:R-:W-:-:S13]  /*0950*/  ISETP.NE.AND P0, PT, R2, RZ, PT ;  /* 0x000000ff0200720c */ /* 0x000fda0003f05270 */
[----:B------:R-:W-:Y:S05]  /*0960*/  @P0 EXIT ;  /* 0x000000000000094d */ /* 0x000fea0003800000 */
[----:B------:R-:W5:Y:S01]  /*0970*/  S2UR UR5, SR_CgaCtaId ;  /* 0x00000000000579c3 */ /* 0x000f620000008800 */
[----:B------:R-:W-:Y:S02]  /*0980*/  UMOV UR4, 0x400 ;  /* 0x0000040000047882 */ /* 0x000fe40000000000 */
[----:B-----5:R-:W-:-:S09]  /*0990*/  ULEA UR4, UR5, UR4, 0x18 ;  /* 0x0000000405047291 */ /* 0x020fd2000f8ec0ff */
[----:B------:R-:W0:Y:S03]  /*09a0*/  LDS.64 R4, [UR4] ;  /* 0x00000004ff047984 */ /* 0x000e260008000a00 */
.L_x_224:
[----:B------:R-:W-:Y:S05]  /*09b0*/  BSYNC.RECONVERGENT B0 ;  /* 0x0000000000007941 */ /* 0x000fea0003800200 */
.L_x_222:
[----:B------:R-:W5:Y:S01]  /*09c0*/  LDCU UR4, c[0x0][0x374] ;  /* 0x00006e80ff0477ac */ /* 0x000f620008000800 */
[----:B01234-:R-:W0:Y:S01]  /*09d0*/  LDC.64 R6, c[0x0][0x390] ;  /* 0x0000e400ff067b82 */ /* 0x01fe220000000a00 */
[----:B-----5:R-:W-:-:S06]  /*09e0*/  UIMAD UR4, UR13, UR4, UR12 ;  /* 0x000000040d0472a4 */ /* 0x020fcc000f8e020c */
[----:B------:R-:W-:-:S04]  /*09f0*/  IMAD R3, R0, UR4, R3 ;  /* 0x0000000400037c24 */ /* 0x000fc8000f8e0203 */
[----:B0-----:R-:W-:-:S05]  /*0a00*/  IMAD.WIDE.U32 R2, R3, 0x8, R6 ;  /* 0x0000000803027825 */ /* 0x001fca00078e0006 */
[----:B------:R-:W-:Y:S01]  /*0a10*/  STG.E.64 desc[UR10][R2.64], R4 ;  /* 0x0000000402007986 */ /* 0x000fe2000c101b0a */
[----:B------:R-:W-:Y:S05]  /*0a20*/  EXIT ;  /* 0x000000000000794d */ /* 0x000fea0003800000 */
.L_x_225:
        /* <DEDUP_REMOVED lines=13> */
.L_x_681:


//--------------------- .text.cuda_minimum_256_double --------------------------
	.section	.text.cuda_minimum_256_double,"ax",@progbits
	.align	128
        .global         cuda_minimum_256_double
        .type           cuda_minimum_256_double,@function
        .size           cuda_minimum_256_double,(.L_x_682 - cuda_minimum_256_double)
        .other          cuda_minimum_256_double,@"STO_CUDA_ENTRY STV_DEFAULT"
cuda_minimum_256_double:
.text.cuda_minimum_256_double:
        /* <DEDUP_REMOVED lines=45> */
.L_x_228:
        /* <DEDUP_REMOVED lines=19> */
.L_x_227:
[----:B------:R-:W-:Y:S05]  /*0400*/  BSYNC.RECONVERGENT B0 ;  /* 0x0000000000007941 */ /* 0x000fea0003800200 */
.L_x_226:
[----:B------:R-:W-:Y:S01]  /*0410*/  BAR.SYNC.DEFER_BLOCKING 0x0 ;  /* 0x0000000000007b1d */ /* 0x000fe20000010000 */
[----:B------:R-:W-:Y:S01]  /*0420*/  ISETP.GE.U32.AND P0, PT, R17, R2, PT ;  /* 0x000000021100720c */ /* 0x000fe20003f06070 */
[----:B------:R-:W-:-:S03]  /*0430*/  VIADD R7, R0, 0x40 ;  /* 0x0000004000077836 */ /* 0x000fc60000000000 */
        /* <DEDUP_REMOVED lines=8> */
.L_x_230:
[----:B------:R-:W-:Y:S05]  /*04c0*/  BSYNC.RECONVERGENT B0 ;  /* 0x0000000000007941 */ /* 0x000fea0003800200 */
.L_x_229:
[----:B------:R-:W-:Y:S01]  /*04d0*/  BAR.SYNC.DEFER_BLOCKING 0x0 ;  /* 0x0000000000007b1d */ /* 0x000fe20000010000 */
[----:B------:R-:W-:Y:S02]  /*04e0*/  ISETP.GE.U32.AND P0, PT, R7, R2, PT ;  /* 0x000000020700720c */ /* 0x000fe40003f06070 */
[C---:B------:R-:W-:Y:S02]  /*04f0*/  ISETP.GT.U32.AND P1, PT, R0.reuse, 0x1f, PT ;  /* 0x0000001f0000780c */ /* 0x040fe40003f24070 */
[----:B------:R-:W-:Y:S01]  /*0500*/  ISETP.GE.U32.AND.EX P0, PT, RZ, R4, PT, P0 ;  /* 0x00000004ff00720c */ /* 0x000fe20003f06100 */
[----:B------:R-:W-:Y:S03]  /*0510*/  BSSY.RECONVERGENT B0, `(.L_x_231) ;  /* 0x0000007000007945 */ /* 0x000fe60003800200 */
[----:B------:R-:W-:-:S13]  /*0520*/  ISETP.GT.U32.OR P0, PT, R0, 0x3f, P0 ;  /* 0x0000003f0000780c */ /* 0x000fda0000704470 */
[----:B------:R-:W-:Y:S05]  /*0530*/  @P0 BRA `(.L_x_232) ;  /* 0x0000000000100947 */ /* 0x000fea0003800000 */
[----:B0-2---:R-:W-:Y:S04]  /*0540*/  LDS.64 R8, [R5+0x200] ;  /* 0x0002000005087984 */ /* 0x005fe80000000a00 */
[----:B------:R-:W0:Y:S02]  /*0550*/  LDS.64 R10, [R5] ;  /* 0x00000000050a7984 */ /* 0x000e240000000a00 */
[----:B0-----:R-:W-:-:S14]  /*0560*/  DSETP.GEU.AND P0, PT, R8, R10, PT ;  /* 0x0000000a0800722a */ /* 0x001fdc0003f0e000 */
[----:B------:R4:W-:Y:S02]  /*0570*/  @!P0 STS.64 [R5], R8 ;  /* 0x0000000805008388 */ /* 0x0009e40000000a00 */
.L_x_232:
[----:B------:R-:W-:Y:S05]  /*0580*/  BSYNC.RECONVERGENT B0 ;  /* 0x0000000000007941 */ /* 0x000fea0003800200 */
.L_x_231:
        /* <DEDUP_REMOVED lines=8> */
[----:B0-2-4-:R-:W-:Y:S04]  /*0610*/  LDS.64 R8, [R5+0x100] ;  /* 0x0001000005087984 */ /* 0x015fe80000000a00 */
[----:B------:R-:W0:Y:S02]  /*0620*/  LDS.64 R10, [R5] ;  /* 0x00000000050a7984 */ /* 0x000e240000000a00 */
[----:B0-----:R-:W-:-:S14]  /*0630*/  DSETP.GEU.AND P0, PT, R8, R10, PT ;  /* 0x0000000a0800722a */ /* 0x001fdc0003f0e000 */
[----:B------:R0:W-:Y:S02]  /*0640*/  @!P0 STS.64 [R5], R8 ;  /* 0x0000000805008388 */ /* 0x0001e40000000a00 */
.L_x_234:
[----:B------:R-:W-:Y:S05]  /*0650*/  BSYNC.RECONVERGENT B0 ;  /* 0x0000000000007941 */ /* 0x000fea0003800200 */
.L_x_233:
        /* <DEDUP_REMOVED lines=10> */
.L_x_236:
[----:B------:R-:W-:Y:S05]  /*0700*/  BSYNC.RECONVERGENT B0 ;  /* 0x0000000000007941 */ /* 0x000fea0003800200 */
.L_x_235:
        /* <DEDUP_REMOVED lines=10> */
.L_x_238:
[----:B------:R-:W-:Y:S05]  /*07b0*/  BSYNC.RECONVERGENT B0 ;  /* 0x0000000000007941 */ /* 0x000fea0003800200 */
.L_x_237:
        /* <DEDUP_REMOVED lines=10> */
.L_x_240:
[----:B------:R-:W-:Y:S05]  /*0860*/  BSYNC.RECONVERGENT B0 ;  /* 0x0000000000007941 */ /* 0x000fea0003800200 */
.L_x_239:
        /* <DEDUP_REMOVED lines=10> */
.L_x_242:
[----:B------:R-:W-:Y:S05]  /*0910*/  BSYNC.RECONVERGENT B0 ;  /* 0x0000000000007941 */ /* 0x000fea0003800200 */
.L_x_241:
        /* <DEDUP_REMOVED lines=15> */
.L_x_244:
[----:B------:R-:W-:-:S13]  /*0a10*/  ISETP.NE.AND P0, PT, R0, RZ, PT ;  /* 0x000000ff0000720c */ /* 0x000fda0003f05270 */
[----:B------:R-:W-:Y:S05]  /*0a20*/  @P0 EXIT ;  /* 0x000000000000094d */ /* 0x000fea0003800000 */
[----:B------:R-:W5:Y:S01]  /*0a30*/  S2UR UR5, SR_CgaCtaId ;  /* 0x00000000000579c3 */ /* 0x000f620000008800 */
[----:B------:R-:W-:Y:S02]  /*0a40*/  UMOV UR4, 0x400 ;  /* 0x0000040000047882 */ /* 0x000fe40000000000 */
[----:B-----5:R-:W-:-:S09]  /*0a50*/  ULEA UR4, UR5, UR4, 0x18 ;  /* 0x0000000405047291 */ /* 0x020fd2000f8ec0ff */
[----:B0-2-4-:R-:W2:Y:S03]  /*0a60*/  LDS.64 R8, [UR4] ;  /* 0x00000004ff087984 */ /* 0x015ea60008000a00 */
.L_x_245:
[----:B------:R-:W-:Y:S05]  /*0a70*/  BSYNC.RECONVERGENT B0 ;  /* 0x0000000000007941 */ /* 0x000fea0003800200 */
.L_x_243:
[----:B------:R-:W4:Y:S01]  /*0a80*/  LDCU UR4, c[0x0][0x374] ;  /* 0x00006e80ff0477ac */ /* 0x000f220008000800 */
[----:B-1-3--:R-:W1:Y:S01]  /*0a90*/  LDC.64 R4, c[0x0][0x390] ;  /* 0x0000e400ff047b82 */ /* 0x00ae620000000a00 */
[----:B----4-:R-:W-:-:S06]  /*0aa0*/  UIMAD UR4, UR13, UR4, UR12 ;  /* 0x000000040d0472a4 */ /* 0x010fcc000f8e020c */
[----:B------:R-:W-:-:S04]  /*0ab0*/  IMAD R3, R6, UR4, R3 ;  /* 0x0000000406037c24 */ /* 0x000fc8000f8e0203 */
[----:B-1----:R-:W-:-:S05]  /*0ac0*/  IMAD.WIDE.U32 R2, R3, 0x8, R4 ;  /* 0x0000000803027825 */ /* 0x002fca00078e0004 */
[----:B--2---:R-:W-:Y:S01]  /*0ad0*/  STG.E.64 desc[UR10][R2.64], R8 ;  /* 0x0000000802007986 */ /* 0x004fe2000c101b0a */
[----:B------:R-:W-:Y:S05]  /*0ae0*/  EXIT ;  /* 0x000000000000794d */ /* 0x000fea0003800000 */
.L_x_246:
        /* <DEDUP_REMOVED lines=9> */
.L_x_682:


//--------------------- .text.cuda_minimum_512_double --------------------------
	.section	.text.cuda_minimum_512_double,"ax",@progbits
	.align	128
        .global         cuda_minimum_512_double
        .type           cuda_minimum_512_double,@function
        .size           cuda_minimum_512_double,(.L_x_683 - cuda_minimum_512_double)
        .other          cuda_minimum_512_double,@"STO_CUDA_ENTRY STV_DEFAULT"
cuda_minimum_512_double:
.text.cuda_minimum_512_double:
        /* <DEDUP_REMOVED lines=45> */
.L_x_249:
        /* <DEDUP_REMOVED lines=19> */
.L_x_248:
[----:B------:R-:W-:Y:S05]  /*0400*/  BSYNC.RECONVERGENT B0 ;  /* 0x0000000000007941 */ /* 0x000fea0003800200 */
.L_x_247:
        /* <DEDUP_REMOVED lines=11> */
.L_x_251:
[----:B------:R-:W-:Y:S05]  /*04c0*/  BSYNC.RECONVERGENT B0 ;  /* 0x0000000000007941 */ /* 0x000fea0003800200 */
.L_x_250:
[----:B------:R-:W-:Y:S01]  /*04d0*/  BAR.SYNC.DEFER_BLOCKING 0x0 ;  /* 0x0000000000007b1d */ /* 0x000fe20000010000 */
[----:B------:R-:W-:Y:S01]  /*04e0*/  ISETP.GE.U32.AND P0, PT, R7, R2, PT ;  /* 0x000000020700720c */ /* 0x000fe20003f06070 */
[----:B------:R-:W-:-:S03]  /*04f0*/  VIADD R7, R0, 0x40 ;  /* 0x0000004000077836 */ /* 0x000fc60000000000 */
        /* <DEDUP_REMOVED lines=8> */
.L_x_253:
[----:B------:R-:W-:Y:S05]  /*0580*/  BSYNC.RECONVERGENT B0 ;  /* 0x0000000000007941 */ /* 0x000fea0003800200 */
.L_x_252:
[----:B------:R-:W-:Y:S01]  /*0590*/  BAR.SYNC.DEFER_BLOCKING 0x0 ;  /* 0x0000000000007b1d */ /* 0x000fe20000010000 */
[----:B------:R-:W-:Y:S02]  /*05a0*/  ISETP.GE.U32.AND P0, PT, R7, R2, PT ;  /* 0x000000020700720c */ /* 0x000fe40003f06070 */
[C---:B------:R-:W-:Y:S02]  /*05b0*/  ISETP.GT.U32.AND P1, PT, R0.reuse, 0x1f, PT ;  /* 0x0000001f0000780c */ /* 0x040fe40003f24070 */
[----:B------:R-:W-:Y:S01]  /*05c0*/  ISETP.GE.U32.AND.EX P0, PT, RZ, R4, PT, P0 ;  /* 0x00000004ff00720c */ /* 0x000fe20003f06100 */
[----:B------:R-:W-:Y:S03]  /*05d0*/  BSSY.RECONVERGENT B0, `(.L_x_254) ;  /* 0x0000007000007945 */ /* 0x000fe60003800200 */
[----:B------:R-:W-:-:S13]  /*05e0*/  ISETP.GT.U32.OR P0, PT, R0, 0x3f, P0 ;  /* 0x0000003f0000780c */ /* 0x000fda0000704470 */
[----:B------:R-:W-:Y:S05]  /*05f0*/  @P0 BRA `(.L_x_255) ;  /* 0x0000000000100947 */ /* 0x000fea0003800000 */
[----:B0-2-4-:R-:W-:Y:S04]  /*0600*/  LDS.64 R8, [R5+0x200] ;  /* 0x0002000005087984 */ /* 0x015fe80000000a00 */
[----:B------:R-:W0:Y:S02]  /*0610*/  LDS.64 R10, [R5] ;  /* 0x00000000050a7984 */ /* 0x000e240000000a00 */
[----:B0-----:R-:W-:-:S14]  /*0620*/  DSETP.GEU.AND P0, PT, R8, R10, PT ;  /* 0x0000000a0800722a */ /* 0x001fdc0003f0e000 */
[----:B------:R0:W-:Y:S02]  /*0630*/  @!P0 STS.64 [R5], R8 ;  /* 0x0000000805008388 */ /* 0x0001e40000000a00 */
.L_x_255:
[----:B------:R-:W-:Y:S05]  /*0640*/  BSYNC.RECONVERGENT B0 ;  /* 0x0000000000007941 */ /* 0x000fea0003800200 */
.L_x_254:
        /* <DEDUP_REMOVED lines=12> */
.L_x_257:
[----:B------:R-:W-:Y:S05]  /*0710*/  BSYNC.RECONVERGENT B0 ;  /* 0x0000000000007941 */ /* 0x000fea0003800200 */
.L_x_256:
        /* <DEDUP_REMOVED lines=10> */
.L_x_259:
[----:B------:R-:W-:Y:S05]  /*07c0*/  BSYNC.RECONVERGENT B0 ;  /* 0x0000000000007941 */ /* 0x000fea0003800200 */
.L_x_258:
        /* <DEDUP_REMOVED lines=10> */
.L_x_261:
[----:B------:R-:W-:Y:S05]  /*0870*/  BSYNC.RECONVERGENT B0 ;  /* 0x0000000000007941 */ /* 0x000fea0003800200 */
.L_x_260:
        /* <DEDUP_REMOVED lines=10> */
.L_x_263:
[----:B------:R-:W-:Y:S05]  /*0920*/  BSYNC.RECONVERGENT B0 ;  /* 0x0000000000007941 */ /* 0x000fea0003800200 */
.L_x_262:
        /* <DEDUP_REMOVED lines=10> */
.L_x_265:
[----:B------:R-:W-:Y:S05]  /*09d0*/  BSYNC.RECONVERGENT B0 ;  /* 0x0000000000007941 */ /* 0x000fea0003800200 */
.L_x_264:
        /* <DEDUP_REMOVED lines=15> */
.L_x_267:
[----:B------:R-:W-:-:S13]  /*0ad0*/  ISETP.NE.AND P0, PT, R0, RZ, PT ;  /* 0x000000ff0000720c */ /* 0x000fda0003f05270 */
[----:B------:R-:W-:Y:S05]  /*0ae0*/  @P0 EXIT ;  /* 0x000000000000094d */ /* 0x000fea0003800000 */
[----:B------:R-:W5:Y:S01]  /*0af0*/  S2UR UR5, SR_CgaCtaId ;  /* 0x00000000000579c3 */ /* 0x000f620000008800 */
[----:B------:R-:W-:Y:S02]  /*0b00*/  UMOV UR4, 0x400 ;  /* 0x0000040000047882 */ /* 0x000fe40000000000 */
[----:B-----5:R-:W-:-:S09]  /*0b10*/  ULEA UR4, UR5, UR4, 0x18 ;  /* 0x0000000405047291 */ /* 0x020fd2000f8ec0ff */
[----:B0-2-4-:R-:W0:Y:S03]  /*0b20*/  LDS.64 R8, [UR4] ;  /* 0x00000004ff087984 */ /* 0x015e260008000a00 */
.L_x_268:
[----:B------:R-:W-:Y:S05]  /*0b30*/  BSYNC.RECONVERGENT B0 ;  /* 0x0000000000007941 */ /* 0x000fea0003800200 */
.L_x_266:
[----:B------:R-:W4:Y:S01]  /*0b40*/  LDCU UR4, c[0x0][0x374] ;  /* 0x00006e80ff0477ac */ /* 0x000f220008000800 */
[----:B-1-3--:R-:W1:Y:S01]  /*0b50*/  LDC.64 R4, c[0x0][0x390] ;  /* 0x0000e400ff047b82 */ /* 0x00ae620000000a00 */
[----:B----4-:R-:W-:-:S06]  /*0b60*/  UIMAD UR4, UR13, UR4, UR12 ;  /* 0x000000040d0472a4 */ /* 0x010fcc000f8e020c */
[----:B------:R-:W-:-:S04]  /*0b70*/  IMAD R3, R6, UR4, R3 ;  /* 0x0000000406037c24 */ /* 0x000fc8000f8e0203 */
[----:B-1----:R-:W-:-:S05]  /*0b80*/  IMAD.WIDE.U32 R2, R3, 0x8, R4 ;  /* 0x0000000803027825 */ /* 0x002fca00078e0004 */
[----:B0-----:R-:W-:Y:S01]  /*0b90*/  STG.E.64 desc[UR10][R2.64], R8 ;  /* 0x0000000802007986 */ /* 0x001fe2000c101b0a */
[----:B------:R-:W-:Y:S05]  /*0ba0*/  EXIT ;  /* 0x000000000000794d */ /* 0x000fea0003800000 */
.L_x_269:
        /* <DEDUP_REMOVED lines=13> */
.L_x_683:


//--------------------- .text.cuda_maximum_2_float --------------------------
	.section	.text.cuda_maximum_2_float,"ax",@progbits
	.align	128
        .global         cuda_maximum_2_float
        .type           cuda_maximum_2_float,@function
        .size           cuda_maximum_2_float,(.L_x_684 - cuda_maximum_2_float)
        .other          cuda_maximum_2_float,@"STO_CUDA_ENTRY STV_DEFAULT"
cuda_maximum_2_float:
.text.cuda_maximum_2_float:
        /* <DEDUP_REMOVED lines=45> */
.L_x_272:
        /* <DEDUP_REMOVED lines=14> */
[----:B--2---:R-:W-:-:S13]  /*03b0*/  FSETP.GT.AND P1, PT, R8, R11, PT ;  /* 0x0000000b0800720b */ /* 0x004fda0003f24000 */
[----:B------:R4:W-:Y:S01]  /*03c0*/  @P1 STS [R2], R8 ;  /* 0x0000000802001388 */ /* 0x0009e20000000800 */
[----:B------:R-:W-:Y:S01]  /*03d0*/  @P1 IMAD.MOV.U32 R11, RZ, RZ, R8 ;  /* 0x000000ffff0b1224 */ /* 0x000fe200078e0008 */
[----:B------:R-:W-:Y:S06]  /*03e0*/  @!P0 BRA `(.L_x_272) ;  /* 0xfffffffc00b88947 */ /* 0x000fec000383ffff */
.L_x_271:
[----:B------:R-:W-:Y:S05]  /*03f0*/  BSYNC.RECONVERGENT B0 ;  /* 0x0000000000007941 */ /* 0x000fea0003800200 */
.L_x_270:
        /* <DEDUP_REMOVED lines=12> */
[----:B0-----:R-:W-:-:S13]  /*04c0*/  FSETP.GT.AND P0, PT, R5, R4, PT ;  /* 0x000000040500720b */ /* 0x001fda0003f04000 */
[----:B------:R-:W-:Y:S05]  /*04d0*/  @!P0 BRA `(.L_x_275) ;  /* 0x0000000000248947 */ /* 0x000fea0003800000 */
[----:B------:R1:W-:Y:S01]  /*04e0*/  STS [UR4], R5 ;  /* 0x00000005ff007988 */ /* 0x0003e20008000804 */
[----:B------:R-:W-:Y:S01]  /*04f0*/  IMAD.MOV.U32 R4, RZ, RZ, R5 ;  /* 0x000000ffff047224 */ /* 0x000fe200078e0005 */
[----:B------:R-:W-:Y:S06]  /*0500*/  BRA `(.L_x_275) ;  /* 0x0000000000187947 */ /* 0x000fec0003800000 */
.L_x_274:
[----:B------:R-:W-:-:S13]  /*0510*/  ISETP.NE.AND P0, PT, R3, RZ, PT ;  /* 0x000000ff0300720c */ /* 0x000fda0003f05270 */
[----:B------:R-:W-:Y:S05]  /*0520*/  @P0 EXIT ;  /* 0x000000000000094d */ /* 0x000fea0003800000 */
[----:B------:R-:W0:Y:S01]  /*0530*/  S2UR UR5, SR_CgaCtaId ;  /* 0x00000000000579c3 */ /* 0x000e220000008800 */
[----:B------:R-:W-:Y:S02]  /*0540*/  UMOV UR4, 0x400 ;  /* 0x0000040000047882 */ /* 0x000fe40000000000 */
[----:B0-----:R-:W-:-:S09]  /*0550*/  ULEA UR4, UR5, UR4, 0x18 ;  /* 0x0000000405047291 */ /* 0x001fd2000f8ec0ff */
[----:B------:R-:W0:Y:S03]  /*0560*/  LDS R4, [UR4] ;  /* 0x00000004ff047984 */ /* 0x000e260008000800 */
.L_x_275:
[----:B------:R-:W-:Y:S05]  /*0570*/  BSYNC.RECONVERGENT B0 ;  /* 0x0000000000007941 */ /* 0x000fea0003800200 */
.L_x_273:
[----:B------:R-:W2:Y:S01]  /*0580*/  LDCU UR4, c[0x0][0x374] ;  /* 0x00006e80ff0477ac */ /* 0x000ea20008000800 */
[----:B------:R-:W3:Y:S01]  /*0590*/  LDC.64 R2, c[0x0][0x390] ;  /* 0x0000e400ff027b82 */ /* 0x000ee20000000a00 */
[----:B--2---:R-:W-:-:S06]  /*05a0*/  UIMAD UR4, UR13, UR4, UR12 ;  /* 0x000000040d0472a4 */ /* 0x004fcc000f8e020c */
[----:B-1----:R-:W-:-:S04]  /*05b0*/  IMAD R5, R13, UR4, R0 ;  /* 0x000000040d057c24 */ /* 0x002fc8000f8e0200 */
[----:B---3--:R-:W-:-:S05]  /*05c0*/  IMAD.WIDE.U32 R2, R5, 0x4, R2 ;  /* 0x0000000405027825 */ /* 0x008fca00078e0002 */
[----:B0-----:R-:W-:Y:S01]  /*05d0*/  STG.E desc[UR10][R2.64], R4 ;  /* 0x0000000402007986 */ /* 0x001fe2000c10190a */
[----:B------:R-:W-:Y:S05]  /*05e0*/  EXIT ;  /* 0x000000000000794d */ /* 0x000fea0003800000 */
.L_x_276:
        /* <DEDUP_REMOVED lines=9> */
.L_x_684:


//--------------------- .text.cuda_maximum_4_float --------------------------
	.section	.text.cuda_maximum_4_float,"ax",@progbits
	.align	128
        .global         cuda_maximum_4_float
        .type           cuda_maximum_4_float,@function
        .size           cuda_maximum_4_float,(.L_x_685 - cuda_maximum_4_float)
        .other          cuda_maximum_4_float,@"STO_CUDA_ENTRY STV_DEFAULT"
cuda_maximum_4_float:
.text.cuda_maximum_4_float:
        /* <DEDUP_REMOVED lines=45> */
.L_x_279:
        /* <DEDUP_REMOVED lines=14> */
[----:B--2---:R-:W-:-:S13]  /*03b0*/  FSETP.GT.AND P1, PT, R10, R13, PT ;  /* 0x0000000d0a00720b */ /* 0x004fda0003f24000 */
[----:B------:R4:W-:Y:S01]  /*03c0*/  @P1 STS [R12], R10 ;  /* 0x0000000a0c001388 */ /* 0x0009e20000000800 */
[----:B------:R-:W-:Y:S01]  /*03d0*/  @P1 MOV R13, R10 ;  /* 0x0000000a000d1202 */ /* 0x000fe20000000f00 */
[----:B------:R-:W-:Y:S06]  /*03e0*/  @!P0 BRA `(.L_x_279) ;  /* 0xfffffffc00b88947 */ /* 0x000fec000383ffff */
.L_x_278:
[----:B------:R-:W-:Y:S05]  /*03f0*/  BSYNC.RECONVERGENT B0 ;  /* 0x0000000000007941 */ /* 0x000fea0003800200 */
.L_x_277:
        /* <DEDUP_REMOVED lines=11> */
[----:B-1----:R-:W-:-:S13]  /*04b0*/  FSETP.GT.AND P0, PT, R5, R4, PT ;  /* 0x000000040500720b */ /* 0x002fda0003f04000 */
[----:B------:R1:W-:Y:S02]  /*04c0*/  @P0 STS [R12], R5 ;  /* 0x000000050c000388 */ /* 0x0003e40000000800 */
.L_x_281:
[----:B------:R-:W-:Y:S05]  /*04d0*/  BSYNC.RECONVERGENT B0 ;  /* 0x0000000000007941 */ /* 0x000fea0003800200 */
.L_x_280:
        /* <DEDUP_REMOVED lines=9> */
[----:B-1----:R-:W-:-:S13]  /*0570*/  FSETP.GT.AND P0, PT, R5, R4, PT ;  /* 0x000000040500720b */ /* 0x002fda0003f04000 */
[----:B------:R-:W-:Y:S05]  /*0580*/  @!P0 BRA `(.L_x_284) ;  /* 0x0000000000248947 */ /* 0x000fea0003800000 */
[----:B------:R3:W-:Y:S01]  /*0590*/  STS [UR4], R5 ;  /* 0x00000005ff007988 */ /* 0x0007e20008000804 */
[----:B------:R-:W-:Y:S01]  /*05a0*/  IMAD.MOV.U32 R4, RZ, RZ, R5 ;  /* 0x000000ffff047224 */ /* 0x000fe200078e0005 */
[----:B------:R-:W-:Y:S06]  /*05b0*/  BRA `(.L_x_284) ;  /* 0x0000000000187947 */ /* 0x000fec0003800000 */
.L_x_283:
[----:B------:R-:W-:-:S13]  /*05c0*/  ISETP.NE.AND P0, PT, R3, RZ, PT ;  /* 0x000000ff0300720c */ /* 0x000fda0003f05270 */
[----:B------:R-:W-:Y:S05]  /*05d0*/  @P0 EXIT ;  /* 0x000000000000094d */ /* 0x000fea0003800000 */
[----:B------:R-:W2:Y:S01]  /*05e0*/  S2UR UR5, SR_CgaCtaId ;  /* 0x00000000000579c3 */ /* 0x000ea20000008800 */
[----:B------:R-:W-:Y:S02]  /*05f0*/  UMOV UR4, 0x400 ;  /* 0x0000040000047882 */ /* 0x000fe40000000000 */
[----:B--2---:R-:W-:-:S09]  /*0600*/  ULEA UR4, UR5, UR4, 0x18 ;  /* 0x0000000405047291 */ /* 0x004fd2000f8ec0ff */
[----:B------:R-:W2:Y:S03]  /*0610*/  LDS R4, [UR4] ;  /* 0x00000004ff047984 */ /* 0x000ea60008000800 */
.L_x_284:
[----:B------:R-:W-:Y:S05]  /*0620*/  BSYNC.RECONVERGENT B0 ;  /* 0x0000000000007941 */ /* 0x000fea0003800200 */
.L_x_282:
[----:B------:R-:W5:Y:S01]  /*0630*/  LDCU UR4, c[0x0][0x374] ;  /* 0x00006e80ff0477ac */ /* 0x000f620008000800 */
[----:B------:R-:W0:Y:S01]  /*0640*/  LDC.64 R2, c[0x0][0x390] ;  /* 0x0000e400ff027b82 */ /* 0x000e220000000a00 */
[----:B-----5:R-:W-:-:S06]  /*0650*/  UIMAD UR4, UR13, UR4, UR12 ;  /* 0x000000040d0472a4 */ /* 0x020fcc000f8e020c */
[----:B------:R-:W-:-:S04]  /*0660*/  IMAD R7, R7, UR4, R0 ;  /* 0x0000000407077c24 */ /* 0x000fc8000f8e0200 */
[----:B0-----:R-:W-:-:S05]  /*0670*/  IMAD.WIDE.U32 R2, R7, 0x4, R2 ;  /* 0x0000000407027825 */ /* 0x001fca00078e0002 */
[----:B--2---:R-:W-:Y:S01]  /*0680*/  STG.E desc[UR10][R2.64], R4 ;  /* 0x0000000402007986 */ /* 0x004fe2000c10190a */
[----:B------:R-:W-:Y:S05]  /*0690*/  EXIT ;  /* 0x000000000000794d */ /* 0x000fea0003800000 */
.L_x_285:
        /* <DEDUP_REMOVED lines=14> */
.L_x_685:


//--------------------- .text.cuda_maximum_8_float --------------------------
	.section	.text.cuda_maximum_8_float,"ax",@progbits
	.align	128
        .global         cuda_maximum_8_float
        .type           cuda_maximum_8_float,@function
        .size           cuda_maximum_8_float,(.L_x_686 - cuda_maximum_8_float)
        .other          cuda_maximum_8_float,@"STO_CUDA_ENTRY STV_DEFAULT"
cuda_maximum_8_float:
.text.cuda_maximum_8_float:
        /* <DEDUP_REMOVED lines=45> */
.L_x_288:
        /* <DEDUP_REMOVED lines=16> */
[----:B------:R-:W-:Y:S01]  /*03d0*/  @P1 IMAD.MOV.U32 R13, RZ, RZ, R10 ;  /* 0x000000ffff0d1224 */ /* 0x000fe200078e000a */
[----:B------:R-:W-:Y:S06]  /*03e0*/  @!P0 BRA `(.L_x_288) ;  /* 0xfffffffc00b88947 */ /* 0x000fec000383ffff */
.L_x_287:
[----:B------:R-:W-:Y:S05]  /*03f0*/  BSYNC.RECONVERGENT B0 ;  /* 0x0000000000007941 */ /* 0x000fea0003800200 */
.L_x_286:
        /* <DEDUP_REMOVED lines=11> */
[----:B0-----:R-:W-:-:S13]  /*04b0*/  FSETP.GT.AND P0, PT, R7, R6, PT ;  /* 0x000000060700720b */ /* 0x001fda0003f04000 */
[----:B------:R0:W-:Y:S02]  /*04c0*/  @P0 STS [R12], R7 ;  /* 0x000000070c000388 */ /* 0x0001e40000000800 */
.L_x_290:
[----:B------:R-:W-:Y:S05]  /*04d0*/  BSYNC.RECONVERGENT B0 ;  /* 0x0000000000007941 */ /* 0x000fea0003800200 */
.L_x_289:
        /* <DEDUP_REMOVED lines=8> */
[----:B0-----:R-:W-:-:S13]  /*0560*/  FSETP.GT.AND P0, PT, R7, R6, PT ;  /* 0x000000060700720b */ /* 0x001fda0003f04000 */
[----:B------:R2:W-:Y:S02]  /*0570*/  @P0 STS [R12], R7 ;  /* 0x000000070c000388 */ /* 0x0005e40000000800 */
.L_x_292:
[----:B------:R-:W-:Y:S05]  /*0580*/  BSYNC.RECONVERGENT B0 ;  /* 0x0000000000007941 */ /* 0x000fea0003800200 */
.L_x_291:
        /* <DEDUP_REMOVED lines=9> */
[----:B0-----:R-:W-:-:S13]  /*0620*/  FSETP.GT.AND P0, PT, R7, R6, PT ;  /* 0x000000060700720b */ /* 0x001fda0003f04000 */
[----:B------:R-:W-:Y:S05]  /*0630*/  @!P0 BRA `(.L_x_295) ;  /* 0x0000000000248947 */ /* 0x000fea0003800000 */
[----:B------:R0:W-:Y:S01]  /*0640*/  STS [UR4], R7 ;  /* 0x00000007ff007988 */ /* 0x0001e20008000804 */
[----:B------:R-:W-:Y:S01]  /*0650*/  IMAD.MOV.U32 R6, RZ, RZ, R7 ;  /* 0x000000ffff067224 */ /* 0x000fe200078e0007 */
[----:B------:R-:W-:Y:S06]  /*0660*/  BRA `(.L_x_295) ;  /* 0x0000000000187947 */ /* 0x000fec0003800000 */
.L_x_294:
[----:B------:R-:W-:-:S13]  /*0670*/  ISETP.NE.AND P0, PT, R3, RZ, PT ;  /* 0x000000ff0300720c */ /* 0x000fda0003f05270 */
[----:B------:R-:W-:Y:S05]  /*0680*/  @P0 EXIT ;  /* 0x000000000000094d */ /* 0x000fea0003800000 */
[----:B------:R-:W3:Y:S01]  /*0690*/  S2UR UR5, SR_CgaCtaId ;  /* 0x00000000000579c3 */ /* 0x000ee20000008800 */
[----:B------:R-:W-:Y:S02]  /*06a0*/  UMOV UR4, 0x400 ;  /* 0x0000040000047882 */ /* 0x000fe40000000000 */
[----:B---3--:R-:W-:-:S09]  /*06b0*/  ULEA UR4, UR5, UR4, 0x18 ;  /* 0x0000000405047291 */ /* 0x008fd2000f8ec0ff */
[----:B------:R-:W3:Y:S03]  /*06c0*/  LDS R6, [UR4] ;  /* 0x00000004ff067984 */ /* 0x000ee60008000800 */
.L_x_295:
[----:B------:R-:W-:Y:S05]  /*06d0*/  BSYNC.RECONVERGENT B0 ;  /* 0x0000000000007941 */ /* 0x000fea0003800200 */
.L_x_293:
[----:B------:R-:W5:Y:S01]  /*06e0*/  LDCU UR4, c[0x0][0x374] ;  /* 0x00006e80ff0477ac */ /* 0x000f620008000800 */
[----:B------:R-:W0:Y:S01]  /*06f0*/  LDC.64 R2, c[0x0][0x390] ;  /* 0x0000e400ff027b82 */ /* 0x000e220000000a00 */
[----:B-----5:R-:W-:-:S06]  /*0700*/  UIMAD UR4, UR13, UR4, UR12 ;  /* 0x000000040d0472a4 */ /* 0x020fcc000f8e020c */
[----:B------:R-:W-:-:S04]  /*0710*/  IMAD R5, R5, UR4, R0 ;  /* 0x0000000405057c24 */ /* 0x000fc8000f8e0200 */
[----:B0-----:R-:W-:-:S05]  /*0720*/  IMAD.WIDE.U32 R2, R5, 0x4, R2 ;  /* 0x0000000405027825 */ /* 0x001fca00078e0002 */
[----:B---3--:R-:W-:Y:S01]  /*0730*/  STG.E desc[UR10][R2.64], R6 ;  /* 0x0000000602007986 */ /* 0x008fe2000c10190a */
[----:B------:R-:W-:Y:S05]  /*0740*/  EXIT ;  /* 0x000000000000794d */ /* 0x000fea0003800000 */
.L_x_296:
        /* <DEDUP_REMOVED lines=11> */
.L_x_686:


//--------------------- .text.cuda_maximum_16_float --------------------------
	.section	.text.cuda_maximum_16_float,"ax",@progbits
	.align	128
        .global         cuda_maximum_16_float
        .type           cuda_maximum_16_float,@function
        .size           cuda_maximum_16_float,(.L_x_687 - cuda_maximum_16_float)
        .other          cuda_maximum_16_float,@"STO_CUDA_ENTRY STV_DEFAULT"
cuda_maximum_16_float:
.text.cuda_maximum_16_float:
        /* <DEDUP_REMOVED lines=44> */
.L_x_299:
        /* <DEDUP_REMOVED lines=18> */
.L_x_298:
[----:B------:R-:W-:Y:S05]  /*03e0*/  BSYNC.RECONVERGENT B0 ;  /* 0x0000000000007941 */ /* 0x000fea0003800200 */
.L_x_297:
        /* <DEDUP_REMOVED lines=11> */
[----:B--2---:R-:W-:-:S13]  /*04a0*/  FSETP.GT.AND P0, PT, R7, R6, PT ;  /* 0x000000060700720b */ /* 0x004fda0003f04000 */
[----:B------:R2:W-:Y:S02]  /*04b0*/  @P0 STS [R8], R7 ;  /* 0x0000000708000388 */ /* 0x0005e40000000800 */
.L_x_301:
[----:B------:R-:W-:Y:S05]  /*04c0*/  BSYNC.RECONVERGENT B0 ;  /* 0x0000000000007941 */ /* 0x000fea0003800200 */
.L_x_300:
        /* <DEDUP_REMOVED lines=8> */
[----:B--2---:R-:W-:-:S13]  /*0550*/  FSETP.GT.AND P0, PT, R7, R6, PT ;  /* 0x000000060700720b */ /* 0x004fda0003f04000 */
[----:B------:R3:W-:Y:S02]  /*0560*/  @P0 STS [R8], R7 ;  /* 0x0000000708000388 */ /* 0x0007e40000000800 */
.L_x_303:
[----:B------:R-:W-:Y:S05]  /*0570*/  BSYNC.RECONVERGENT B0 ;  /* 0x0000000000007941 */ /* 0x000fea0003800200 */
.L_x_302:
        /* <DEDUP_REMOVED lines=8> */
[----:B--2---:R-:W-:-:S13]  /*0600*/  FSETP.GT.AND P0, PT, R7, R6, PT ;  /* 0x000000060700720b */ /* 0x004fda0003f04000 */
[----:B------:R2:W-:Y:S02]  /*0610*/  @P0 STS [R8], R7 ;  /* 0x0000000708000388 */ /* 0x0005e40000000800 */
.L_x_305:
[----:B------:R-:W-:Y:S05]  /*0620*/  BSYNC.RECONVERGENT B0 ;  /* 0x0000000000007941 */ /* 0x000fea0003800200 */
.L_x_304:
        /* <DEDUP_REMOVED lines=9> */
[----:B--2---:R-:W-:-:S13]  /*06c0*/  FSETP.GT.AND P0, PT, R7, R6, PT ;  /* 0x000000060700720b */ /* 0x004fda0003f04000 */
[----:B------:R-:W-:Y:S05]  /*06d0*/  @!P0 BRA `(.L_x_308) ;  /* 0x0000000000248947 */ /* 0x000fea0003800000 */
[----:B------:R2:W-:Y:S01]  /*06e0*/  STS [UR4], R7 ;  /* 0x00000007ff007988 */ /* 0x0005e20008000804 */
[----:B------:R-:W-:Y:S01]  /*06f0*/  IMAD.MOV.U32 R6, RZ, RZ, R7 ;  /* 0x000000ffff067224 */ /* 0x000fe200078e0007 */
[----:B------:R-:W-:Y:S06]  /*0700*/  BRA `(.L_x_308) ;  /* 0x0000000000187947 */ /* 0x000fec0003800000 */
.L_x_307:
[----:B------:R-:W-:-:S13]  /*0710*/  ISETP.NE.AND P0, PT, R3, RZ, PT ;  /* 0x000000ff0300720c */ /* 0x000fda0003f05270 */
[----:B------:R-:W-:Y:S05]  /*0720*/  @P0 EXIT ;  /* 0x000000000000094d */ /* 0x000fea0003800000 */
[----:B------:R-:W5:Y:S01]  /*0730*/  S2UR UR5, SR_CgaCtaId ;  /* 0x00000000000579c3 */ /* 0x000f620000008800 */
[----:B------:R-:W-:Y:S02]  /*0740*/  UMOV UR4, 0x400 ;  /* 0x0000040000047882 */ /* 0x000fe40000000000 */
[----:B-----5:R-:W-:-:S09]  /*0750*/  ULEA UR4, UR5, UR4, 0x18 ;  /* 0x0000000405047291 */ /* 0x020fd2000f8ec0ff */
[----:B------:R-:W0:Y:S03]  /*0760*/  LDS R6, [UR4] ;  /* 0x00000004ff067984 */ /* 0x000e260008000800 */
.L_x_308:
[----:B------:R-:W-:Y:S05]  /*0770*/  BSYNC.RECONVERGENT B0 ;  /* 0x0000000000007941 */ /* 0x000fea0003800200 */
.L_x_306:
[----:B------:R-:W5:Y:S01]  /*0780*/  LDCU UR4, c[0x0][0x374] ;  /* 0x00006e80ff0477ac */ /* 0x000f620008000800 */
[----:B------:R-:W1:Y:S01]  /*0790*/  LDC.64 R2, c[0x0][0x390] ;  /* 0x0000e400ff027b82 */ /* 0x000e620000000a00 */
[----:B-----5:R-:W-:-:S06]  /*07a0*/  UIMAD UR4, UR13, UR4, UR12 ;  /* 0x000000040d0472a4 */ /* 0x020fcc000f8e020c */
[----:B------:R-:W-:-:S04]  /*07b0*/  IMAD R5, R5, UR4, R0 ;  /* 0x0000000405057c24 */ /* 0x000fc8000f8e0200 */
[----:B-1----:R-:W-:-:S05]  /*07c0*/  IMAD.WIDE.U32 R2, R5, 0x4, R2 ;  /* 0x0000000405027825 */ /* 0x002fca00078e0002 */
[----:B0-----:R-:W-:Y:S01]  /*07d0*/  STG.E desc[UR10][R2.64], R6 ;  /* 0x0000000602007986 */ /* 0x001fe2000c10190a */
[----:B------:R-:W-:Y:S05]  /*07e0*/  EXIT ;  /* 0x000000000000794d */ /* 0x000fea0003800000 */
.L_x_309:
        /* <DEDUP_REMOVED lines=9> */
.L_x_687:


//--------------------- .text.cuda_maximum_32_float --------------------------
	.section	.text.cuda_maximum_32_float,"ax",@progbits
	.align	128
        .global         cuda_maximum_32_float
        .type           cuda_maximum_32_float,@function
        .size           cuda_maximum_32_float,(.L_x_688 - cuda_maximum_32_float)
        .other          cuda_maximum_32_float,@"STO_CUDA_ENTRY STV_DEFAULT"
cuda_maximum_32_float:
.text.cuda_maximum_32_float:
        /* <DEDUP_REMOVED lines=44> */
.L_x_312:
        /* <DEDUP_REMOVED lines=18> */
.L_x_311:
[----:B------:R-:W-:Y:S05]  /*03e0*/  BSYNC.RECONVERGENT B0 ;  /* 0x0000000000007941 */ /* 0x000fea0003800200 */
.L_x_310:
        /* <DEDUP_REMOVED lines=13> */
.L_x_314:
[----:B------:R-:W-:Y:S05]  /*04c0*/  BSYNC.RECONVERGENT B0 ;  /* 0x0000000000007941 */ /* 0x000fea0003800200 */
.L_x_313:
        /* <DEDUP_REMOVED lines=10> */
.L_x_316:
[----:B------:R-:W-:Y:S05]  /*0570*/  BSYNC.RECONVERGENT B0 ;  /* 0x0000000000007941 */ /* 0x000fea0003800200 */
.L_x_315:
        /* <DEDUP_REMOVED lines=10> */
.L_x_318:
[----:B------:R-:W-:Y:S05]  /*0620*/  BSYNC.RECONVERGENT B0 ;  /* 0x0000000000007941 */ /* 0x000fea0003800200 */
.L_x_317:
        /* <DEDUP_REMOVED lines=10> */
.L_x_320:
[----:B------:R-:W-:Y:S05]  /*06d0*/  BSYNC.RECONVERGENT B0 ;  /* 0x0000000000007941 */ /* 0x000fea0003800200 */
.L_x_319:
        /* <DEDUP_REMOVED lines=14> */
.L_x_322:
[----:B------:R-:W-:-:S13]  /*07c0*/  ISETP.NE.AND P0, PT, R3, RZ, PT ;  /* 0x000000ff0300720c */ /* 0x000fda0003f05270 */
[----:B------:R-:W-:Y:S05]  /*07d0*/  @P0 EXIT ;  /* 0x000000000000094d */ /* 0x000fea0003800000 */
[----:B------:R-:W5:Y:S01]  /*07e0*/  S2UR UR5, SR_CgaCtaId ;  /* 0x00000000000579c3 */ /* 0x000f620000008800 */
[----:B------:R-:W-:Y:S02]  /*07f0*/  UMOV UR4, 0x400 ;  /* 0x0000040000047882 */ /* 0x000fe40000000000 */
[----:B-----5:R-:W-:-:S09]  /*0800*/  ULEA UR4, UR5, UR4, 0x18 ;  /* 0x0000000405047291 */ /* 0x020fd2000f8ec0ff */
[----:B------:R-:W0:Y:S03]  /*0810*/  LDS R6, [UR4] ;  /* 0x00000004ff067984 */ /* 0x000e260008000800 */
.L_x_323:
[----:B------:R-:W-:Y:S05]  /*0820*/  BSYNC.RECONVERGENT B0 ;  /* 0x0000000000007941 */ /* 0x000fea0003800200 */
.L_x_321:
[----:B------:R-:W5:Y:S01]  /*0830*/  LDCU UR4, c[0x0][0x374] ;  /* 0x00006e80ff0477ac */ /* 0x000f620008000800 */
[----:B------:R-:W1:Y:S01]  /*0840*/  LDC.64 R2, c[0x0][0x390] ;  /* 0x0000e400ff027b82 */ /* 0x000e620000000a00 */
[----:B-----5:R-:W-:-:S06]  /*0850*/  UIMAD UR4, UR13, UR4, UR12 ;  /* 0x000000040d0472a4 */ /* 0x020fcc000f8e020c */
[----:B------:R-:W-:-:S04]  /*0860*/  IMAD R5, R5, UR4, R0 ;  /* 0x0000000405057c24 */ /* 0x000fc8000f8e0200 */
[----:B-1----:R-:W-:-:S05]  /*0870*/  IMAD.WIDE.U32 R2, R5, 0x4, R2 ;  /* 0x0000000405027825 */ /* 0x002fca00078e0002 */
[----:B0-----:R-:W-:Y:S01]  /*0880*/  STG.E desc[UR10][R2.64], R6 ;  /* 0x0000000602007986 */ /* 0x001fe2000c10190a */
[----:B------:R-:W-:Y:S05]  /*0890*/  EXIT ;  /* 0x000000000000794d */ /* 0x000fea0003800000 */
.L_x_324:
        /* <DEDUP_REMOVED lines=14> */
.L_x_688:


//--------------------- .text.cuda_maximum_64_float --------------------------
	.section	.text.cuda_maximum_64_float,"ax",@progbits
	.align	128
        .global         cuda_maximum_64_float
        .type           cuda_maximum_64_float,@function
        .size           cuda_maximum_64_float,(.L_x_689 - cuda_maximum_64_float)
        .other          cuda_maximum_64_float,@"STO_CUDA_ENTRY STV_DEFAULT"
cuda_maximum_64_float:
.text.cuda_maximum_64_float:
        /* <DEDUP_REMOVED lines=45> */
.L_x_327:
        /* <DEDUP_REMOVED lines=18> */
.L_x_326:
[----:B------:R-:W-:Y:S05]  /*03f0*/  BSYNC.RECONVERGENT B0 ;  /* 0x0000000000007941 */ /* 0x000fea0003800200 */
.L_x_325:
        /* <DEDUP_REMOVED lines=10> */
[----:B0-----:R-:W-:-:S13]  /*04a0*/  FSETP.GT.AND P0, PT, R7, R8, PT ;  /* 0x000000080700720b */ /* 0x001fda0003f04000 */
[----:B------:R0:W-:Y:S02]  /*04b0*/  @P0 STS [R6], R7 ;  /* 0x0000000706000388 */ /* 0x0001e40000000800 */
.L_x_329:
[----:B------:R-:W-:Y:S05]  /*04c0*/  BSYNC.RECONVERGENT B0 ;  /* 0x0000000000007941 */ /* 0x000fea0003800200 */
.L_x_328:
        /* <DEDUP_REMOVED lines=10> */
.L_x_331:
[----:B------:R-:W-:Y:S05]  /*0570*/  BSYNC.RECONVERGENT B0 ;  /* 0x0000000000007941 */ /* 0x000fea0003800200 */
.L_x_330:
        /* <DEDUP_REMOVED lines=8> */
[----:B0-----:R-:W-:-:S13]  /*0600*/  FSETP.GT.AND P0, PT, R7, R8, PT ;  /* 0x000000080700720b */ /* 0x001fda0003f04000 */
[----:B------:R4:W-:Y:S02]  /*0610*/  @P0 STS [R6], R7 ;  /* 0x0000000706000388 */ /* 0x0009e40000000800 */
.L_x_333:
[----:B------:R-:W-:Y:S05]  /*0620*/  BSYNC.RECONVERGENT B0 ;  /* 0x0000000000007941 */ /* 0x000fea0003800200 */
.L_x_332:
        /* <DEDUP_REMOVED lines=8> */
[----:B0-----:R-:W-:-:S13]  /*06b0*/  FSETP.GT.AND P0, PT, R7, R8, PT ;  /* 0x000000080700720b */ /* 0x001fda0003f04000 */
[----:B------:R0:W-:Y:S02]  /*06c0*/  @P0 STS [R6], R7 ;  /* 0x0000000706000388 */ /* 0x0001e40000000800 */
.L_x_335:
[----:B------:R-:W-:Y:S05]  /*06d0*/  BSYNC.RECONVERGENT B0 ;  /* 0x0000000000007941 */ /* 0x000fea0003800200 */
.L_x_334:
        /* <DEDUP_REMOVED lines=10> */
.L_x_337:
[----:B------:R-:W-:Y:S05]  /*0780*/  BSYNC.RECONVERGENT B0 ;  /* 0x0000000000007941 */ /* 0x000fea0003800200 */
.L_x_336:
        /* <DEDUP_REMOVED lines=9> */
[----:B0-----:R-:W-:-:S13]  /*0820*/  FSETP.GT.AND P0, PT, R7, R6, PT ;  /* 0x000000060700720b */ /* 0x001fda0003f04000 */
[----:B------:R-:W-:Y:S05]  /*0830*/  @!P0 BRA `(.L_x_340) ;  /* 0x0000000000248947 */ /* 0x000fea0003800000 */
[----:B------:R1:W-:Y:S01]  /*0840*/  STS [UR4], R7 ;  /* 0x00000007ff007988 */ /* 0x0003e20008000804 */
[----:B------:R-:W-:Y:S01]  /*0850*/  IMAD.MOV.U32 R6, RZ, RZ, R7 ;  /* 0x000000ffff067224 */ /* 0x000fe200078e0007 */
[----:B------:R-:W-:Y:S06]  /*0860*/  BRA `(.L_x_340) ;  /* 0x0000000000187947 */ /* 0x000fec0003800000 */
.L_x_339:
[----:B------:R-:W-:-:S13]  /*0870*/  ISETP.NE.AND P0, PT, R3, RZ, PT ;  /* 0x000000ff0300720c */ /* 0x000fda0003f05270 */
[----:B------:R-:W-:Y:S05]  /*0880*/  @P0 EXIT ;  /* 0x000000000000094d */ /* 0x000fea0003800000 */
[----:B------:R-:W5:Y:S01]  /*0890*/  S2UR UR5, SR_CgaCtaId ;  /* 0x00000000000579c3 */ /* 0x000f620000008800 */
[----:B------:R-:W-:Y:S02]  /*08a0*/  UMOV UR4, 0x400 ;  /* 0x0000040000047882 */ /* 0x000fe40000000000 */
[----:B-----5:R-:W-:-:S09]  /*08b0*/  ULEA UR4, UR5, UR4, 0x18 ;  /* 0x0000000405047291 */ /* 0x020fd2000f8ec0ff */
[----:B01234-:R-:W0:Y:S03]  /*08c0*/  LDS R6, [UR4] ;  /* 0x00000004ff067984 */ /* 0x01fe260008000800 */
.L_x_340:
[----:B------:R-:W-:Y:S05]  /*08d0*/  BSYNC.RECONVERGENT B0 ;  /* 0x0000000000007941 */ /* 0x000fea0003800200 */
.L_x_338:
[----:B------:R-:W2:Y:S01]  /*08e0*/  LDCU UR4, c[0x0][0x374] ;  /* 0x00006e80ff0477ac */ /* 0x000ea20008000800 */
[----:B------:R-:W3:Y:S01]  /*08f0*/  LDC.64 R2, c[0x0][0x390] ;  /* 0x0000e400ff027b82 */ /* 0x000ee20000000a00 */
[----:B--2---:R-:W-:-:S06]  /*0900*/  UIMAD UR4, UR13, UR4, UR12 ;  /* 0x000000040d0472a4 */ /* 0x004fcc000f8e020c */
[----:B------:R-:W-:-:S04]  /*0910*/  IMAD R5, R5, UR4, R0 ;  /* 0x0000000405057c24 */ /* 0x000fc8000f8e0200 */
[----:B---3--:R-:W-:-:S05]  /*0920*/  IMAD.WIDE.U32 R2, R5, 0x4, R2 ;  /* 0x0000000405027825 */ /* 0x008fca00078e0002 */
[----:B0-----:R-:W-:Y:S01]  /*0930*/  STG.E desc[UR10][R2.64], R6 ;  /* 0x0000000602007986 */ /* 0x001fe2000c10190a */
[----:B------:R-:W-:Y:S05]  /*0940*/  EXIT ;  /* 0x000000000000794d */ /* 0x000fea0003800000 */
.L_x_341:
        /* <DEDUP_REMOVED lines=11> */
.L_x_689:


//--------------------- .text.cuda_maximum_128_float --------------------------
	.section	.text.cuda_maximum_128_float,"ax",@progbits
	.align	128
        .global         cuda_maximum_128_float
        .type           cuda_maximum_128_float,@function
        .size           cuda_maximum_128_float,(.L_x_690 - cuda_maximum_128_float)
        .other          cuda_maximum_128_float,@"STO_CUDA_ENTRY STV_DEFAULT"
cuda_maximum_128_float:
.text.cuda_maximum_128_float:
        /* <DEDUP_REMOVED lines=45> */
.L_x_344:
        /* <DEDUP_REMOVED lines=18> */
.L_x_343:
[----:B------:R-:W-:Y:S05]  /*03f0*/  BSYNC.RECONVERGENT B0 ;  /* 0x0000000000007941 */ /* 0x000fea0003800200 */
.L_x_342:
        /* <DEDUP_REMOVED lines=9> */
[----:B--2---:R-:W-:-:S13]  /*0490*/  FSETP.GT.AND P0, PT, R7, R8, PT ;  /* 0x000000080700720b */ /* 0x004fda0003f04000 */
[----:B------:R2:W-:Y:S02]  /*04a0*/  @P0 STS [R6], R7 ;  /* 0x0000000706000388 */ /* 0x0005e40000000800 */
.L_x_346:
[----:B------:R-:W-:Y:S05]  /*04b0*/  BSYNC.RECONVERGENT B0 ;  /* 0x0000000000007941 */ /* 0x000fea0003800200 */
.L_x_345:
        /* <DEDUP_REMOVED lines=12> */
.L_x_348:
[----:B------:R-:W-:Y:S05]  /*0580*/  BSYNC.RECONVERGENT B0 ;  /* 0x0000000000007941 */ /* 0x000fea0003800200 */
.L_x_347:
        /* <DEDUP_REMOVED lines=10> */
.L_x_350:
[----:B------:R-:W-:Y:S05]  /*0630*/  BSYNC.RECONVERGENT B0 ;  /* 0x0000000000007941 */ /* 0x000fea0003800200 */
.L_x_349:
        /* <DEDUP_REMOVED lines=10> */
.L_x_352:
[----:B------:R-:W-:Y:S05]  /*06e0*/  BSYNC.RECONVERGENT B0 ;  /* 0x0000000000007941 */ /* 0x000fea0003800200 */
.L_x_351:
        /* <DEDUP_REMOVED lines=10> */
.L_x_354:
[----:B------:R-:W-:Y:S05]  /*0790*/  BSYNC.RECONVERGENT B0 ;  /* 0x0000000000007941 */ /* 0x000fea0003800200 */
.L_x_353:
        /* <DEDUP_REMOVED lines=10> */
.L_x_356:
[----:B------:R-:W-:Y:S05]  /*0840*/  BSYNC.RECONVERGENT B0 ;  /* 0x0000000000007941 */ /* 0x000fea0003800200 */
.L_x_355:
        /* <DEDUP_REMOVED lines=14> */
.L_x_358:
[----:B------:R-:W-:-:S13]  /*0930*/  ISETP.NE.AND P0, PT, R3, RZ, PT ;  /* 0x000000ff0300720c */ /* 0x000fda0003f05270 */
[----:B------:R-:W-:Y:S05]  /*0940*/  @P0 EXIT ;  /* 0x000000000000094d */ /* 0x000fea0003800000 */
[----:B------:R-:W5:Y:S01]  /*0950*/  S2UR UR5, SR_CgaCtaId ;  /* 0x00000000000579c3 */ /* 0x000f620000008800 */
[----:B------:R-:W-:Y:S02]  /*0960*/  UMOV UR4, 0x400 ;  /* 0x0000040000047882 */ /* 0x000fe40000000000 */
[----:B-----5:R-:W-:-:S09]  /*0970*/  ULEA UR4, UR5, UR4, 0x18 ;  /* 0x0000000405047291 */ /* 0x020fd2000f8ec0ff */
[----:B01234-:R-:W0:Y:S03]  /*0980*/  LDS R6, [UR4] ;  /* 0x00000004ff067984 */ /* 0x01fe260008000800 */
.L_x_359:
[----:B------:R-:W-:Y:S05]  /*0990*/  BSYNC.RECONVERGENT B0 ;  /* 0x0000000000007941 */ /* 0x000fea0003800200 */
.L_x_357:
[----:B------:R-:W2:Y:S01]  /*09a0*/  LDCU UR4, c[0x0][0x374] ;  /* 0x00006e80ff0477ac */ /* 0x000ea20008000800 */
[----:B------:R-:W3:Y:S01]  /*09b0*/  LDC.64 R2, c[0x0][0x390] ;  /* 0x0000e400ff027b82 */ /* 0x000ee20000000a00 */
[----:B--2---:R-:W-:-:S06]  /*09c0*/  UIMAD UR4, UR13, UR4, UR12 ;  /* 0x000000040d0472a4 */ /* 0x004fcc000f8e020c */
[----:B------:R-:W-:-:S04]  /*09d0*/  IMAD R5, R5, UR4, R0 ;  /* 0x0000000405057c24 */ /* 0x000fc8000f8e0200 */
[----:B---3--:R-:W-:-:S05]  /*09e0*/  IMAD.WIDE.U32 R2, R5, 0x4, R2 ;  /* 0x0000000405027825 */ /* 0x008fca00078e0002 */
[----:B0-----:R-:W-:Y:S01]  /*09f0*/  STG.E desc[UR10][R2.64], R6 ;  /* 0x0000000602007986 */ /* 0x001fe2000c10190a */
[----:B------:R-:W-:Y:S05]  /*0a00*/  EXIT ;  /* 0x000000000000794d */ /* 0x000fea0003800000 */
.L_x_360:
        /* <DEDUP_REMOVED lines=15> */
.L_x_690:


//--------------------- .text.cuda_maximum_256_float --------------------------
	.section	.text.cuda_maximum_256_float,"ax",@progbits
	.align	128
        .global         cuda_maximum_256_float
        .type           cuda_maximum_256_float,@function
        .size           cuda_maximum_256_float,(.L_x_691 - cuda_maximum_256_float)
        .other          cuda_maximum_256_float,@"STO_CUDA_ENTRY STV_DEFAULT"
cuda_maximum_256_float:
.text.cuda_maximum_256_float:
        /* <DEDUP_REMOVED lines=45> */
.L_x_363:
        /* <DEDUP_REMOVED lines=18> */
.L_x_362:
[----:B------:R-:W-:Y:S05]  /*03f0*/  BSYNC.RECONVERGENT B0 ;  /* 0x0000000000007941 */ /* 0x000fea0003800200 */
.L_x_361:
        /* <DEDUP_REMOVED lines=9> */
[----:B0-----:R-:W-:-:S13]  /*0490*/  FSETP.GT.AND P0, PT, R7, R8, PT ;  /* 0x000000080700720b */ /* 0x001fda0003f04000 */
[----:B------:R0:W-:Y:S02]  /*04a0*/  @P0 STS [R6], R7 ;  /* 0x0000000706000388 */ /* 0x0001e40000000800 */
.L_x_365:
[----:B------:R-:W-:Y:S05]  /*04b0*/  BSYNC.RECONVERGENT B0 ;  /* 0x0000000000007941 */ /* 0x000fea0003800200 */
.L_x_364:
        /* <DEDUP_REMOVED lines=9> */
[----:B0-----:R-:W-:-:S13]  /*0550*/  FSETP.GT.AND P0, PT, R7, R8, PT ;  /* 0x000000080700720b */ /* 0x001fda0003f04000 */
[----:B------:R2:W-:Y:S02]  /*0560*/  @P0 STS [R6], R7 ;  /* 0x0000000706000388 */ /* 0x0005e40000000800 */
.L_x_367:
[----:B------:R-:W-:Y:S05]  /*0570*/  BSYNC.RECONVERGENT B0 ;  /* 0x0000000000007941 */ /* 0x000fea0003800200 */
.L_x_366:
        /* <DEDUP_REMOVED lines=10> */
[----:B0-----:R-:W-:-:S13]  /*0620*/  FSETP.GT.AND P0, PT, R7, R8, PT ;  /* 0x000000080700720b */ /* 0x001fda0003f04000 */
[----:B------:R0:W-:Y:S02]  /*0630*/  @P0 STS [R6], R7 ;  /* 0x0000000706000388 */ /* 0x0001e40000000800 */
.L_x_369:
[----:B------:R-:W-:Y:S05]  /*0640*/  BSYNC.RECONVERGENT B0 ;  /* 0x0000000000007941 */ /* 0x000fea0003800200 */
.L_x_368:
        /* <DEDUP_REMOVED lines=10> */
.L_x_371:
[----:B------:R-:W-:Y:S05]  /*06f0*/  BSYNC.RECONVERGENT B0 ;  /* 0x0000000000007941 */ /* 0x000fea0003800200 */
.L_x_370:
        /* <DEDUP_REMOVED lines=10> */
.L_x_373:
[----:B------:R-:W-:Y:S05]  /*07a0*/  BSYNC.RECONVERGENT B0 ;  /* 0x0000000000007941 */ /* 0x000fea0003800200 */
.L_x_372:
        /* <DEDUP_REMOVED lines=10> */
.L_x_375:
[----:B------:R-:W-:Y:S05]  /*0850*/  BSYNC.RECONVERGENT B0 ;  /* 0x0000000000007941 */ /* 0x000fea0003800200 */
.L_x_374:
        /* <DEDUP_REMOVED lines=10> */
.L_x_377:
[----:B------:R-:W-:Y:S05]  /*0900*/  BSYNC.RECONVERGENT B0 ;  /* 0x0000000000007941 */ /* 0x000fea0003800200 */
.L_x_376:
        /* <DEDUP_REMOVED lines=14> */
.L_x_379:
[----:B------:R-:W-:-:S13]  /*09f0*/  ISETP.NE.AND P0, PT, R3, RZ, PT ;  /* 0x000000ff0300720c */ /* 0x000fda0003f05270 */
[----:B------:R-:W-:Y:S05]  /*0a00*/  @P0 EXIT ;  /* 0x000000000000094d */ /* 0x000fea0003800000 */
[----:B------:R-:W5:Y:S01]  /*0a10*/  S2UR UR5, SR_CgaCtaId ;  /* 0x00000000000579c3 */ /* 0x000f620000008800 */
[----:B------:R-:W-:Y:S02]  /*0a20*/  UMOV UR4, 0x400 ;  /* 0x0000040000047882 */ /* 0x000fe40000000000 */
[----:B-----5:R-:W-:-:S09]  /*0a30*/  ULEA UR4, UR5, UR4, 0x18 ;  /* 0x0000000405047291 */ /* 0x020fd2000f8ec0ff */
[----:B01234-:R-:W1:Y:S03]  /*0a40*/  LDS R6, [UR4] ;  /* 0x00000004ff067984 */ /* 0x01fe660008000800 */
.L_x_380:
[----:B------:R-:W-:Y:S05]  /*0a50*/  BSYNC.RECONVERGENT B0 ;  /* 0x0000000000007941 */ /* 0x000fea0003800200 */
.L_x_378:
[----:B------:R-:W2:Y:S01]  /*0a60*/  LDCU UR4, c[0x0][0x374] ;  /* 0x00006e80ff0477ac */ /* 0x000ea20008000800 */
[----:B------:R-:W3:Y:S01]  /*0a70*/  LDC.64 R2, c[0x0][0x390] ;  /* 0x0000e400ff027b82 */ /* 0x000ee20000000a00 */
[----:B--2---:R-:W-:-:S06]  /*0a80*/  UIMAD UR4, UR13, UR4, UR12 ;  /* 0x000000040d0472a4 */ /* 0x004fcc000f8e020c */
[----:B------:R-:W-:-:S04]  /*0a90*/  IMAD R5, R5, UR4, R0 ;  /* 0x0000000405057c24 */ /* 0x000fc8000f8e0200 */
[----:B---3--:R-:W-:-:S05]  /*0aa0*/  IMAD.WIDE.U32 R2, R5, 0x4, R2 ;  /* 0x0000000405027825 */ /* 0x008fca00078e0002 */
[----:B-1----:R-:W-:Y:S01]  /*0ab0*/  STG.E desc[UR10][R2.64], R6 ;  /* 0x0000000602007986 */ /* 0x002fe2000c10190a */
[----:B------:R-:W-:Y:S05]  /*0ac0*/  EXIT ;  /* 0x000000000000794d */ /* 0x000fea0003800000 */
.L_x_381:
        /* <DEDUP_REMOVED lines=11> */
.L_x_691:


//--------------------- .text.cuda_maximum_512_float --------------------------
	.section	.text.cuda_maximum_512_float,"ax",@progbits
	.align	128
        .global         cuda_maximum_512_float
        .type           cuda_maximum_512_float,@function
        .size           cuda_maximum_512_float,(.L_x_692 - cuda_maximum_512_float)
        .other          cuda_maximum_512_float,@"STO_CUDA_ENTRY STV_DEFAULT"
cuda_maximum_512_float:
.text.cuda_maximum_512_float:
        /* <DEDUP_REMOVED lines=45> */
.L_x_384:
        /* <DEDUP_REMOVED lines=18> */
.L_x_383:
[----:B------:R-:W-:Y:S05]  /*03f0*/  BSYNC.RECONVERGENT B0 ;  /* 0x0000000000007941 */ /* 0x000fea0003800200 */
.L_x_382:
        /* <DEDUP_REMOVED lines=11> */
.L_x_386:
[----:B------:R-:W-:Y:S05]  /*04b0*/  BSYNC.RECONVERGENT B0 ;  /* 0x0000000000007941 */ /* 0x000fea0003800200 */
.L_x_385:
        /* <DEDUP_REMOVED lines=11> */
.L_x_388:
[----:B------:R-:W-:Y:S05]  /*0570*/  BSYNC.RECONVERGENT B0 ;  /* 0x0000000000007941 */ /* 0x000fea0003800200 */
.L_x_387:
        /* <DEDUP_REMOVED lines=9> */
[----:B0-----:R-:W-:-:S13]  /*0610*/  FSETP.GT.AND P0, PT, R7, R8, PT ;  /* 0x000000080700720b */ /* 0x001fda0003f04000 */
[----:B------:R4:W-:Y:S02]  /*0620*/  @P0 STS [R6], R7 ;  /* 0x0000000706000388 */ /* 0x0009e40000000800 */
.L_x_390:
[----:B------:R-:W-:Y:S05]  /*0630*/  BSYNC.RECONVERGENT B0 ;  /* 0x0000000000007941 */ /* 0x000fea0003800200 */
.L_x_389:
        /* <DEDUP_REMOVED lines=12> */
.L_x_392:
[----:B------:R-:W-:Y:S05]  /*0700*/  BSYNC.RECONVERGENT B0 ;  /* 0x0000000000007941 */ /* 0x000fea0003800200 */
.L_x_391:
        /* <DEDUP_REMOVED lines=10> */
.L_x_394:
[----:B------:R-:W-:Y:S05]  /*07b0*/  BSYNC.RECONVERGENT B0 ;  /* 0x0000000000007941 */ /* 0x000fea0003800200 */
.L_x_393:
        /* <DEDUP_REMOVED lines=10> */
.L_x_396:
[----:B------:R-:W-:Y:S05]  /*0860*/  BSYNC.RECONVERGENT B0 ;  /* 0x0000000000007941 */ /* 0x000fea0003800200 */
.L_x_395:
        /* <DEDUP_REMOVED lines=10> */
.L_x_398:
[----:B------:R-:W-:Y:S05]  /*0910*/  BSYNC.RECONVERGENT B0 ;  /* 0x0000000000007941 */ /* 0x000fea0003800200 */
.L_x_397:
        /* <DEDUP_REMOVED lines=10> */
.L_x_400:
[----:B------:R-:W-:Y:S05]  /*09c0*/  BSYNC.RECONVERGENT B0 ;  /* 0x0000000000007941 */ /* 0x000fea0003800200 */
.L_x_399:
        /* <DEDUP_REMOVED lines=14> */
.L_x_402:
[----:B------:R-:W-:-:S13]  /*0ab0*/  ISETP.NE.AND P0, PT, R3, RZ, PT ;  /* 0x000000ff0300720c */ /* 0x000fda0003f05270 */
[----:B------:R-:W-:Y:S05]  /*0ac0*/  @P0 EXIT ;  /* 0x000000000000094d */ /* 0x000fea0003800000 */
[----:B------:R-:W5:Y:S01]  /*0ad0*/  S2UR UR5, SR_CgaCtaId ;  /* 0x00000000000579c3 */ /* 0x000f620000008800 */
[----:B------:R-:W-:Y:S02]  /*0ae0*/  UMOV UR4, 0x400 ;  /* 0x0000040000047882 */ /* 0x000fe40000000000 */
[----:B-----5:R-:W-:-:S09]  /*0af0*/  ULEA UR4, UR5, UR4, 0x18 ;  /* 0x0000000405047291 */ /* 0x020fd2000f8ec0ff */
[----:B01234-:R-:W0:Y:S03]  /*0b00*/  LDS R6, [UR4] ;  /* 0x00000004ff067984 */ /* 0x01fe260008000800 */
.L_x_403:
[----:B------:R-:W-:Y:S05]  /*0b10*/  BSYNC.RECONVERGENT B0 ;  /* 0x0000000000007941 */ /* 0x000fea0003800200 */
.L_x_401:
[----:B------:R-:W2:Y:S01]  /*0b20*/  LDCU UR4, c[0x0][0x374] ;  /* 0x00006e80ff0477ac */ /* 0x000ea20008000800 */
[----:B------:R-:W3:Y:S01]  /*0b30*/  LDC.64 R2, c[0x0][0x390] ;  /* 0x0000e400ff027b82 */ /* 0x000ee20000000a00 */
[----:B--2---:R-:W-:-:S06]  /*0b40*/  UIMAD UR4, UR13, UR4, UR12 ;  /* 0x000000040d0472a4 */ /* 0x004fcc000f8e020c */
[----:B------:R-:W-:-:S04]  /*0b50*/  IMAD R5, R5, UR4, R0 ;  /* 0x0000000405057c24 */ /* 0x000fc8000f8e0200 */
[----:B---3--:R-:W-:-:S05]  /*0b60*/  IMAD.WIDE.U32 R2, R5, 0x4, R2 ;  /* 0x0000000405027825 */ /* 0x008fca00078e0002 */
[----:B0-----:R-:W-:Y:S01]  /*0b70*/  STG.E desc[UR10][R2.64], R6 ;  /* 0x0000000602007986 */ /* 0x001fe2000c10190a */
[----:B------:R-:W-:Y:S05]  /*0b80*/  EXIT ;  /* 0x000000000000794d */ /* 0x000fea0003800000 */
.L_x_404:
        /* <DEDUP_REMOVED lines=15> */
.L_x_692:


//--------------------- .text.cuda_maximum_2_double --------------------------
	.section	.text.cuda_maximum_2_double,"ax",@progbits
	.align	128
        .global         cuda_maximum_2_double
        .type           cuda_maximum_2_double,@function
        .size           cuda_maximum_2_double,(.L_x_693 - cuda_maximum_2_double)
        .other          cuda_maximum_2_double,@"STO_CUDA_ENTRY STV_DEFAULT"
cuda_maximum_2_double:
.text.cuda_maximum_2_double:
        /* <DEDUP_REMOVED lines=45> */
.L_x_407:
        /* <DEDUP_REMOVED lines=14> */
[----:B--2---:R-:W-:-:S14]  /*03b0*/  DSETP.GT.AND P1, PT, R12, R6, PT ;  /* 0x000000060c00722a */ /* 0x004fdc0003f24000 */
[----:B------:R3:W-:Y:S01]  /*03c0*/  @P1 STS.64 [R15], R12 ;  /* 0x0000000c0f001388 */ /* 0x0007e20000000a00 */
[----:B------:R-:W-:Y:S02]  /*03d0*/  @P1 IMAD.MOV.U32 R6, RZ, RZ, R12 ;  /* 0x000000ffff061224 */ /* 0x000fe400078e000c */
[----:B------:R-:W-:Y:S01]  /*03e0*/  @P1 IMAD.MOV.U32 R7, RZ, RZ, R13 ;  /* 0x000000ffff071224 */ /* 0x000fe200078e000d */
[----:B------:R-:W-:Y:S06]  /*03f0*/  @!P0 BRA `(.L_x_407) ;  /* 0xfffffffc00b48947 */ /* 0x000fec000383ffff */
.L_x_406:
[----:B------:R-:W-:Y:S05]  /*0400*/  BSYNC.RECONVERGENT B0 ;  /* 0x0000000000007941 */ /* 0x000fea0003800200 */
.L_x_405:
        /* <DEDUP_REMOVED lines=12> */
[----:B-1----:R-:W-:-:S14]  /*04d0*/  DSETP.GT.AND P0, PT, R6, R4, PT ;  /* 0x000000040600722a */ /* 0x002fdc0003f04000 */
[----:B------:R-:W-:Y:S05]  /*04e0*/  @!P0 BRA `(.L_x_410) ;  /* 0x0000000000288947 */ /* 0x000fea0003800000 */
[----:B------:R2:W-:Y:S01]  /*04f0*/  STS.64 [UR4], R6 ;  /* 0x00000006ff007988 */ /* 0x0005e20008000a04 */
[----:B------:R-:W-:Y:S01]  /*0500*/  IMAD.MOV.U32 R4, RZ, RZ, R6 ;  /* 0x000000ffff047224 */ /* 0x000fe200078e0006 */
[----:B------:R-:W-:Y:S01]  /*0510*/  MOV R5, R7 ;  /* 0x0000000700057202 */ /* 0x000fe20000000f00 */
[----:B------:R-:W-:Y:S06]  /*0520*/  BRA `(.L_x_410) ;  /* 0x0000000000187947 */ /* 0x000fec0003800000 */
.L_x_409:
[----:B------:R-:W-:-:S13]  /*0530*/  ISETP.NE.AND P0, PT, R3, RZ, PT ;  /* 0x000000ff0300720c */ /* 0x000fda0003f05270 */
[----:B------:R-:W-:Y:S05]  /*0540*/  @P0 EXIT ;  /* 0x000000000000094d */ /* 0x000fea0003800000 */
[----:B------:R-:W1:Y:S01]  /*0550*/  S2UR UR5, SR_CgaCtaId ;  /* 0x00000000000579c3 */ /* 0x000e620000008800 */
[----:B------:R-:W-:Y:S02]  /*0560*/  UMOV UR4, 0x400 ;  /* 0x0000040000047882 */ /* 0x000fe40000000000 */
[----:B-1----:R-:W-:-:S09]  /*0570*/  ULEA UR4, UR5, UR4, 0x18 ;  /* 0x0000000405047291 */ /* 0x002fd2000f8ec0ff */
[----:B------:R-:W1:Y:S03]  /*0580*/  LDS.64 R4, [UR4] ;  /* 0x00000004ff047984 */ /* 0x000e660008000a00 */
.L_x_410:
[----:B------:R-:W-:Y:S05]  /*0590*/  BSYNC.RECONVERGENT B0 ;  /* 0x0000000000007941 */ /* 0x000fea0003800200 */
.L_x_408:
[----:B------:R-:W4:Y:S01]  /*05a0*/  LDCU UR4, c[0x0][0x374] ;  /* 0x00006e80ff0477ac */ /* 0x000f220008000800 */
[----:B------:R-:W5:Y:S01]  /*05b0*/  LDC.64 R2, c[0x0][0x390] ;  /* 0x0000e400ff027b82 */ /* 0x000f620000000a00 */
[----:B----4-:R-:W-:-:S06]  /*05c0*/  UIMAD UR4, UR13, UR4, UR12 ;  /* 0x000000040d0472a4 */ /* 0x010fcc000f8e020c */
[----:B------:R-:W-:-:S04]  /*05d0*/  IMAD R9, R9, UR4, R0 ;  /* 0x0000000409097c24 */ /* 0x000fc8000f8e0200 */
[----:B-----5:R-:W-:-:S05]  /*05e0*/  IMAD.WIDE.U32 R2, R9, 0x8, R2 ;  /* 0x0000000809027825 */ /* 0x020fca00078e0002 */
[----:B-1----:R-:W-:Y:S01]  /*05f0*/  STG.E.64 desc[UR10][R2.64], R4 ;  /* 0x0000000402007986 */ /* 0x002fe2000c101b0a */
[----:B------:R-:W-:Y:S05]  /*0600*/  EXIT ;  /* 0x000000000000794d */ /* 0x000fea0003800000 */
.L_x_411:
        /* <DEDUP_REMOVED lines=15> */
.L_x_693:


//--------------------- .text.cuda_maximum_4_double --------------------------
	.section	.text.cuda_maximum_4_double,"ax",@progbits
	.align	128
        .global         cuda_maximum_4_double
        .type           cuda_maximum_4_double,@function
        .size           cuda_maximum_4_double,(.L_x_694 - cuda_maximum_4_double)
        .other          cuda_maximum_4_double,@"STO_CUDA_ENTRY STV_DEFAULT"
cuda_maximum_4_double:
.text.cuda_maximum_4_double:
        /* <DEDUP_REMOVED lines=44> */
.L_x_414:
        /* <DEDUP_REMOVED lines=14> */
[----:B--2---:R-:W-:-:S14]  /*03a0*/  DSETP.GT.AND P1, PT, R14, R8, PT ;  /* 0x000000080e00722a */ /* 0x004fdc0003f24000 */
[----:B------:R3:W-:Y:S01]  /*03b0*/  @P1 STS.64 [R10], R14 ;  /* 0x0000000e0a001388 */ /* 0x0007e20000000a00 */
[----:B------:R-:W-:Y:S01]  /*03c0*/  @P1 MOV R8, R14 ;  /* 0x0000000e00081202 */ /* 0x000fe20000000f00 */
[----:B------:R-:W-:Y:S01]  /*03d0*/  @P1 IMAD.MOV.U32 R9, RZ, RZ, R15 ;  /* 0x000000ffff091224 */ /* 0x000fe200078e000f */
[----:B------:R-:W-:Y:S06]  /*03e0*/  @!P0 BRA `(.L_x_414) ;  /* 0xfffffffc00b48947 */ /* 0x000fec000383ffff */
.L_x_413:
[----:B------:R-:W-:Y:S05]  /*03f0*/  BSYNC.RECONVERGENT B0 ;  /* 0x0000000000007941 */ /* 0x000fea0003800200 */
.L_x_412:
        /* <DEDUP_REMOVED lines=11> */
[----:B0-----:R-:W-:-:S14]  /*04b0*/  DSETP.GT.AND P0, PT, R6, R8, PT ;  /* 0x000000080600722a */ /* 0x001fdc0003f04000 */
[----:B------:R0:W-:Y:S02]  /*04c0*/  @P0 STS.64 [R10], R6 ;  /* 0x000000060a000388 */ /* 0x0001e40000000a00 */
.L_x_416:
[----:B------:R-:W-:Y:S05]  /*04d0*/  BSYNC.RECONVERGENT B0 ;  /* 0x0000000000007941 */ /* 0x000fea0003800200 */
.L_x_415:
        /* <DEDUP_REMOVED lines=9> */
[----:B0-----:R-:W-:-:S14]  /*0570*/  DSETP.GT.AND P0, PT, R10, R8, PT ;  /* 0x000000080a00722a */ /* 0x001fdc0003f04000 */
[----:B------:R-:W-:Y:S05]  /*0580*/  @!P0 BRA `(.L_x_419) ;  /* 0x0000000000288947 */ /* 0x000fea0003800000 */
[----:B------:R4:W-:Y:S01]  /*0590*/  STS.64 [UR4], R10 ;  /* 0x0000000aff007988 */ /* 0x0009e20008000a04 */
[----:B------:R-:W-:Y:S01]  /*05a0*/  MOV R8, R10 ;  /* 0x0000000a00087202 */ /* 0x000fe20000000f00 */
[----:B------:R-:W-:Y:S01]  /*05b0*/  IMAD.MOV.U32 R9, RZ, RZ, R11 ;  /* 0x000000ffff097224 */ /* 0x000fe200078e000b */
[----:B------:R-:W-:Y:S06]  /*05c0*/  BRA `(.L_x_419) ;  /* 0x0000000000187947 */ /* 0x000fec0003800000 */
.L_x_418:
[----:B------:R-:W-:-:S13]  /*05d0*/  ISETP.NE.AND P0, PT, R3, RZ, PT ;  /* 0x000000ff0300720c */ /* 0x000fda0003f05270 */
[----:B------:R-:W-:Y:S05]  /*05e0*/  @P0 EXIT ;  /* 0x000000000000094d */ /* 0x000fea0003800000 */
[----:B------:R-:W2:Y:S01]  /*05f0*/  S2UR UR5, SR_CgaCtaId ;  /* 0x00000000000579c3 */ /* 0x000ea20000008800 */
[----:B------:R-:W-:Y:S02]  /*0600*/  UMOV UR4, 0x400 ;  /* 0x0000040000047882 */ /* 0x000fe40000000000 */
[----:B--2---:R-:W-:-:S09]  /*0610*/  ULEA UR4, UR5, UR4, 0x18 ;  /* 0x0000000405047291 */ /* 0x004fd2000f8ec0ff */
[----:B------:R-:W2:Y:S03]  /*0620*/  LDS.64 R8, [UR4] ;  /* 0x00000004ff087984 */ /* 0x000ea60008000a00 */
.L_x_419:
[----:B------:R-:W-:Y:S05]  /*0630*/  BSYNC.RECONVERGENT B0 ;  /* 0x0000000000007941 */ /* 0x000fea0003800200 */
.L_x_417:
[----:B------:R-:W5:Y:S01]  /*0640*/  LDCU UR4, c[0x0][0x374] ;  /* 0x00006e80ff0477ac */ /* 0x000f620008000800 */
[----:B------:R-:W0:Y:S01]  /*0650*/  LDC.64 R2, c[0x0][0x390] ;  /* 0x0000e400ff027b82 */ /* 0x000e220000000a00 */
[----:B-----5:R-:W-:-:S06]  /*0660*/  UIMAD UR4, UR13, UR4, UR12 ;  /* 0x000000040d0472a4 */ /* 0x020fcc000f8e020c */
[----:B------:R-:W-:-:S04]  /*0670*/  IMAD R5, R5, UR4, R0 ;  /* 0x0000000405057c24 */ /* 0x000fc8000f8e0200 */
[----:B0-----:R-:W-:-:S05]  /*0680*/  IMAD.WIDE.U32 R2, R5, 0x8, R2 ;  /* 0x0000000805027825 */ /* 0x001fca00078e0002 */
[----:B--2---:R-:W-:Y:S01]  /*0690*/  STG.E.64 desc[UR10][R2.64], R8 ;  /* 0x0000000802007986 */ /* 0x004fe2000c101b0a */
[----:B------:R-:W-:Y:S05]  /*06a0*/  EXIT ;  /* 0x000000000000794d */ /* 0x000fea0003800000 */
.L_x_420:
        /* <DEDUP_REMOVED lines=13> */
.L_x_694:


//--------------------- .text.cuda_maximum_8_double --------------------------
	.section	.text.cuda_maximum_8_double,"ax",@progbits
	.align	128
        .global         cuda_maximum_8_double
        .type           cuda_maximum_8_double,@function
        .size           cuda_maximum_8_double,(.L_x_695 - cuda_maximum_8_double)
        .other          cuda_maximum_8_double,@"STO_CUDA_ENTRY STV_DEFAULT"
cuda_maximum_8_double:
.text.cuda_maximum_8_double:
        /* <DEDUP_REMOVED lines=45> */
.L_x_423:
        /* <DEDUP_REMOVED lines=19> */
.L_x_422:
[----:B------:R-:W-:Y:S05]  /*0400*/  BSYNC.RECONVERGENT B0 ;  /* 0x0000000000007941 */ /* 0x000fea0003800200 */
.L_x_421:
        /* <DEDUP_REMOVED lines=11> */
[----:B0-----:R-:W-:-:S14]  /*04c0*/  DSETP.GT.AND P0, PT, R8, R10, PT ;  /* 0x0000000a0800722a */ /* 0x001fdc0003f04000 */
[----:B------:R2:W-:Y:S02]  /*04d0*/  @P0 STS.64 [R6], R8 ;  /* 0x0000000806000388 */ /* 0x0005e40000000a00 */
.L_x_425:
[----:B------:R-:W-:Y:S05]  /*04e0*/  BSYNC.RECONVERGENT B0 ;  /* 0x0000000000007941 */ /* 0x000fea0003800200 */
.L_x_424:
        /* <DEDUP_REMOVED lines=8> */
[----:B0-----:R-:W-:-:S14]  /*0570*/  DSETP.GT.AND P0, PT, R8, R10, PT ;  /* 0x0000000a0800722a */ /* 0x001fdc0003f04000 */
[----:B------:R4:W-:Y:S02]  /*0580*/  @P0 STS.64 [R6], R8 ;  /* 0x0000000806000388 */ /* 0x0009e40000000a00 */
.L_x_427:
[----:B------:R-:W-:Y:S05]  /*0590*/  BSYNC.RECONVERGENT B0 ;  /* 0x0000000000007941 */ /* 0x000fea0003800200 */
.L_x_426:
        /* <DEDUP_REMOVED lines=9> */
[----:B0-----:R-:W-:-:S14]  /*0630*/  DSETP.GT.AND P0, PT, R10, R8, PT ;  /* 0x000000080a00722a */ /* 0x001fdc0003f04000 */
[----:B------:R-:W-:Y:S05]  /*0640*/  @!P0 BRA `(.L_x_430) ;  /* 0x0000000000288947 */ /* 0x000fea0003800000 */
[----:B------:R2:W-:Y:S01]  /*0650*/  STS.64 [UR4], R10 ;  /* 0x0000000aff007988 */ /* 0x0005e20008000a04 */
[----:B------:R-:W-:Y:S02]  /*0660*/  IMAD.MOV.U32 R8, RZ, RZ, R10 ;  /* 0x000000ffff087224 */ /* 0x000fe400078e000a */
[----:B------:R-:W-:Y:S01]  /*0670*/  IMAD.MOV.U32 R9, RZ, RZ, R11 ;  /* 0x000000ffff097224 */ /* 0x000fe200078e000b */
[----:B------:R-:W-:Y:S06]  /*0680*/  BRA `(.L_x_430) ;  /* 0x0000000000187947 */ /* 0x000fec0003800000 */
.L_x_429:
[----:B------:R-:W-:-:S13]  /*0690*/  ISETP.NE.AND P0, PT, R3, RZ, PT ;  /* 0x000000ff0300720c */ /* 0x000fda0003f05270 */
[----:B------:R-:W-:Y:S05]  /*06a0*/  @P0 EXIT ;  /* 0x000000000000094d */ /* 0x000fea0003800000 */
[----:B------:R-:W5:Y:S01]  /*06b0*/  S2UR UR5, SR_CgaCtaId ;  /* 0x00000000000579c3 */ /* 0x000f620000008800 */
[----:B------:R-:W-:Y:S02]  /*06c0*/  UMOV UR4, 0x400 ;  /* 0x0000040000047882 */ /* 0x000fe40000000000 */
[----:B-----5:R-:W-:-:S09]  /*06d0*/  ULEA UR4, UR5, UR4, 0x18 ;  /* 0x0000000405047291 */ /* 0x020fd2000f8ec0ff */
[----:B0-2-4-:R-:W0:Y:S03]  /*06e0*/  LDS.64 R8, [UR4] ;  /* 0x00000004ff087984 */ /* 0x015e260008000a00 */
.L_x_430:
[----:B------:R-:W-:Y:S05]  /*06f0*/  BSYNC.RECONVERGENT B0 ;  /* 0x0000000000007941 */ /* 0x000fea0003800200 */
.L_x_428:
[----:B------:R-:W4:Y:S01]  /*0700*/  LDCU UR4, c[0x0][0x374] ;  /* 0x00006e80ff0477ac */ /* 0x000f220008000800 */
[----:B------:R-:W5:Y:S01]  /*0710*/  LDC.64 R2, c[0x0][0x390] ;  /* 0x0000e400ff027b82 */ /* 0x000f620000000a00 */
[----:B----4-:R-:W-:-:S06]  /*0720*/  UIMAD UR4, UR13, UR4, UR12 ;  /* 0x000000040d0472a4 */ /* 0x010fcc000f8e020c */
[----:B------:R-:W-:-:S04]  /*0730*/  IMAD R5, R5, UR4, R0 ;  /* 0x0000000405057c24 */ /* 0x000fc8000f8e0200 */
[----:B-----5:R-:W-:-:S05]  /*0740*/  IMAD.WIDE.U32 R2, R5, 0x8, R2 ;  /* 0x0000000805027825 */ /* 0x020fca00078e0002 */
[----:B0-----:R-:W-:Y:S01]  /*0750*/  STG.E.64 desc[UR10][R2.64], R8 ;  /* 0x0000000802007986 */ /* 0x001fe2000c101b0a */
[----:B------:R-:W-:Y:S05]  /*0760*/  EXIT ;  /* 0x000000000000794d */ /* 0x000fea0003800000 */
.L_x_431:
        /* <DEDUP_REMOVED lines=9> */
.L_x_695:


//--------------------- .text.cuda_maximum_16_double --------------------------
	.section	.text.cuda_maximum_16_double,"ax",@progbits
	.align	128
        .global         cuda_maximum_16_double
        .type           cuda_maximum_16_double,@function
        .size           cuda_maximum_16_double,(.L_x_696 - cuda_maximum_16_double)
        .other          cuda_maximum_16_double,@"STO_CUDA_ENTRY STV_DEFAULT"
cuda_maximum_16_double:
.text.cuda_maximum_16_double:
        /* <DEDUP_REMOVED lines=45> */
.L_x_434:
        /* <DEDUP_REMOVED lines=19> */
.L_x_433:
[----:B------:R-:W-:Y:S05]  /*0400*/  BSYNC.RECONVERGENT B0 ;  /* 0x0000000000007941 */ /* 0x000fea0003800200 */
.L_x_432:
        /* <DEDUP_REMOVED lines=13> */
.L_x_436:
[----:B------:R-:W-:Y:S05]  /*04e0*/  BSYNC.RECONVERGENT B0 ;  /* 0x0000000000007941 */ /* 0x000fea0003800200 */
.L_x_435:
        /* <DEDUP_REMOVED lines=10> */
.L_x_438:
[----:B------:R-:W-:Y:S05]  /*0590*/  BSYNC.RECONVERGENT B0 ;  /* 0x0000000000007941 */ /* 0x000fea0003800200 */
.L_x_437:
        /* <DEDUP_REMOVED lines=8> */
[----:B0-----:R-:W-:-:S14]  /*0620*/  DSETP.GT.AND P0, PT, R8, R10, PT ;  /* 0x0000000a0800722a */ /* 0x001fdc0003f04000 */
[----:B------:R0:W-:Y:S02]  /*0630*/  @P0 STS.64 [R6], R8 ;  /* 0x0000000806000388 */ /* 0x0001e40000000a00 */
.L_x_440:
[----:B------:R-:W-:Y:S05]  /*0640*/  BSYNC.RECONVERGENT B0 ;  /* 0x0000000000007941 */ /* 0x000fea0003800200 */
.L_x_439:
        /* <DEDUP_REMOVED lines=15> */
.L_x_442:
[----:B------:R-:W-:-:S13]  /*0740*/  ISETP.NE.AND P0, PT, R3, RZ, PT ;  /* 0x000000ff0300720c */ /* 0x000fda0003f05270 */
[----:B------:R-:W-:Y:S05]  /*0750*/  @P0 EXIT ;  /* 0x000000000000094d */ /* 0x000fea0003800000 */
[----:B------:R-:W5:Y:S01]  /*0760*/  S2UR UR5, SR_CgaCtaId ;  /* 0x00000000000579c3 */ /* 0x000f620000008800 */
[----:B------:R-:W-:Y:S02]  /*0770*/  UMOV UR4, 0x400 ;  /* 0x0000040000047882 */ /* 0x000fe40000000000 */
[----:B-----5:R-:W-:-:S09]  /*0780*/  ULEA UR4, UR5, UR4, 0x18 ;  /* 0x0000000405047291 */ /* 0x020fd2000f8ec0ff */
[----:B0-2-4-:R-:W0:Y:S03]  /*0790*/  LDS.64 R8, [UR4] ;  /* 0x00000004ff087984 */ /* 0x015e260008000a00 */
.L_x_443:
[----:B------:R-:W-:Y:S05]  /*07a0*/  BSYNC.RECONVERGENT B0 ;  /* 0x0000000000007941 */ /* 0x000fea0003800200 */
.L_x_441:
[----:B------:R-:W4:Y:S01]  /*07b0*/  LDCU UR4, c[0x0][0x374] ;  /* 0x00006e80ff0477ac */ /* 0x000f220008000800 */
[----:B------:R-:W5:Y:S01]  /*07c0*/  LDC.64 R2, c[0x0][0x390] ;  /* 0x0000e400ff027b82 */ /* 0x000f620000000a00 */
[----:B----4-:R-:W-:-:S06]  /*07d0*/  UIMAD UR4, UR13, UR4, UR12 ;  /* 0x000000040d0472a4 */ /* 0x010fcc000f8e020c */
[----:B------:R-:W-:-:S04]  /*07e0*/  IMAD R5, R5, UR4, R0 ;  /* 0x0000000405057c24 */ /* 0x000fc8000f8e0200 */
[----:B-----5:R-:W-:-:S05]  /*07f0*/  IMAD.WIDE.U32 R2, R5, 0x8, R2 ;  /* 0x0000000805027825 */ /* 0x020fca00078e0002 */
[----:B0-----:R-:W-:Y:S01]  /*0800*/  STG.E.64 desc[UR10][R2.64], R8 ;  /* 0x0000000802007986 */ /* 0x001fe2000c101b0a */
[----:B------:R-:W-:Y:S05]  /*0810*/  EXIT ;  /* 0x000000000000794d */ /* 0x000fea0003800000 */
.L_x_444:
        /* <DEDUP_REMOVED lines=14> */
.L_x_696:


//--------------------- .text.cuda_maximum_32_double --------------------------
	.section	.text.cuda_maximum_32_double,"ax",@progbits
	.align	128
        .global         cuda_maximum_32_double
        .type           cuda_maximum_32_double,@function
        .size           cuda_maximum_32_double,(.L_x_697 - cuda_maximum_32_double)
        .other          cuda_maximum_32_double,@"STO_CUDA_ENTRY STV_DEFAULT"
cuda_maximum_32_double:
.text.cuda_maximum_32_double:
        /* <DEDUP_REMOVED lines=45> */
.L_x_447:
        /* <DEDUP_REMOVED lines=14> */
[----:B--2---:R-:W-:-:S14]  /*03b0*/  DSETP.GT.AND P1, PT, R14, R10, PT ;  /* 0x0000000a0e00722a */ /* 0x004fdc0003f24000 */
[----:B------:R3:W-:Y:S01]  /*03c0*/  @P1 STS.64 [R6], R14 ;  /* 0x0000000e06001388 */ /* 0x0007e20000000a00 */
[----:B------:R-:W-:Y:S02]  /*03d0*/  @P1 IMAD.MOV.U32 R10, RZ, RZ, R14 ;  /* 0x000000ffff0a1224 */ /* 0x000fe400078e000e */
[----:B------:R-:W-:Y:S01]  /*03e0*/  @P1 IMAD.MOV.U32 R11, RZ, RZ, R15 ;  /* 0x000000ffff0b1224 */ /* 0x000fe200078e000f */
[----:B------:R-:W-:Y:S06]  /*03f0*/  @!P0 BRA `(.L_x_447) ;  /* 0xfffffffc00b48947 */ /* 0x000fec000383ffff */
.L_x_446:
[----:B------:R-:W-:Y:S05]  /*0400*/  BSYNC.RECONVERGENT B0 ;  /* 0x0000000000007941 */ /* 0x000fea0003800200 */
.L_x_445:
        /* <DEDUP_REMOVED lines=13> */
.L_x_449:
[----:B------:R-:W-:Y:S05]  /*04e0*/  BSYNC.RECONVERGENT B0 ;  /* 0x0000000000007941 */ /* 0x000fea0003800200 */
.L_x_448:
        /* <DEDUP_REMOVED lines=10> */
.L_x_451:
[----:B------:R-:W-:Y:S05]  /*0590*/  BSYNC.RECONVERGENT B0 ;  /* 0x0000000000007941 */ /* 0x000fea0003800200 */
.L_x_450:
        /* <DEDUP_REMOVED lines=10> */
.L_x_453:
[----:B------:R-:W-:Y:S05]  /*0640*/  BSYNC.RECONVERGENT B0 ;  /* 0x0000000000007941 */ /* 0x000fea0003800200 */
.L_x_452:
        /* <DEDUP_REMOVED lines=10> */
.L_x_455:
[----:B------:R-:W-:Y:S05]  /*06f0*/  BSYNC.RECONVERGENT B0 ;  /* 0x0000000000007941 */ /* 0x000fea0003800200 */
.L_x_454:
        /* <DEDUP_REMOVED lines=15> */
.L_x_457:
[----:B------:R-:W-:-:S13]  /*07f0*/  ISETP.NE.AND P0, PT, R3, RZ, PT ;  /* 0x000000ff0300720c */ /* 0x000fda0003f05270 */
[----:B------:R-:W-:Y:S05]  /*0800*/  @P0 EXIT ;  /* 0x000000000000094d */ /* 0x000fea0003800000 */
[----:B------:R-:W5:Y:S01]  /*0810*/  S2UR UR5, SR_CgaCtaId ;  /* 0x00000000000579c3 */ /* 0x000f620000008800 */
[----:B------:R-:W-:Y:S02]  /*0820*/  UMOV UR4, 0x400 ;  /* 0x0000040000047882 */ /* 0x000fe40000000000 */
[----:B-----5:R-:W-:-:S09]  /*0830*/  ULEA UR4, UR5, UR4, 0x18 ;  /* 0x0000000405047291 */ /* 0x020fd2000f8ec0ff */
[----:B0-2-4-:R-:W2:Y:S03]  /*0840*/  LDS.64 R8, [UR4] ;  /* 0x00000004ff087984 */ /* 0x015ea60008000a00 */
.L_x_458:
[----:B------:R-:W-:Y:S05]  /*0850*/  BSYNC.RECONVERGENT B0 ;  /* 0x0000000000007941 */ /* 0x000fea0003800200 */
.L_x_456:
[----:B------:R-:W4:Y:S01]  /*0860*/  LDCU UR4, c[0x0][0x374] ;  /* 0x00006e80ff0477ac */ /* 0x000f220008000800 */
[----:B------:R-:W5:Y:S01]  /*0870*/  LDC.64 R2, c[0x0][0x390] ;  /* 0x0000e400ff027b82 */ /* 0x000f620000000a00 */
[----:B----4-:R-:W-:-:S06]  /*0880*/  UIMAD UR4, UR13, UR4, UR12 ;  /* 0x000000040d0472a4 */ /* 0x010fcc000f8e020c */
[----:B------:R-:W-:-:S04]  /*0890*/  IMAD R5, R5, UR4, R0 ;  /* 0x0000000405057c24 */ /* 0x000fc8000f8e0200 */
[----:B-----5:R-:W-:-:S05]  /*08a0*/  IMAD.WIDE.U32 R2, R5, 0x8, R2 ;  /* 0x0000000805027825 */ /* 0x020fca00078e0002 */
[----:B--2---:R-:W-:Y:S01]  /*08b0*/  STG.E.64 desc[UR10][R2.64], R8 ;  /* 0x0000000802007986 */ /* 0x004fe2000c101b0a */
[----:B------:R-:W-:Y:S05]  /*08c0*/  EXIT ;  /* 0x000000000000794d */ /* 0x000fea0003800000 */
.L_x_459:
        /* <DEDUP_REMOVED lines=11> */
.L_x_697:


//--------------------- .text.cuda_maximum_64_double --------------------------
	.section	.text.cuda_maximum_64_double,"ax",@progbits
	.align	128
        .global         cuda_maximum_64_double
        .type           cuda_maximum_64_double,@function
        .size           cuda_maximum_64_double,(.L_x_698 - cuda_maximum_64_double)
        .other          cuda_maximum_64_double,@"STO_CUDA_ENTRY STV_DEFAULT"
cuda_maximum_64_double:
.text.cuda_maximum_64_double:
        /* <DEDUP_REMOVED lines=45> */
.L_x_462:
        /* <DEDUP_REMOVED lines=19> */
.L_x_461:
[----:B------:R-:W-:Y:S05]  /*0400*/  BSYNC.RECONVERGENT B0 ;  /* 0x0000000000007941 */ /* 0x000fea0003800200 */
.L_x_460:
        /* <DEDUP_REMOVED lines=10> */
[----:B0-----:R-:W-:-:S14]  /*04b0*/  DSETP.GT.AND P0, PT, R8, R10, PT ;  /* 0x0000000a0800722a */ /* 0x001fdc0003f04000 */
[----:B------:R2:W-:Y:S02]  /*04c0*/  @P0 STS.64 [R6], R8 ;  /* 0x0000000806000388 */ /* 0x0005e40000000a00 */
.L_x_464:
[----:B------:R-:W-:Y:S05]  /*04d0*/  BSYNC.RECONVERGENT B0 ;  /* 0x0000000000007941 */ /* 0x000fea0003800200 */
.L_x_463:
        /* <DEDUP_REMOVED lines=8> */
[----:B0-----:R-:W-:-:S14]  /*0560*/  DSETP.GT.AND P0, PT, R8, R10, PT ;  /* 0x0000000a0800722a */ /* 0x001fdc0003f04000 */
[----:B------:R4:W-:Y:S02]  /*0570*/  @P0 STS.64 [R6], R8 ;  /* 0x0000000806000388 */ /* 0x0009e40000000a00 */
.L_x_466:
[----:B------:R-:W-:Y:S05]  /*0580*/  BSYNC.RECONVERGENT B0 ;  /* 0x0000000000007941 */ /* 0x000fea0003800200 */
.L_x_465:
        /* <DEDUP_REMOVED lines=10> */
.L_x_468:
[----:B------:R-:W-:Y:S05]  /*0630*/  BSYNC.RECONVERGENT B0 ;  /* 0x0000000000007941 */ /* 0x000fea0003800200 */
.L_x_467:
        /* <DEDUP_REMOVED lines=10> */
.L_x_470:
[----:B------:R-:W-:Y:S05]  /*06e0*/  BSYNC.RECONVERGENT B0 ;  /* 0x0000000000007941 */ /* 0x000fea0003800200 */
.L_x_469:
        /* <DEDUP_REMOVED lines=10> */
.L_x_472:
[----:B------:R-:W-:Y:S05]  /*0790*/  BSYNC.RECONVERGENT B0 ;  /* 0x0000000000007941 */ /* 0x000fea0003800200 */
.L_x_471:
        /* <DEDUP_REMOVED lines=15> */
.L_x_474:
[----:B------:R-:W-:-:S13]  /*0890*/  ISETP.NE.AND P0, PT, R3, RZ, PT ;  /* 0x000000ff0300720c */ /* 0x000fda0003f05270 */
[----:B------:R-:W-:Y:S05]  /*08a0*/  @P0 EXIT ;  /* 0x000000000000094d */ /* 0x000fea0003800000 */
[----:B------:R-:W5:Y:S01]  /*08b0*/  S2UR UR5, SR_CgaCtaId ;  /* 0x00000000000579c3 */ /* 0x000f620000008800 */
[----:B------:R-:W-:Y:S02]  /*08c0*/  UMOV UR4, 0x400 ;  /* 0x0000040000047882 */ /* 0x000fe40000000000 */
[----:B-----5:R-:W-:-:S09]  /*08d0*/  ULEA UR4, UR5, UR4, 0x18 ;  /* 0x0000000405047291 */ /* 0x020fd2000f8ec0ff */
[----:B0-2-4-:R-:W0:Y:S03]  /*08e0*/  LDS.64 R8, [UR4] ;  /* 0x00000004ff087984 */ /* 0x015e260008000a00 */
.L_x_475:
[----:B------:R-:W-:Y:S05]  /*08f0*/  BSYNC.RECONVERGENT B0 ;  /* 0x0000000000007941 */ /* 0x000fea0003800200 */
.L_x_473:
[----:B------:R-:W4:Y:S01]  /*0900*/  LDCU UR4, c[0x0][0x374] ;  /* 0x00006e80ff0477ac */ /* 0x000f220008000800 */
[----:B------:R-:W5:Y:S01]  /*0910*/  LDC.64 R2, c[0x0][0x390] ;  /* 0x0000e400ff027b82 */ /* 0x000f620000000a00 */
[----:B----4-:R-:W-:-:S06]  /*0920*/  UIMAD UR4, UR13, UR4, UR12 ;  /* 0x000000040d0472a4 */ /* 0x010fcc000f8e020c */
[----:B------:R-:W-:-:S04]  /*0930*/  IMAD R5, R5, UR4, R0 ;  /* 0x0000000405057c24 */ /* 0x000fc8000f8e0200 */
[----:B-----5:R-:W-:-:S05]  /*0940*/  IMAD.WIDE.U32 R2, R5, 0x8, R2 ;  /* 0x0000000805027825 */ /* 0x020fca00078e0002 */
[----:B0-----:R-:W-:Y:S01]  /*0950*/  STG.E.64 desc[UR10][R2.64], R8 ;  /* 0x0000000802007986 */ /* 0x001fe2000c101b0a */
[----:B------:R-:W-:Y:S05]  /*0960*/  EXIT ;  /* 0x000000000000794d */ /* 0x000fea0003800000 */
.L_x_476:
        /* <DEDUP_REMOVED lines=9> */
.L_x_698:


//--------------------- .text.cuda_maximum_128_double --------------------------
	.section	.text.cuda_maximum_128_double,"ax",@progbits
	.align	128
        .global         cuda_maximum_128_double
        .type           cuda_maximum_128_double,@function
        .size           cuda_maximum_128_double,(.L_x_699 - cuda_maximum_128_double)
        .other          cuda_maximum_128_double,@"STO_CUDA_ENTRY STV_DEFAULT"
cuda_maximum_128_double:
.text.cuda_maximum_128_double:
        /* <DEDUP_REMOVED lines=45> */
.L_x_479:
        /* <DEDUP_REMOVED lines=19> */
.L_x_478:
[----:B------:R-:W-:Y:S05]  /*0400*/  BSYNC.RECONVERGENT B0 ;  /* 0x0000000000007941 */ /* 0x000fea0003800200 */
.L_x_477:
        /* <DEDUP_REMOVED lines=9> */
[----:B0-----:R-:W-:-:S14]  /*04a0*/  DSETP.GT.AND P0, PT, R8, R10, PT ;  /* 0x0000000a0800722a */ /* 0x001fdc0003f04000 */
[----:B------:R2:W-:Y:S02]  /*04b0*/  @P0 STS.64 [R6], R8 ;  /* 0x0000000806000388 */ /* 0x0005e40000000a00 */
.L_x_481:
[----:B------:R-:W-:Y:S05]  /*04c0*/  BSYNC.RECONVERGENT B0 ;  /* 0x0000000000007941 */ /* 0x000fea0003800200 */
.L_x_480:
        /* <DEDUP_REMOVED lines=10> */
[----:B0-----:R-:W-:-:S14]  /*0570*/  DSETP.GT.AND P0, PT, R8, R10, PT ;  /* 0x0000000a0800722a */ /* 0x001fdc0003f04000 */
[----:B------:R4:W-:Y:S02]  /*0580*/  @P0 STS.64 [R6], R8 ;  /* 0x0000000806000388 */ /* 0x0009e40000000a00 */
.L_x_483:
[----:B------:R-:W-:Y:S05]  /*0590*/  BSYNC.RECONVERGENT B0 ;  /* 0x0000000000007941 */ /* 0x000fea0003800200 */
.L_x_482:
        /* <DEDUP_REMOVED lines=10> */
.L_x_485:
[----:B------:R-:W-:Y:S05]  /*0640*/  BSYNC.RECONVERGENT B0 ;  /* 0x0000000000007941 */ /* 0x000fea0003800200 */
.L_x_484:
        /* <DEDUP_REMOVED lines=10> */
.L_x_487:
[----:B------:R-:W-:Y:S05]  /*06f0*/  BSYNC.RECONVERGENT B0 ;  /* 0x0000000000007941 */ /* 0x000fea0003800200 */
.L_x_486:
        /* <DEDUP_REMOVED lines=10> */
.L_x_489:
[----:B------:R-:W-:Y:S05]  /*07a0*/  BSYNC.RECONVERGENT B0 ;  /* 0x0000000000007941 */ /* 0x000fea0003800200 */
.L_x_488:
        /* <DEDUP_REMOVED lines=10> */
.L_x_491:
[----:B------:R-:W-:Y:S05]  /*0850*/  BSYNC.RECONVERGENT B0 ;  /* 0x0000000000007941 */ /* 0x000fea0003800200 */
.L_x_490:
        /* <DEDUP_REMOVED lines=9> */
[----:B0-----:R-:W-:-:S14]  /*08f0*/  DSETP.GT.AND P0, PT, R6, R4, PT ;  /* 0x000000040600722a */ /* 0x001fdc0003f04000 */
[----:B------:R-:W-:Y:S05]  /*0900*/  @!P0 BRA `(.L_x_494) ;  /* 0x0000000000288947 */ /* 0x000fea0003800000 */
[----:B------:R0:W-:Y:S01]  /*0910*/  STS.64 [UR4], R6 ;  /* 0x00000006ff007988 */ /* 0x0001e20008000a04 */
[----:B------:R-:W-:Y:S02]  /*0920*/  IMAD.MOV.U32 R4, RZ, RZ, R6 ;  /* 0x000000ffff047224 */ /* 0x000fe400078e0006 */
[----:B------:R-:W-:Y:S01]  /*0930*/  IMAD.MOV.U32 R5, RZ, RZ, R7 ;  /* 0x000000ffff057224 */ /* 0x000fe200078e0007 */
[----:B------:R-:W-:Y:S06]  /*0940*/  BRA `(.L_x_494) ;  /* 0x0000000000187947 */ /* 0x000fec0003800000 */
.L_x_493:
[----:B------:R-:W-:-:S13]  /*0950*/  ISETP.NE.AND P0, PT, R2, RZ, PT ;  /* 0x000000ff0200720c */ /* 0x000fda0003f05270 */
[----:B------:R-:W-:Y:S05]  /*0960*/  @P0 EXIT ;  /* 0x000000000000094d */ /* 0x000fea0003800000 */
[----:B------:R-:W5:Y:S01]  /*0970*/  S2UR UR5, SR_CgaCtaId ;  /* 0x00000000000579c3 */ /* 0x000f620000008800 */
[----:B------:R-:W-:Y:S02]  /*0980*/  UMOV UR4, 0x400 ;  /* 0x0000040000047882 */ /* 0x000fe40000000000 */
[----:B-----5:R-:W-:-:S09]  /*0990*/  ULEA UR4, UR5, UR4, 0x18 ;  /* 0x0000000405047291 */ /* 0x020fd2000f8ec0ff */
[----:B------:R-:W0:Y:S03]  /*09a0*/  LDS.64 R4, [UR4] ;  /* 0x00000004ff047984 */ /* 0x000e260008000a00 */
.L_x_494:
[----:B------:R-:W-:Y:S05]  /*09b0*/  BSYNC.RECONVERGENT B0 ;  /* 0x0000000000007941 */ /* 0x000fea0003800200 */
.L_x_492:
[----:B------:R-:W5:Y:S01]  /*09c0*/  LDCU UR4, c[0x0][0x374] ;  /* 0x00006e80ff0477ac */ /* 0x000f620008000800 */
[----:B01234-:R-:W0:Y:S01]  /*09d0*/  LDC.64 R6, c[0x0][0x390] ;  /* 0x0000e400ff067b82 */ /* 0x01fe220000000a00 */
[----:B-----5:R-:W-:-:S06]  /*09e0*/  UIMAD UR4, UR13, UR4, UR12 ;  /* 0x000000040d0472a4 */ /* 0x020fcc000f8e020c */
[----:B------:R-:W-:-:S04]  /*09f0*/  IMAD R3, R0, UR4, R3 ;  /* 0x0000000400037c24 */ /* 0x000fc8000f8e0203 */
[----:B0-----:R-:W-:-:S05]  /*0a00*/  IMAD.WIDE.U32 R2, R3, 0x8, R6 ;  /* 0x0000000803027825 */ /* 0x001fca00078e0006 */
[----:B------:R-:W-:Y:S01]  /*0a10*/  STG.E.64 desc[UR10][R2.64], R4 ;  /* 0x0000000402007986 */ /* 0x000fe2000c101b0a */
[----:B------:R-:W-:Y:S05]  /*0a20*/  EXIT ;  /* 0x000000000000794d */ /* 0x000fea0003800000 */
.L_x_495:
        /* <DEDUP_REMOVED lines=13> */
.L_x_699:


//--------------------- .text.cuda_maximum_256_double --------------------------
	.section	.text.cuda_maximum_256_double,"ax",@progbits
	.align	128
        .global         cuda_maximum_256_double
        .type           cuda_maximum_256_double,@function
        .size           cuda_maximum_256_double,(.L_x_700 - cuda_maximum_256_double)
        .other          cuda_maximum_256_double,@"STO_CUDA_ENTRY STV_DEFAULT"
cuda_maximum_256_double:
.text.cuda_maximum_256_double:
        /* <DEDUP_REMOVED lines=45> */
.L_x_498:
        /* <DEDUP_REMOVED lines=19> */
.L_x_497:
[----:B------:R-:W-:Y:S05]  /*0400*/  BSYNC.RECONVERGENT B0 ;  /* 0x0000000000007941 */ /* 0x000fea0003800200 */
.L_x_496:
        /* <DEDUP_REMOVED lines=11> */
.L_x_500:
[----:B------:R-:W-:Y:S05]  /*04c0*/  BSYNC.RECONVERGENT B0 ;  /* 0x0000000000007941 */ /* 0x000fea0003800200 */
.L_x_499:
        /* <DEDUP_REMOVED lines=9> */
[----:B0-----:R-:W-:-:S14]  /*0560*/  DSETP.GT.AND P0, PT, R8, R10, PT ;  /* 0x0000000a0800722a */ /* 0x001fdc0003f04000 */
[----:B------:R4:W-:Y:S02]  /*0570*/  @P0 STS.64 [R5], R8 ;  /* 0x0000000805000388 */ /* 0x0009e40000000a00 */
.L_x_502:
[----:B------:R-:W-:Y:S05]  /*0580*/  BSYNC.RECONVERGENT B0 ;  /* 0x0000000000007941 */ /* 0x000fea0003800200 */
.L_x_501:
        /* <DEDUP_REMOVED lines=10> */
[----:B0-----:R-:W-:-:S14]  /*0630*/  DSETP.GT.AND P0, PT, R8, R10, PT ;  /* 0x0000000a0800722a */ /* 0x001fdc0003f04000 */
[----:B------:R0:W-:Y:S02]  /*0640*/  @P0 STS.64 [R5], R8 ;  /* 0x0000000805000388 */ /* 0x0001e40000000a00 */
.L_x_504:
[----:B------:R-:W-:Y:S05]  /*0650*/  BSYNC.RECONVERGENT B0 ;  /* 0x0000000000007941 */ /* 0x000fea0003800200 */
.L_x_503:
        /* <DEDUP_REMOVED lines=10> */
.L_x_506:
[----:B------:R-:W-:Y:S05]  /*0700*/  BSYNC.RECONVERGENT B0 ;  /* 0x0000000000007941 */ /* 0x000fea0003800200 */
.L_x_505:
        /* <DEDUP_REMOVED lines=10> */
.L_x_508:
[----:B------:R-:W-:Y:S05]  /*07b0*/  BSYNC.RECONVERGENT B0 ;  /* 0x0000000000007941 */ /* 0x000fea0003800200 */
.L_x_507:
        /* <DEDUP_REMOVED lines=10> */
.L_x_510:
[----:B------:R-:W-:Y:S05]  /*0860*/  BSYNC.RECONVERGENT B0 ;  /* 0x0000000000007941 */ /* 0x000fea0003800200 */
.L_x_509:
        /* <DEDUP_REMOVED lines=10> */
.L_x_512:
[----:B------:R-:W-:Y:S05]  /*0910*/  BSYNC.RECONVERGENT B0 ;  /* 0x0000000000007941 */ /* 0x000fea0003800200 */
.L_x_511:
        /* <DEDUP_REMOVED lines=15> */
.L_x_514:
[----:B------:R-:W-:-:S13]  /*0a10*/  ISETP.NE.AND P0, PT, R0, RZ, PT ;  /* 0x000000ff0000720c */ /* 0x000fda0003f05270 */
[----:B------:R-:W-:Y:S05]  /*0a20*/  @P0 EXIT ;  /* 0x000000000000094d */ /* 0x000fea0003800000 */
[----:B------:R-:W5:Y:S01]  /*0a30*/  S2UR UR5, SR_CgaCtaId ;  /* 0x00000000000579c3 */ /* 0x000f620000008800 */
[----:B------:R-:W-:Y:S02]  /*0a40*/  UMOV UR4, 0x400 ;  /* 0x0000040000047882 */ /* 0x000fe40000000000 */
[----:B-----5:R-:W-:-:S09]  /*0a50*/  ULEA UR4, UR5, UR4, 0x18 ;  /* 0x0000000405047291 */ /* 0x020fd2000f8ec0ff */
[----:B0-2-4-:R-:W2:Y:S03]  /*0a60*/  LDS.64 R8, [UR4] ;  /* 0x00000004ff087984 */ /* 0x015ea60008000a00 */
.L_x_515:
[----:B------:R-:W-:Y:S05]  /*0a70*/  BSYNC.RECONVERGENT B0 ;  /* 0x0000000000007941 */ /* 0x000fea0003800200 */
.L_x_513:
[----:B------:R-:W4:Y:S01]  /*0a80*/  LDCU UR4, c[0x0][0x374] ;  /* 0x00006e80ff0477ac */ /* 0x000f220008000800 */
[----:B-1-3--:R-:W1:Y:S01]  /*0a90*/  LDC.64 R4, c[0x0][0x390] ;  /* 0x0000e400ff047b82 */ /* 0x00ae620000000a00 */
[----:B----4-:R-:W-:-:S06]  /*0aa0*/  UIMAD UR4, UR13, UR4, UR12 ;  /* 0x000000040d0472a4 */ /* 0x010fcc000f8e020c */
[----:B------:R-:W-:-:S04]  /*0ab0*/  IMAD R3, R6, UR4, R3 ;  /* 0x0000000406037c24 */ /* 0x000fc8000f8e0203 */
[----:B-1----:R-:W-:-:S05]  /*0ac0*/  IMAD.WIDE.U32 R2, R3, 0x8, R4 ;  /* 0x0000000803027825 */ /* 0x002fca00078e0004 */
[----:B--2---:R-:W-:Y:S01]  /*0ad0*/  STG.E.64 desc[UR10][R2.64], R8 ;  /* 0x0000000802007986 */ /* 0x004fe2000c101b0a */
[----:B------:R-:W-:Y:S05]  /*0ae0*/  EXIT ;  /* 0x000000000000794d */ /* 0x000fea0003800000 */
.L_x_516:
        /* <DEDUP_REMOVED lines=9> */
.L_x_700:


//--------------------- .text.cuda_maximum_512_double --------------------------
	.section	.text.cuda_maximum_512_double,"ax",@progbits
	.align	128
        .global         cuda_maximum_512_double
        .type           cuda_maximum_512_double,@function
        .size           cuda_maximum_512_double,(.L_x_701 - cuda_maximum_512_double)
        .other          cuda_maximum_512_double,@"STO_CUDA_ENTRY STV_DEFAULT"
cuda_maximum_512_double:
.text.cuda_maximum_512_double:
        /* <DEDUP_REMOVED lines=45> */
.L_x_519:
        /* <DEDUP_REMOVED lines=19> */
.L_x_518:
[----:B------:R-:W-:Y:S05]  /*0400*/  BSYNC.RECONVERGENT B0 ;  /* 0x0000000000007941 */ /* 0x000fea0003800200 */
.L_x_517:
        /* <DEDUP_REMOVED lines=11> */
.L_x_521:
[----:B------:R-:W-:Y:S05]  /*04c0*/  BSYNC.RECONVERGENT B0 ;  /* 0x0000000000007941 */ /* 0x000fea0003800200 */
.L_x_520:
        /* <DEDUP_REMOVED lines=11> */
.L_x_523:
[----:B------:R-:W-:Y:S05]  /*0580*/  BSYNC.RECONVERGENT B0 ;  /* 0x0000000000007941 */ /* 0x000fea0003800200 */
.L_x_522:
        /* <DEDUP_REMOVED lines=9> */
[----:B0-----:R-:W-:-:S14]  /*0620*/  DSETP.GT.AND P0, PT, R8, R10, PT ;  /* 0x0000000a0800722a */ /* 0x001fdc0003f04000 */
[----:B------:R0:W-:Y:S02]  /*0630*/  @P0 STS.64 [R5], R8 ;  /* 0x0000000805000388 */ /* 0x0001e40000000a00 */
.L_x_525:
[----:B------:R-:W-:Y:S05]  /*0640*/  BSYNC.RECONVERGENT B0 ;  /* 0x0000000000007941 */ /* 0x000fea0003800200 */
.L_x_524:
        /* <DEDUP_REMOVED lines=12> */
.L_x_527:
[----:B------:R-:W-:Y:S05]  /*0710*/  BSYNC.RECONVERGENT B0 ;  /* 0x0000000000007941 */ /* 0x000fea0003800200 */
.L_x_526:
        /* <DEDUP_REMOVED lines=10> */
.L_x_529:
[----:B------:R-:W-:Y:S05]  /*07c0*/  BSYNC.RECONVERGENT B0 ;  /* 0x0000000000007941 */ /* 0x000fea0003800200 */
.L_x_528:
        /* <DEDUP_REMOVED lines=10> */
.L_x_531:
[----:B------:R-:W-:Y:S05]  /*0870*/  BSYNC.RECONVERGENT B0 ;  /* 0x0000000000007941 */ /* 0x000fea0003800200 */
.L_x_530:
        /* <DEDUP_REMOVED lines=10> */
.L_x_533:
[----:B------:R-:W-:Y:S05]  /*0920*/  BSYNC.RECONVERGENT B0 ;  /* 0x0000000000007941 */ /* 0x000fea0003800200 */
.L_x_532:
        /* <DEDUP_REMOVED lines=10> */
.L_x_535:
[----:B------:R-:W-:Y:S05]  /*09d0*/  BSYNC.RECONVERGENT B0 ;  /* 0x0000000000007941 */ /* 0x000fea0003800200 */
.L_x_534:
        /* <DEDUP_REMOVED lines=15> */
.L_x_537:
[----:B------:R-:W-:-:S13]  /*0ad0*/  ISETP.NE.AND P0, PT, R0, RZ, PT ;  /* 0x000000ff0000720c */ /* 0x000fda0003f05270 */
[----:B------:R-:W-:Y:S05]  /*0ae0*/  @P0 EXIT ;  /* 0x000000000000094d */ /* 0x000fea0003800000 */
[----:B------:R-:W5:Y:S01]  /*0af0*/  S2UR UR5, SR_CgaCtaId ;  /* 0x00000000000579c3 */ /* 0x000f620000008800 */
[----:B------:R-:W-:Y:S02]  /*0b00*/  UMOV UR4, 0x400 ;  /* 0x0000040000047882 */ /* 0x000fe40000000000 */
[----:B-----5:R-:W-:-:S09]  /*0b10*/  ULEA UR4, UR5, UR4, 0x18 ;  /* 0x0000000405047291 */ /* 0x020fd2000f8ec0ff */
[----:B0-2-4-:R-:W0:Y:S03]  /*0b20*/  LDS.64 R8, [UR4] ;  /* 0x00000004ff087984 */ /* 0x015e260008000a00 */
.L_x_538:
[----:B------:R-:W-:Y:S05]  /*0b30*/  BSYNC.RECONVERGENT B0 ;  /* 0x0000000000007941 */ /* 0x000fea0003800200 */
.L_x_536:
[----:B------:R-:W4:Y:S01]  /*0b40*/  LDCU UR4, c[0x0][0x374] ;  /* 0x00006e80ff0477ac */ /* 0x000f220008000800 */
[----:B-1-3--:R-:W1:Y:S01]  /*0b50*/  LDC.64 R4, c[0x0][0x390] ;  /* 0x0000e400ff047b82 */ /* 0x00ae620000000a00 */
[----:B----4-:R-:W-:-:S06]  /*0b60*/  UIMAD UR4, UR13, UR4, UR12 ;  /* 0x000000040d0472a4 */ /* 0x010fcc000f8e020c */
[----:B------:R-:W-:-:S04]  /*0b70*/  IMAD R3, R6, UR4, R3 ;  /* 0x0000000406037c24 */ /* 0x000fc8000f8e0203 */
[----:B-1----:R-:W-:-:S05]  /*0b80*/  IMAD.WIDE.U32 R2, R3, 0x8, R4 ;  /* 0x0000000803027825 */ /* 0x002fca00078e0004 */
[----:B0-----:R-:W-:Y:S01]  /*0b90*/  STG.E.64 desc[UR10][R2.64], R8 ;  /* 0x0000000802007986 */ /* 0x001fe2000c101b0a */
[----:B------:R-:W-:Y:S05]  /*0ba0*/  EXIT ;  /* 0x000000000000794d */ /* 0x000fea0003800000 */
.L_x_539:
        /* <DEDUP_REMOVED lines=13> */
.L_x_701:


//--------------------- .text.cuda_sum_2_float    --------------------------
	.section	.text.cuda_sum_2_float,"ax",@progbits
	.align	128
        .global         cuda_sum_2_float
        .type           cuda_sum_2_float,@function
        .size           cuda_sum_2_float,(.L_x_702 - cuda_sum_2_float)
        .other          cuda_sum_2_float,@"STO_CUDA_ENTRY STV_DEFAULT"
cuda_sum_2_float:
.text.cuda_sum_2_float:
[----:B------:R-:W-:Y:S01]  /*0000*/  LDC R1, c[0x0][0x37c] ;  /* 0x0000df00ff017b82 */ /* 0x000fe20000000800 */
[----:B------:R-:W0:Y:S01]  /*0010*/  S2R R3, SR_TID.X ;  /* 0x0000000000037919 */ /* 0x000e220000002100 */
[----:B------:R-:W1:Y:S06]  /*0020*/  LDCU.64 UR14, c[0x0][0x380] ;  /* 0x00007000ff0e77ac */ /* 0x000e6c0008000a00 */
[----:B------:R-:W2:Y:S01]  /*0030*/  S2UR UR12, SR_CTAID.Y ;  /* 0x00000000000c79c3 */ /* 0x000ea20000002600 */
[----:B------:R-:W0:Y:S01]  /*0040*/  S2R R0, SR_CTAID.X ;  /* 0x0000000000007919 */ /* 0x000e220000002500 */
[----:B------:R-:W2:Y:S01]  /*0050*/  LDCU.64 UR6, c[0x0][0x3a8] ;  /* 0x00007500ff0677ac */ /* 0x000ea20008000a00 */
[----:B------:R-:W3:Y:S05]  /*0060*/  LDCU.64 UR8, c[0x0][0x3b0] ;  /* 0x00007600ff0877ac */ /* 0x000eea0008000a00 */
[----:B------:R-:W3:Y:S01]  /*0070*/  S2UR UR13, SR_CTAID.Z ;  /* 0x00000000000d79c3 */ /* 0x000ee20000002700 */
[----:B------:R-:W4:Y:S01]  /*0080*/  LDCU.64 UR10, c[0x0][0x358] ;  /* 0x00006b00ff0a77ac */ /* 0x000f220008000a00 */
[----:B------:R-:W0:Y:S01]  /*0090*/  LDCU.64 UR16, c[0x0][0x388] ;  /* 0x00007100ff1077ac */ /* 0x000e220008000a00 */
[----:B--2---:R-:W-:-:S04]  /*00a0*/  UIMAD.WIDE.U32 UR4, UR12, UR6, URZ ;  /* 0x000000060c0472a5 */ /* 0x004fc8000f8e00ff */
[----:B------:R-:W-:-:S04]  /*00b0*/  UIMAD UR5, UR12, UR7, UR5 ;  /* 0x000000070c0572a4 */ /* 0x000fc8000f8e0205 */
[----:B---3--:R-:W-:Y:S01]  /*00c0*/  UIMAD.WIDE.U32 UR4, UR13, UR8, UR4 ;  /* 0x000000080d0472a5 */ /* 0x008fe2000f8e0004 */
[----:B0-----:R-:W-:-:S03]  /*00d0*/  IMAD R9, R0, 0x2, R3 ;  /* 0x0000000200097824 */ /* 0x001fc600078e0203 */
[----:B------:R-:W-:Y:S02]  /*00e0*/  UIMAD UR7, UR13, UR9, UR5 ;  /* 0x000000090d0772a4 */ /* 0x000fe4000f8e0205 */
[----:B------:R-:W-:Y:S01]  /*00f0*/  IMAD.U32 R5, RZ, RZ, UR5 ;  /* 0x00000005ff057e24 */ /* 0x000fe2000f8e00ff */
[----:B-1----:R-:W-:Y:S01]  /*0100*/  ISETP.GE.U32.AND P0, PT, R9, UR14, PT ;  /* 0x0000000e09007c0c */ /* 0x002fe2000bf06070 */
[----:B------:R-:W-:Y:S02]  /*0110*/  IMAD.U32 R4, RZ, RZ, UR4 ;  /* 0x00000004ff047e24 */ /* 0x000fe4000f8e00ff */
[----:B------:R-:W-:Y:S02]  /*0120*/  MOV R5, UR7 ;  /* 0x0000000700057c02 */ /* 0x000fe40008000f00 */
[----:B------:R-:W-:-:S13]  /*0130*/  ISETP.GE.U32.AND.EX P0, PT, RZ, UR15, PT, P0 ;  /* 0x0000000fff007c0c */ /* 0x000fda000bf06100 */
[----:B------:R-:W0:Y:S08]  /*0140*/  @!P0 LDC.64 R6, c[0x0][0x3a0] ;  /* 0x0000e800ff068b82 */ /* 0x000e300000000a00 */
[----:B------:R-:W1:Y:S01]  /*0150*/  @!P0 LDC.64 R10, c[0x0][0x388] ;  /* 0x0000e200ff0a8b82 */ /* 0x000e620000000a00 */
[----:B0-----:R-:W-:-:S04]  /*0160*/  @!P0 IMAD.WIDE.U32 R4, R9, R6, R4 ;  /* 0x0000000609048225 */ /* 0x001fc800078e0004 */
[----:B------:R-:W-:Y:S01]  /*0170*/  @!P0 IMAD R2, R9, R7, R5 ;  /* 0x0000000709028224 */ /* 0x000fe200078e0205 */
[----:B-1----:R-:W-:-:S04]  /*0180*/  @!P0 LEA R6, P1, R4, R10, 0x2 ;  /* 0x0000000a04068211 */ /* 0x002fc800078210ff */
[----:B------:R-:W-:-:S06]  /*0190*/  @!P0 LEA.HI.X R7, R4, R11, R2, 0x2, P1 ;  /* 0x0000000b04078211 */ /* 0x000fcc00008f1402 */
[----:B----4-:R-:W2:Y:S01]  /*01a0*/  @!P0 LDG.E R7, desc[UR10][R6.64] ;  /* 0x0000000a06078981 */ /* 0x010ea2000c1e1900 */
[----:B------:R-:W0:Y:S01]  /*01b0*/  S2UR UR8, SR_CgaCtaId ;  /* 0x00000000000879c3 */ /* 0x000e220000008800 */
[----:B------:R-:W-:Y:S01]  /*01c0*/  UMOV UR6, 0x400 ;  /* 0x0000040000067882 */ /* 0x000fe20000000000 */
[----:B------:R-:W-:Y:S01]  /*01d0*/  IMAD.MOV.U32 R10, RZ, RZ, R9 ;  /* 0x000000ffff0a7224 */ /* 0x000fe200078e0009 */
[----:B------:R-:W-:Y:S05]  /*01e0*/  BSSY.RECONVERGENT B0, `(.L_x_540) ;  /* 0x000001c000007945 */ /* 0x000fea0003800200 */
[----:B------:R-:W1:Y:S01]  /*01f0*/  LDC R13, c[0x0][0x370] ;  /* 0x0000dc00ff0d7b82 */ /* 0x000e620000000800 */
[----:B0-----:R-:W-:-:S06]  /*0200*/  ULEA UR8, UR8, UR6, 0x18 ;  /* 0x0000000608087291 */ /* 0x001fcc000f8ec0ff */
[----:B------:R-:W-:Y:S01]  /*0210*/  LEA R2, R3, UR8, 0x2 ;  /* 0x0000000803027c11 */ /* 0x000fe2000f8e10ff */
[----:B-1----:R-:W-:-:S04]  /*0220*/  @!P0 IMAD R10, R13, 0x2, R10 ;  /* 0x000000020d0a8824 */ /* 0x002fc800078e020a */
[----:B--2---:R0:W-:Y:S01]  /*0230*/  @!P0 STS [R2], R7 ;  /* 0x0000000702008388 */ /* 0x0041e20000000800 */
[----:B------:R-:W-:-:S04]  /*0240*/  ISETP.GE.U32.AND P0, PT, R10, UR14, PT ;  /* 0x0000000e0a007c0c */ /* 0x000fc8000bf06070 */
[----:B------:R-:W-:-:S13]  /*0250*/  ISETP.GE.U32.AND.EX P0, PT, RZ, UR15, PT, P0 ;  /* 0x0000000fff007c0c */ /* 0x000fda000bf06100 */
[----:B0-----:R-:W-:Y:S05]  /*0260*/  @P0 BRA `(.L_x_541) ;  /* 0x00000000004c0947 */ /* 0x001fea0003800000 */
[----:B------:R0:W1:Y:S01]  /*0270*/  LDS R11, [R2] ;  /* 0x00000000020b7984 */ /* 0x0000620000000800 */
[----:B------:R-:W2:Y:S01]  /*0280*/  LDC.64 R4, c[0x0][0x3a0] ;  /* 0x0000e800ff047b82 */ /* 0x000ea20000000a00 */
[----:B------:R-:W-:Y:S01]  /*0290*/  HFMA2 R15, -RZ, RZ, 0, 0 ;  /* 0x00000000ff0f7431 */ /* 0x000fe200000001ff */
[----:B------:R-:W-:Y:S06]  /*02a0*/  BSSY.RECONVERGENT B1, `(.L_x_542) ;  /* 0x000000e000017945 */ /* 0x000fec0003800200 */
.L_x_543:
[----:B--2---:R-:W-:Y:S01]  /*02b0*/  IMAD R6, R15, R4, RZ ;  /* 0x000000040f067224 */ /* 0x004fe200078e02ff */
[----:B------:R-:W-:-:S03]  /*02c0*/  UMOV UR6, UR4 ;  /* 0x0000000400067c82 */ /* 0x000fc60008000000 */
[C---:B------:R-:W-:Y:S02]  /*02d0*/  IMAD R9, R10.reuse, R5, R6 ;  /* 0x000000050a097224 */ /* 0x040fe400078e0206 */
[----:B------:R-:W-:-:S04]  /*02e0*/  IMAD.WIDE.U32 R6, R10, R4, UR6 ;  /* 0x000000060a067e25 */ /* 0x000fc8000f8e0004 */
[----:B------:R-:W-:Y:S01]  /*02f0*/  IMAD.IADD R7, R7, 0x1, R9 ;  /* 0x0000000107077824 */ /* 0x000fe200078e0209 */
[----:B------:R-:W-:-:S04]  /*0300*/  LEA R8, P0, R6, UR16, 0x2 ;  /* 0x0000001006087c11 */ /* 0x000fc8000f8010ff */
[----:B------:R-:W-:-:S05]  /*0310*/  LEA.HI.X R9, R6, UR17, R7, 0x2, P0 ;  /* 0x0000001106097c11 */ /* 0x000fca00080f1407 */
[----:B------:R-:W1:Y:S01]  /*0320*/  LDG.E R8, desc[UR10][R8.64] ;  /* 0x0000000a08087981 */ /* 0x000e62000c1e1900 */
[----:B------:R-:W-:-:S05]  /*0330*/  IMAD R10, R13, 0x2, R10 ;  /* 0x000000020d0a7824 */ /* 0x000fca00078e020a */
[----:B------:R-:W-:-:S04]  /*0340*/  ISETP.GE.U32.AND P0, PT, R10, UR14, PT ;  /* 0x0000000e0a007c0c */ /* 0x000fc8000bf06070 */
[----:B------:R-:W-:Y:S01]  /*0350*/  ISETP.GE.U32.AND.EX P0, PT, RZ, UR15, PT, P0 ;  /* 0x0000000fff007c0c */ /* 0x000fe2000bf06100 */
[----:B-1----:R-:W-:-:S12]  /*0360*/  FADD R11, R8, R11 ;  /* 0x0000000b080b7221 */ /* 0x002fd80000000000 */
[----:B------:R-:W-:Y:S05]  /*0370*/  @!P0 BRA `(.L_x_543) ;  /* 0xfffffffc00cc8947 */ /* 0x000fea000383ffff */
[----:B------:R-:W-:Y:S05]  /*0380*/  BSYNC.RECONVERGENT B1 ;  /* 0x0000000000017941 */ /* 0x000fea0003800200 */
.L_x_542:
[----:B------:R1:W-:Y:S02]  /*0390*/  STS [R2], R11 ;  /* 0x0000000b02007388 */ /* 0x0003e40000000800 */
.L_x_541:
[----:B------:R-:W-:Y:S05]  /*03a0*/  BSYNC.RECONVERGENT B0 ;  /* 0x0000000000007941 */ /* 0x000fea0003800200 */
.L_x_540:
[----:B------:R-:W-:Y:S01]  /*03b0*/  BAR.SYNC.DEFER_BLOCKING 0x0 ;  /* 0x0000000000007b1d */ /* 0x000fe20000010000 */
[----:B------:R-:W-:-:S13]  /*03c0*/  ISETP.GT.U32.AND P0, PT, R3, 0x1f, PT ;  /* 0x0000001f0300780c */ /* 0x000fda0003f04070 */
[----:B------:R-:W-:Y:S05]  /*03d0*/  @P0 EXIT ;  /* 0x000000000000094d */ /* 0x000fea0003800000 */
[----:B01----:R-:W-:Y:S01]  /*03e0*/  IADD3 R2, PT, PT, R3, 0x1, RZ ;  /* 0x0000000103027810 */ /* 0x003fe20007ffe0ff */
[----:B------:R-:W-:Y:S03]  /*03f0*/  BSSY.RECONVERGENT B0, `(.L_x_544) ;  /* 0x000000a000007945 */ /* 0x000fe60003800200 */
[----:B------:R-:W-:-:S04]  /*0400*/  ISETP.GE.U32.AND P0, PT, R2, UR14, PT ;  /* 0x0000000e02007c0c */ /* 0x000fc8000bf06070 */
[----:B------:R-:W-:-:S04]  /*0410*/  ISETP.GE.U32.AND.EX P0, PT, RZ, UR15, PT, P0 ;  /* 0x0000000fff007c0c */ /* 0x000fc8000bf06100 */
[----:B------:R-:W-:-:S13]  /*0420*/  ISETP.NE.OR P0, PT, R3, RZ, P0 ;  /* 0x000000ff0300720c */ /* 0x000fda0000705670 */
[----:B------:R-:W0:Y:S02]  /*0430*/  @!P0 LDS.64 R4, [UR8] ;  /* 0x00000008ff048984 */ /* 0x000e240008000a00 */
[----:B0-----:R-:W-:-:S05]  /*0440*/  @!P0 FADD R4, R4, R5 ;  /* 0x0000000504048221 */ /* 0x001fca0000000000 */
[----:B------:R0:W-:Y:S01]  /*0450*/  @!P0 STS [UR8], R4 ;  /* 0x00000004ff008988 */ /* 0x0001e20008000808 */
[----:B------:R-:W-:Y:S05]  /*0460*/  @!P0 BRA `(.L_x_545) ;  /* 0x0000000000088947 */ /* 0x000fea0003800000 */
[----:B------:R-:W-:-:S13]  /*0470*/  ISETP.NE.AND P0, PT, R3, RZ, PT ;  /* 0x000000ff0300720c */ /* 0x000fda0003f05270 */
[----:B------:R-:W-:Y:S05]  /*0480*/  @P0 EXIT ;  /* 0x000000000000094d */ /* 0x000fea0003800000 */
.L_x_545:
[----:B------:R-:W-:Y:S05]  /*0490*/  BSYNC.RECONVERGENT B0 ;  /* 0x0000000000007941 */ /* 0x000fea0003800200 */
.L_x_544:
[----:B------:R-:W1:Y:S01]  /*04a0*/  LDCU UR5, c[0x0][0x398] ;  /* 0x00007300ff0577ac */ /* 0x000e620008000800 */
[----:B------:R-:W2:Y:S01]  /*04b0*/  LDCU UR4, c[0x0][0x374] ;  /* 0x00006e80ff0477ac */ /* 0x000ea20008000800 */
[----:B-1----:R-:W-:Y:S01]  /*04c0*/  FSETP.NEU.AND P0, PT, RZ, UR5, PT ;  /* 0x00000005ff007c0b */ /* 0x002fe2000bf0d000 */
[----:B--2---:R-:W-:-:S06]  /*04d0*/  UIMAD UR4, UR13, UR4, UR12 ;  /* 0x000000040d0472a4 */ /* 0x004fcc000f8e020c */
[----:B------:R-:W-:-:S06]  /*04e0*/  IMAD R9, R13, UR4, R0 ;  /* 0x000000040d097c24 */ /* 0x000fcc000f8e0200 */
[----:B------:R-:W1:Y:S01]  /*04f0*/  @!P0 LDS R5, [UR8] ;  /* 0x00000008ff058984 */ /* 0x000e620008000800 */
[----:B------:R-:W2:Y:S02]  /*0500*/  @!P0 LDC.64 R2, c[0x0][0x390] ;  /* 0x0000e400ff028b82 */ /* 0x000ea40000000a00 */
[----:B--2---:R-:W-:-:S05]  /*0510*/  @!P0 IMAD.WIDE.U32 R2, R9, 0x4, R2 ;  /* 0x0000000409028825 */ /* 0x004fca00078e0002 */
[----:B-1----:R1:W-:Y:S01]  /*0520*/  @!P0 STG.E desc[UR10][R2.64], R5 ;  /* 0x0000000502008986 */ /* 0x0023e2000c10190a */
[----:B------:R-:W-:Y:S05]  /*0530*/  @!P0 EXIT ;  /* 0x000000000000894d */ /* 0x000fea0003800000 */
[----:B-1----:R-:W1:Y:S01]  /*0540*/  LDC.64 R2, c[0x0][0x390] ;  /* 0x0000e400ff027b82 */ /* 0x002e620000000a00 */
[----:B------:R-:W2:Y:S01]  /*0550*/  LDS R6, [UR8] ;  /* 0x00000008ff067984 */ /* 0x000ea20008000800 */
[----:B-1----:R-:W-:-:S05]  /*0560*/  IMAD.WIDE.U32 R8, R9, 0x4, R2 ;  /* 0x0000000409087825 */ /* 0x002fca00078e0002 */
[----:B------:R-:W3:Y:S01]  /*0570*/  LDG.E R0, desc[UR10][R8.64] ;  /* 0x0000000a08007981 */ /* 0x000ee2000c1e1900 */
[----:B0-----:R-:W-:Y:S08]  /*0580*/  F2F.F64.F32 R4, UR5 ;  /* 0x0000000500047d10 */ /* 0x001ff00008201800 */
[----:B--2---:R-:W-:Y:S08]  /*0590*/  F2F.F64.F32 R6, R6 ;  /* 0x0000000600067310 */ /* 0x004ff00000201800 */
[----:B---3--:R-:W0:Y:S02]  /*05a0*/  F2F.F64.F32 R2, R0 ;  /* 0x0000000000027310 */ /* 0x008e240000201800 */
[----:B0-----:R-:W-:-:S10]  /*05b0*/  DFMA R2, R2, R4, R6 ;  /* 0x000000040202722b */ /* 0x001fd40000000006 */
[----:B------:R-:W0:Y:S02]  /*05c0*/  F2F.F32.F64 R3, R2 ;  /* 0x0000000200037310 */ /* 0x000e240000301000 */
[----:B0-----:R-:W-:Y:S01]  /*05d0*/  STG.E desc[UR10][R8.64], R3 ;  /* 0x0000000308007986 */ /* 0x001fe2000c10190a */
[----:B------:R-:W-:Y:S05]  /*05e0*/  EXIT ;  /* 0x000000000000794d */ /* 0x000fea0003800000 */
.L_x_546:
        /* <DEDUP_REMOVED lines=9> */
.L_x_702:


//--------------------- .text.cuda_sum_4_float    --------------------------
	.section	.text.cuda_sum_4_float,"ax",@progbits
	.align	128
        .global         cuda_sum_4_float
        .type           cuda_sum_4_float,@function
        .size           cuda_sum_4_float,(.L_x_703 - cuda_sum_4_float)
        .other          cuda_sum_4_float,@"STO_CUDA_ENTRY STV_DEFAULT"
cuda_sum_4_float:
.text.cuda_sum_4_float:
        /* <DEDUP_REMOVED lines=18> */
[----:B------:R-:W-:Y:S01]  /*0120*/  IMAD.U32 R5, RZ, RZ, UR7 ;  /* 0x00000007ff057e24 */ /* 0x000fe2000f8e00ff */
        /* <DEDUP_REMOVED lines=14> */
[----:B------:R-:W-:Y:S02]  /*0210*/  LEA R2, R3, UR8, 0x2 ;  /* 0x0000000803027c11 */ /* 0x000fe4000f8e10ff */
[----:B-1----:R-:W-:-:S03]  /*0220*/  @!P0 LEA R6, R7, R6, 0x2 ;  /* 0x0000000607068211 */ /* 0x002fc600078e10ff */
[----:B--2---:R0:W-:Y:S01]  /*0230*/  @!P0 STS [R2], R9 ;  /* 0x0000000902008388 */ /* 0x0041e20000000800 */
[----:B------:R-:W-:-:S04]  /*0240*/  ISETP.GE.U32.AND P0, PT, R6, UR14, PT ;  /* 0x0000000e06007c0c */ /* 0x000fc8000bf06070 */
[----:B------:R-:W-:-:S13]  /*0250*/  ISETP.GE.U32.AND.EX P0, PT, RZ, UR15, PT, P0 ;  /* 0x0000000fff007c0c */ /* 0x000fda000bf06100 */
[----:B0-----:R-:W-:Y:S05]  /*0260*/  @P0 BRA `(.L_x_548) ;  /* 0x00000000004c0947 */ /* 0x001fea0003800000 */
[----:B------:R0:W1:Y:S01]  /*0270*/  LDS R13, [R2] ;  /* 0x00000000020d7984 */ /* 0x0000620000000800 */
[----:B------:R-:W2:Y:S01]  /*0280*/  LDC.64 R4, c[0x0][0x3a0] ;  /* 0x0000e800ff047b82 */ /* 0x000ea20000000a00 */
[----:B------:R-:W-:Y:S01]  /*0290*/  BSSY.RECONVERGENT B1, `(.L_x_549) ;  /* 0x000000f000017945 */ /* 0x000fe20003800200 */
[----:B------:R-:W-:-:S07]  /*02a0*/  IMAD.MOV.U32 R15, RZ, RZ, RZ ;  /* 0x000000ffff0f7224 */ /* 0x000fce00078e00ff */
.L_x_550:
        /* <DEDUP_REMOVED lines=14> */
.L_x_549:
[----:B------:R1:W-:Y:S02]  /*0390*/  STS [R2], R13 ;  /* 0x0000000d02007388 */ /* 0x0003e40000000800 */
.L_x_548:
[----:B------:R-:W-:Y:S05]  /*03a0*/  BSYNC.RECONVERGENT B0 ;  /* 0x0000000000007941 */ /* 0x000fea0003800200 */
.L_x_547:
[----:B------:R-:W-:Y:S01]  /*03b0*/  BAR.SYNC.DEFER_BLOCKING 0x0 ;  /* 0x0000000000007b1d */ /* 0x000fe20000010000 */
[----:B------:R-:W-:-:S13]  /*03c0*/  ISETP.GT.U32.AND P0, PT, R3, 0x1f, PT ;  /* 0x0000001f0300780c */ /* 0x000fda0003f04070 */
[----:B------:R-:W-:Y:S05]  /*03d0*/  @P0 EXIT ;  /* 0x000000000000094d */ /* 0x000fea0003800000 */
[C---:B------:R-:W-:Y:S01]  /*03e0*/  IADD3 R4, PT, PT, R3.reuse, 0x2, RZ ;  /* 0x0000000203047810 */ /* 0x040fe20007ffe0ff */
[----:B------:R-:W-:Y:S01]  /*03f0*/  VIADD R6, R3, 0x1 ;  /* 0x0000000103067836 */ /* 0x000fe20000000000 */
[----:B------:R-:W-:Y:S02]  /*0400*/  BSSY.RECONVERGENT B0, `(.L_x_551) ;  /* 0x0000011000007945 */ /* 0x000fe40003800200 */
[----:B------:R-:W-:Y:S02]  /*0410*/  ISETP.GE.U32.AND P0, PT, R4, UR14, PT ;  /* 0x0000000e04007c0c */ /* 0x000fe4000bf06070 */
[----:B------:R-:W-:Y:S02]  /*0420*/  ISETP.GE.U32.AND P1, PT, R6, UR14, PT ;  /* 0x0000000e06007c0c */ /* 0x000fe4000bf26070 */
[----:B------:R-:W-:Y:S02]  /*0430*/  ISETP.GE.U32.AND.EX P0, PT, RZ, UR15, PT, P0 ;  /* 0x0000000fff007c0c */ /* 0x000fe4000bf06100 */
[----:B------:R-:W-:-:S02]  /*0440*/  ISETP.GE.U32.AND.EX P1, PT, RZ, UR15, PT, P1 ;  /* 0x0000000fff007c0c */ /* 0x000fc4000bf26110 */
[C---:B------:R-:W-:Y:S02]  /*0450*/  ISETP.GT.U32.OR P0, PT, R3.reuse, 0x1, P0 ;  /* 0x000000010300780c */ /* 0x040fe40000704470 */
[----:B------:R-:W-:-:S11]  /*0460*/  ISETP.NE.OR P1, PT, R3, RZ, P1 ;  /* 0x000000ff0300720c */ /* 0x000fd60000f25670 */
[----:B------:R-:W-:Y:S04]  /*0470*/  @!P0 LDS R4, [R2+0x8] ;  /* 0x0000080002048984 */ /* 0x000fe80000000800 */
[----:B------:R-:W2:Y:S02]  /*0480*/  @!P0 LDS R5, [R2] ;  /* 0x0000000002058984 */ /* 0x000ea40000000800 */
[----:B--2---:R-:W-:-:S05]  /*0490*/  @!P0 FADD R5, R4, R5 ;  /* 0x0000000504058221 */ /* 0x004fca0000000000 */
[----:B------:R-:W-:Y:S04]  /*04a0*/  @!P0 STS [R2], R5 ;  /* 0x0000000502008388 */ /* 0x000fe80000000800 */
[----:B------:R-:W2:Y:S02]  /*04b0*/  @!P1 LDS.64 R8, [UR8] ;  /* 0x00000008ff089984 */ /* 0x000ea40008000a00 */
[----:B--2---:R-:W-:-:S05]  /*04c0*/  @!P1 FADD R8, R8, R9 ;  /* 0x0000000908089221 */ /* 0x004fca0000000000 */
[----:B------:R2:W-:Y:S01]  /*04d0*/  @!P1 STS [UR8], R8 ;  /* 0x00000008ff009988 */ /* 0x0005e20008000808 */
[----:B------:R-:W-:Y:S05]  /*04e0*/  @!P1 BRA `(.L_x_552) ;  /* 0x0000000000089947 */ /* 0x000fea0003800000 */
[----:B------:R-:W-:-:S13]  /*04f0*/  ISETP.NE.AND P0, PT, R3, RZ, PT ;  /* 0x000000ff0300720c */ /* 0x000fda0003f05270 */
[----:B------:R-:W-:Y:S05]  /*0500*/  @P0 EXIT ;  /* 0x000000000000094d */ /* 0x000fea0003800000 */
.L_x_552:
[----:B------:R-:W-:Y:S05]  /*0510*/  BSYNC.RECONVERGENT B0 ;  /* 0x0000000000007941 */ /* 0x000fea0003800200 */
.L_x_551:
[----:B------:R-:W3:Y:S01]  /*0520*/  LDCU UR5, c[0x0][0x398] ;  /* 0x00007300ff0577ac */ /* 0x000ee20008000800 */
[----:B------:R-:W4:Y:S01]  /*0530*/  LDCU UR4, c[0x0][0x374] ;  /* 0x00006e80ff0477ac */ /* 0x000f220008000800 */
[----:B---3--:R-:W-:Y:S01]  /*0540*/  FSETP.NEU.AND P0, PT, RZ, UR5, PT ;  /* 0x00000005ff007c0b */ /* 0x008fe2000bf0d000 */
[----:B----4-:R-:W-:-:S06]  /*0550*/  UIMAD UR4, UR13, UR4, UR12 ;  /* 0x000000040d0472a4 */ /* 0x010fcc000f8e020c */
[----:B------:R-:W-:-:S06]  /*0560*/  IMAD R7, R7, UR4, R0 ;  /* 0x0000000407077c24 */ /* 0x000fcc000f8e0200 */
[----:B------:R-:W3:Y:S01]  /*0570*/  @!P0 LDS R5, [UR8] ;  /* 0x00000008ff058984 */ /* 0x000ee20008000800 */
[----:B01----:R-:W0:Y:S02]  /*0580*/  @!P0 LDC.64 R2, c[0x0][0x390] ;  /* 0x0000e400ff028b82 */ /* 0x003e240000000a00 */
[----:B0-----:R-:W-:-:S05]  /*0590*/  @!P0 IMAD.WIDE.U32 R2, R7, 0x4, R2 ;  /* 0x0000000407028825 */ /* 0x001fca00078e0002 */
[----:B---3--:R0:W-:Y:S01]  /*05a0*/  @!P0 STG.E desc[UR10][R2.64], R5 ;  /* 0x0000000502008986 */ /* 0x0081e2000c10190a */
[----:B------:R-:W-:Y:S05]  /*05b0*/  @!P0 EXIT ;  /* 0x000000000000894d */ /* 0x000fea0003800000 */
[----:B0-----:R-:W2:Y:S01]  /*05c0*/  LDC.64 R2, c[0x0][0x390] ;  /* 0x0000e400ff027b82 */ /* 0x001ea20000000a00 */
[----:B------:R-:W0:Y:S01]  /*05d0*/  LDS R6, [UR8] ;  /* 0x00000008ff067984 */ /* 0x000e220008000800 */
[----:B--2---:R-:W-:-:S05]  /*05e0*/  IMAD.WIDE.U32 R8, R7, 0x4, R2 ;  /* 0x0000000407087825 */ /* 0x004fca00078e0002 */
[----:B------:R-:W2:Y:S01]  /*05f0*/  LDG.E R0, desc[UR10][R8.64] ;  /* 0x0000000a08007981 */ /* 0x000ea2000c1e1900 */
[----:B------:R-:W-:Y:S08]  /*0600*/  F2F.F64.F32 R4, UR5 ;  /* 0x0000000500047d10 */ /* 0x000ff00008201800 */
[----:B0-----:R-:W-:Y:S08]  /*0610*/  F2F.F64.F32 R6, R6 ;  /* 0x0000000600067310 */ /* 0x001ff00000201800 */
[----:B--2---:R-:W0:Y:S02]  /*0620*/  F2F.F64.F32 R2, R0 ;  /* 0x0000000000027310 */ /* 0x004e240000201800 */
[----:B0-----:R-:W-:-:S10]  /*0630*/  DFMA R2, R2, R4, R6 ;  /* 0x000000040202722b */ /* 0x001fd40000000006 */
[----:B------:R-:W0:Y:S02]  /*0640*/  F2F.F32.F64 R3, R2 ;  /* 0x0000000200037310 */ /* 0x000e240000301000 */
[----:B0-----:R-:W-:Y:S01]  /*0650*/  STG.E desc[UR10][R8.64], R3 ;  /* 0x0000000308007986 */ /* 0x001fe2000c10190a */
[----:B------:R-:W-:Y:S05]  /*0660*/  EXIT ;  /* 0x000000000000794d */ /* 0x000fea0003800000 */
.L_x_553:
        /* <DEDUP_REMOVED lines=9> */
.L_x_703:


//--------------------- .text.cuda_sum_8_float    --------------------------
	.section	.text.cuda_sum_8_float,"ax",@progbits
	.align	128
        .global         cuda_sum_8_float
        .type           cuda_sum_8_float,@function
        .size           cuda_sum_8_float,(.L_x_704 - cuda_sum_8_float)
        .other          cuda_sum_8_float,@"STO_CUDA_ENTRY STV_DEFAULT"
cuda_sum_8_float:
.text.cuda_sum_8_float:
        /* <DEDUP_REMOVED lines=43> */
.L_x_557:
        /* <DEDUP_REMOVED lines=14> */
.L_x_556:
[----:B------:R1:W-:Y:S02]  /*0390*/  STS [R2], R13 ;  /* 0x0000000d02007388 */ /* 0x0003e40000000800 */
.L_x_555:
[----:B------:R-:W-:Y:S05]  /*03a0*/  BSYNC.RECONVERGENT B0 ;  /* 0x0000000000007941 */ /* 0x000fea0003800200 */
.L_x_554:
[----:B------:R-:W-:Y:S01]  /*03b0*/  BAR.SYNC.DEFER_BLOCKING 0x0 ;  /* 0x0000000000007b1d */ /* 0x000fe20000010000 */
[----:B------:R-:W-:-:S13]  /*03c0*/  ISETP.GT.U32.AND P0, PT, R3, 0x1f, PT ;  /* 0x0000001f0300780c */ /* 0x000fda0003f04070 */
[----:B------:R-:W-:Y:S05]  /*03d0*/  @P0 EXIT ;  /* 0x000000000000094d */ /* 0x000fea0003800000 */
[C---:B------:R-:W-:Y:S01]  /*03e0*/  VIADD R4, R3.reuse, 0x4 ;  /* 0x0000000403047836 */ /* 0x040fe20000000000 */
[C---:B------:R-:W-:Y:S01]  /*03f0*/  IADD3 R6, PT, PT, R3.reuse, 0x2, RZ ;  /* 0x0000000203067810 */ /* 0x040fe20007ffe0ff */
[----:B------:R-:W-:Y:S03]  /*0400*/  BSSY.RECONVERGENT B0, `(.L_x_558) ;  /* 0x0000019000007945 */ /* 0x000fe60003800200 */
[----:B------:R-:W-:Y:S02]  /*0410*/  ISETP.GE.U32.AND P0, PT, R4, UR14, PT ;  /* 0x0000000e04007c0c */ /* 0x000fe4000bf06070 */
[----:B------:R-:W-:Y:S01]  /*0420*/  ISETP.GE.U32.AND P1, PT, R6, UR14, PT ;  /* 0x0000000e06007c0c */ /* 0x000fe2000bf26070 */
[----:B------:R-:W-:Y:S01]  /*0430*/  VIADD R6, R3, 0x1 ;  /* 0x0000000103067836 */ /* 0x000fe20000000000 */
[----:B------:R-:W-:Y:S02]  /*0440*/  ISETP.GE.U32.AND.EX P0, PT, RZ, UR15, PT, P0 ;  /* 0x0000000fff007c0c */ /* 0x000fe4000bf06100 */
[----:B------:R-:W-:-:S02]  /*0450*/  ISETP.GE.U32.AND.EX P1, PT, RZ, UR15, PT, P1 ;  /* 0x0000000fff007c0c */ /* 0x000fc4000bf26110 */
[C---:B------:R-:W-:Y:S02]  /*0460*/  ISETP.GT.U32.OR P0, PT, R3.reuse, 0x3, P0 ;  /* 0x000000030300780c */ /* 0x040fe40000704470 */
[----:B------:R-:W-:-:S11]  /*0470*/  ISETP.GT.U32.OR P1, PT, R3, 0x1, P1 ;  /* 0x000000010300780c */ /* 0x000fd60000f24470 */
[----:B------:R-:W-:Y:S04]  /*0480*/  @!P0 LDS R4, [R2+0x10] ;  /* 0x0000100002048984 */ /* 0x000fe80000000800 */
[----:B------:R-:W2:Y:S02]  /*0490*/  @!P0 LDS R7, [R2] ;  /* 0x0000000002078984 */ /* 0x000ea40000000800 */
[----:B--2---:R-:W-:Y:S02]  /*04a0*/  @!P0 FADD R7, R4, R7 ;  /* 0x0000000704078221 */ /* 0x004fe40000000000 */
[----:B------:R-:W-:Y:S04]  /*04b0*/  @!P1 LDS R4, [R2+0x8] ;  /* 0x0000080002049984 */ /* 0x000fe80000000800 */
[----:B------:R-:W-:Y:S01]  /*04c0*/  @!P0 STS [R2], R7 ;  /* 0x0000000702008388 */ /* 0x000fe20000000800 */
[----:B------:R-:W-:-:S03]  /*04d0*/  ISETP.GE.U32.AND P0, PT, R6, UR14, PT ;  /* 0x0000000e06007c0c */ /* 0x000fc6000bf06070 */
[----:B------:R-:W2:Y:S01]  /*04e0*/  @!P1 LDS R9, [R2] ;  /* 0x0000000002099984 */ /* 0x000ea20000000800 */
[----:B------:R-:W-:-:S04]  /*04f0*/  ISETP.GE.U32.AND.EX P0, PT, RZ, UR15, PT, P0 ;  /* 0x0000000fff007c0c */ /* 0x000fc8000bf06100 */
[----:B------:R-:W-:Y:S01]  /*0500*/  ISETP.NE.OR P0, PT, R3, RZ, P0 ;  /* 0x000000ff0300720c */ /* 0x000fe20000705670 */
[----:B--2---:R-:W-:-:S05]  /*0510*/  @!P1 FADD R9, R4, R9 ;  /* 0x0000000904099221 */ /* 0x004fca0000000000 */
[----:B------:R-:W-:Y:S07]  /*0520*/  @!P1 STS [R2], R9 ;  /* 0x0000000902009388 */ /* 0x000fee0000000800 */
[----:B------:R-:W2:Y:S02]  /*0530*/  @!P0 LDS.64 R10, [UR8] ;  /* 0x00000008ff0a8984 */ /* 0x000ea40008000a00 */
[----:B--2---:R-:W-:-:S05]  /*0540*/  @!P0 FADD R10, R10, R11 ;  /* 0x0000000b0a0a8221 */ /* 0x004fca0000000000 */
[----:B------:R2:W-:Y:S01]  /*0550*/  @!P0 STS [UR8], R10 ;  /* 0x0000000aff008988 */ /* 0x0005e20008000808 */
[----:B------:R-:W-:Y:S05]  /*0560*/  @!P0 BRA `(.L_x_559) ;  /* 0x0000000000088947 */ /* 0x000fea0003800000 */
[----:B------:R-:W-:-:S13]  /*0570*/  ISETP.NE.AND P0, PT, R3, RZ, PT ;  /* 0x000000ff0300720c */ /* 0x000fda0003f05270 */
[----:B------:R-:W-:Y:S05]  /*0580*/  @P0 EXIT ;  /* 0x000000000000094d */ /* 0x000fea0003800000 */
.L_x_559:
[----:B------:R-:W-:Y:S05]  /*0590*/  BSYNC.RECONVERGENT B0 ;  /* 0x0000000000007941 */ /* 0x000fea0003800200 */
.L_x_558:
        /* <DEDUP_REMOVED lines=10> */
[----:B0-----:R-:W0:Y:S01]  /*0640*/  LDC.64 R2, c[0x0][0x390] ;  /* 0x0000e400ff027b82 */ /* 0x001e220000000a00 */
[----:B------:R-:W1:Y:S01]  /*0650*/  LDS R6, [UR8] ;  /* 0x00000008ff067984 */ /* 0x000e620008000800 */
[----:B0-----:R-:W-:-:S05]  /*0660*/  IMAD.WIDE.U32 R8, R5, 0x4, R2 ;  /* 0x0000000405087825 */ /* 0x001fca00078e0002 */
[----:B------:R-:W3:Y:S01]  /*0670*/  LDG.E R0, desc[UR10][R8.64] ;  /* 0x0000000a08007981 */ /* 0x000ee2000c1e1900 */
[----:B------:R-:W-:Y:S08]  /*0680*/  F2F.F64.F32 R4, UR5 ;  /* 0x0000000500047d10 */ /* 0x000ff00008201800 */
[----:B-1----:R-:W-:Y:S08]  /*0690*/  F2F.F64.F32 R6, R6 ;  /* 0x0000000600067310 */ /* 0x002ff00000201800 */
[----:B---3--:R-:W0:Y:S02]  /*06a0*/  F2F.F64.F32 R2, R0 ;  /* 0x0000000000027310 */ /* 0x008e240000201800 */
[----:B0-----:R-:W-:-:S10]  /*06b0*/  DFMA R2, R2, R4, R6 ;  /* 0x000000040202722b */ /* 0x001fd40000000006 */
[----:B------:R-:W0:Y:S02]  /*06c0*/  F2F.F32.F64 R3, R2 ;  /* 0x0000000200037310 */ /* 0x000e240000301000 */
[----:B0-----:R-:W-:Y:S01]  /*06d0*/  STG.E desc[UR10][R8.64], R3 ;  /* 0x0000000308007986 */ /* 0x001fe2000c10190a */
[----:B------:R-:W-:Y:S05]  /*06e0*/  EXIT ;  /* 0x000000000000794d */ /* 0x000fea0003800000 */
.L_x_560:
        /* <DEDUP_REMOVED lines=9> */
.L_x_704:


//--------------------- .text.cuda_sum_16_float   --------------------------
	.section	.text.cuda_sum_16_float,"ax",@progbits
	.align	128
        .global         cuda_sum_16_float
        .type           cuda_sum_16_float,@function
        .size           cuda_sum_16_float,(.L_x_705 - cuda_sum_16_float)
        .other          cuda_sum_16_float,@"STO_CUDA_ENTRY STV_DEFAULT"
cuda_sum_16_float:
.text.cuda_sum_16_float:
        /* <DEDUP_REMOVED lines=43> */
.L_x_564:
        /* <DEDUP_REMOVED lines=14> */
.L_x_563:
[----:B------:R1:W-:Y:S02]  /*0390*/  STS [R2], R13 ;  /* 0x0000000d02007388 */ /* 0x0003e40000000800 */
.L_x_562:
[----:B------:R-:W-:Y:S05]  /*03a0*/  BSYNC.RECONVERGENT B0 ;  /* 0x0000000000007941 */ /* 0x000fea0003800200 */
.L_x_561:
[----:B------:R-:W-:Y:S01]  /*03b0*/  BAR.SYNC.DEFER_BLOCKING 0x0 ;  /* 0x0000000000007b1d */ /* 0x000fe20000010000 */
[----:B------:R-:W-:-:S13]  /*03c0*/  ISETP.GT.U32.AND P0, PT, R3, 0x1f, PT ;  /* 0x0000001f0300780c */ /* 0x000fda0003f04070 */
[----:B------:R-:W-:Y:S05]  /*03d0*/  @P0 EXIT ;  /* 0x000000000000094d */ /* 0x000fea0003800000 */
[C---:B------:R-:W-:Y:S01]  /*03e0*/  VIADD R4, R3.reuse, 0x8 ;  /* 0x0000000803047836 */ /* 0x040fe20000000000 */
[----:B------:R-:W-:Y:S01]  /*03f0*/  BSSY.RECONVERGENT B0, `(.L_x_565) ;  /* 0x0000022000007945 */ /* 0x000fe20003800200 */
[----:B------:R-:W-:-:S03]  /*0400*/  VIADD R6, R3, 0x4 ;  /* 0x0000000403067836 */ /* 0x000fc60000000000 */
[----:B------:R-:W-:Y:S02]  /*0410*/  ISETP.GE.U32.AND P1, PT, R4, UR14, PT ;  /* 0x0000000e04007c0c */ /* 0x000fe4000bf26070 */
[----:B------:R-:W-:Y:S01]  /*0420*/  ISETP.GE.U32.AND P0, PT, R6, UR14, PT ;  /* 0x0000000e06007c0c */ /* 0x000fe2000bf06070 */
[C---:B------:R-:W-:Y:S01]  /*0430*/  VIADD R6, R3.reuse, 0x2 ;  /* 0x0000000203067836 */ /* 0x040fe20000000000 */
[----:B------:R-:W-:Y:S02]  /*0440*/  ISETP.GE.U32.AND.EX P1, PT, RZ, UR15, PT, P1 ;  /* 0x0000000fff007c0c */ /* 0x000fe4000bf26110 */
[----:B------:R-:W-:Y:S02]  /*0450*/  ISETP.GE.U32.AND.EX P0, PT, RZ, UR15, PT, P0 ;  /* 0x0000000fff007c0c */ /* 0x000fe4000bf06100 */
[C---:B------:R-:W-:Y:S02]  /*0460*/  ISETP.GT.U32.OR P1, PT, R3.reuse, 0x7, P1 ;  /* 0x000000070300780c */ /* 0x040fe40000f24470 */
[----:B------:R-:W-:-:S11]  /*0470*/  ISETP.GT.U32.OR P0, PT, R3, 0x3, P0 ;  /* 0x000000030300780c */ /* 0x000fd60000704470 */
[----:B------:R-:W-:Y:S04]  /*0480*/  @!P1 LDS R4, [R2+0x20] ;  /* 0x0000200002049984 */ /* 0x000fe80000000800 */
[----:B------:R-:W2:Y:S02]  /*0490*/  @!P1 LDS R7, [R2] ;  /* 0x0000000002079984 */ /* 0x000ea40000000800 */
[----:B--2---:R-:W-:Y:S02]  /*04a0*/  @!P1 FADD R7, R4, R7 ;  /* 0x0000000704079221 */ /* 0x004fe40000000000 */
[----:B------:R-:W-:Y:S04]  /*04b0*/  @!P0 LDS R4, [R2+0x10] ;  /* 0x0000100002048984 */ /* 0x000fe80000000800 */
[----:B------:R-:W-:Y:S01]  /*04c0*/  @!P1 STS [R2], R7 ;  /* 0x0000000702009388 */ /* 0x000fe20000000800 */
[----:B------:R-:W-:Y:S01]  /*04d0*/  ISETP.GE.U32.AND P1, PT, R6, UR14, PT ;  /* 0x0000000e06007c0c */ /* 0x000fe2000bf26070 */
[----:B------:R-:W-:-:S02]  /*04e0*/  VIADD R6, R3, 0x1 ;  /* 0x0000000103067836 */ /* 0x000fc40000000000 */
[----:B------:R-:W2:Y:S01]  /*04f0*/  @!P0 LDS R9, [R2] ;  /* 0x0000000002098984 */ /* 0x000ea20000000800 */
[----:B------:R-:W-:-:S04]  /*0500*/  ISETP.GE.U32.AND.EX P1, PT, RZ, UR15, PT, P1 ;  /* 0x0000000fff007c0c */ /* 0x000fc8000bf26110 */
[----:B------:R-:W-:Y:S01]  /*0510*/  ISETP.GT.U32.OR P1, PT, R3, 0x1, P1 ;  /* 0x000000010300780c */ /* 0x000fe20000f24470 */
[----:B--2---:R-:W-:-:S12]  /*0520*/  @!P0 FADD R9, R4, R9 ;  /* 0x0000000904098221 */ /* 0x004fd80000000000 */
        /* <DEDUP_REMOVED lines=14> */
.L_x_566:
[----:B------:R-:W-:Y:S05]  /*0610*/  BSYNC.RECONVERGENT B0 ;  /* 0x0000000000007941 */ /* 0x000fea0003800200 */
.L_x_565:
        /* <DEDUP_REMOVED lines=21> */
.L_x_567:
        /* <DEDUP_REMOVED lines=9> */
.L_x_705:


//--------------------- .text.cuda_sum_32_float   --------------------------
	.section	.text.cuda_sum_32_float,"ax",@progbits
	.align	128
        .global         cuda_sum_32_float
        .type           cuda_sum_32_float,@function
        .size           cuda_sum_32_float,(.L_x_706 - cuda_sum_32_float)
        .other          cuda_sum_32_float,@"STO_CUDA_ENTRY STV_DEFAULT"
cuda_sum_32_float:
.text.cuda_sum_32_float:
        /* <DEDUP_REMOVED lines=43> */
.L_x_571:
        /* <DEDUP_REMOVED lines=14> */
.L_x_570:
[----:B------:R1:W-:Y:S02]  /*0390*/  STS [R2], R13 ;  /* 0x0000000d02007388 */ /* 0x0003e40000000800 */
.L_x_569:
[----:B------:R-:W-:Y:S05]  /*03a0*/  BSYNC.RECONVERGENT B0 ;  /* 0x0000000000007941 */ /* 0x000fea0003800200 */
.L_x_568:
        /* <DEDUP_REMOVED lines=26> */
[----:B------:R-:W-:Y:S01]  /*0550*/  ISETP.GE.U32.AND P0, PT, R6, UR14, PT ;  /* 0x0000000e06007c0c */ /* 0x000fe2000bf06070 */
[----:B------:R-:W-:Y:S02]  /*0560*/  VIADD R6, R3, 0x1 ;  /* 0x0000000103067836 */ /* 0x000fe40000000000 */
        /* <DEDUP_REMOVED lines=18> */
.L_x_573:
[----:B------:R-:W-:Y:S05]  /*0690*/  BSYNC.RECONVERGENT B0 ;  /* 0x0000000000007941 */ /* 0x000fea0003800200 */
.L_x_572:
        /* <DEDUP_REMOVED lines=21> */
.L_x_574:
        /* <DEDUP_REMOVED lines=9> */
.L_x_706:


//--------------------- .text.cuda_sum_64_float   --------------------------
	.section	.text.cuda_sum_64_float,"ax",@progbits
	.align	128
        .global         cuda_sum_64_float
        .type           cuda_sum_64_float,@function
        .size           cuda_sum_64_float,(.L_x_707 - cuda_sum_64_float)
        .other          cuda_sum_64_float,@"STO_CUDA_ENTRY STV_DEFAULT"
cuda_sum_64_float:
.text.cuda_sum_64_float:
        /* <DEDUP_REMOVED lines=43> */
.L_x_578:
        /* <DEDUP_REMOVED lines=14> */
.L_x_577:
[----:B------:R1:W-:Y:S02]  /*0390*/  STS [R2], R13 ;  /* 0x0000000d02007388 */ /* 0x0003e40000000800 */
.L_x_576:
[----:B------:R-:W-:Y:S05]  /*03a0*/  BSYNC.RECONVERGENT B0 ;  /* 0x0000000000007941 */ /* 0x000fea0003800200 */
.L_x_575:
        /* <DEDUP_REMOVED lines=8> */
[----:B------:R-:W-:Y:S01]  /*0430*/  VIADD R6, R3, 0x8 ;  /* 0x0000000803067836 */ /* 0x000fe20000000000 */
[----:B------:R-:W-:Y:S02]  /*0440*/  ISETP.GE.U32.AND.EX P0, PT, RZ, UR15, PT, P0 ;  /* 0x0000000fff007c0c */ /* 0x000fe4000bf06100 */
[----:B------:R-:W-:-:S04]  /*0450*/  ISETP.GE.U32.AND.EX P1, PT, RZ, UR15, PT, P1 ;  /* 0x0000000fff007c0c */ /* 0x000fc8000bf26110 */
[----:B------:R-:W-:-:S07]  /*0460*/  ISETP.GT.U32.OR P1, PT, R3, 0xf, P1 ;  /* 0x0000000f0300780c */ /* 0x000fce0000f24470 */
        /* <DEDUP_REMOVED lines=41> */
.L_x_580:
[----:B------:R-:W-:Y:S05]  /*0700*/  BSYNC.RECONVERGENT B0 ;  /* 0x0000000000007941 */ /* 0x000fea0003800200 */
.L_x_579:
        /* <DEDUP_REMOVED lines=21> */
.L_x_581:
        /* <DEDUP_REMOVED lines=10> */
.L_x_707:


//--------------------- .text.cuda_sum_128_float  --------------------------
	.section	.text.cuda_sum_128_float,"ax",@progbits
	.align	128
        .global         cuda_sum_128_float
        .type           cuda_sum_128_float,@function
        .size           cuda_sum_128_float,(.L_x_708 - cuda_sum_128_float)
        .other          cuda_sum_128_float,@"STO_CUDA_ENTRY STV_DEFAULT"
cuda_sum_128_float:
.text.cuda_sum_128_float:
        /* <DEDUP_REMOVED lines=43> */
.L_x_585:
        /* <DEDUP_REMOVED lines=14> */
.L_x_584:
[----:B------:R1:W-:Y:S02]  /*0390*/  STS [R2], R13 ;  /* 0x0000000d02007388 */ /* 0x0003e40000000800 */
.L_x_583:
[----:B------:R-:W-:Y:S05]  /*03a0*/  BSYNC.RECONVERGENT B0 ;  /* 0x0000000000007941 */ /* 0x000fea0003800200 */
.L_x_582:
[C---:B------:R-:W-:Y:S01]  /*03b0*/  VIADD R4, R3.reuse, 0x40 ;  /* 0x0000004003047836 */ /* 0x040fe20000000000 */
[----:B------:R-:W-:Y:S01]  /*03c0*/  BAR.SYNC.DEFER_BLOCKING 0x0 ;  /* 0x0000000000007b1d */ /* 0x000fe20000010000 */
[----:B------:R-:W-:-:S03]  /*03d0*/  ISETP.GT.U32.AND P1, PT, R3, 0x1f, PT ;  /* 0x0000001f0300780c */ /* 0x000fc60003f24070 */
[----:B------:R-:W-:-:S04]  /*03e0*/  ISETP.GE.U32.AND P0, PT, R4, UR14, PT ;  /* 0x0000000e04007c0c */ /* 0x000fc8000bf06070 */
[----:B------:R-:W-:-:S04]  /*03f0*/  ISETP.GE.U32.AND.EX P0, PT, RZ, UR15, PT, P0 ;  /* 0x0000000fff007c0c */ /* 0x000fc8000bf06100 */
[----:B------:R-:W-:-:S13]  /*0400*/  ISETP.GT.U32.OR P0, PT, R3, 0x3f, P0 ;  /* 0x0000003f0300780c */ /* 0x000fda0000704470 */
[----:B------:R-:W-:Y:S04]  /*0410*/  @!P0 LDS R4, [R2+0x100] ;  /* 0x0001000002048984 */ /* 0x000fe80000000800 */
[----:B------:R-:W2:Y:S02]  /*0420*/  @!P0 LDS R7, [R2] ;  /* 0x0000000002078984 */ /* 0x000ea40000000800 */
[----:B--2---:R-:W-:-:S05]  /*0430*/  @!P0 FADD R7, R4, R7 ;  /* 0x0000000704078221 */ /* 0x004fca0000000000 */
[----:B------:R2:W-:Y:S01]  /*0440*/  @!P0 STS [R2], R7 ;  /* 0x0000000702008388 */ /* 0x0005e20000000800 */
[----:B------:R-:W-:Y:S06]  /*0450*/  BAR.SYNC.DEFER_BLOCKING 0x0 ;  /* 0x0000000000007b1d */ /* 0x000fec0000010000 */
        /* <DEDUP_REMOVED lines=11> */
[----:B--2---:R-:W2:Y:S02]  /*0510*/  @!P0 LDS R7, [R2] ;  /* 0x0000000002078984 */ /* 0x004ea40000000800 */
        /* <DEDUP_REMOVED lines=39> */
.L_x_587:
[----:B------:R-:W-:Y:S05]  /*0790*/  BSYNC.RECONVERGENT B0 ;  /* 0x0000000000007941 */ /* 0x000fea0003800200 */
.L_x_586:
        /* <DEDUP_REMOVED lines=21> */
.L_x_588:
        /* <DEDUP_REMOVED lines=9> */
.L_x_708:


//--------------------- .text.cuda_sum_256_float  --------------------------
	.section	.text.cuda_sum_256_float,"ax",@progbits
	.align	128
        .global         cuda_sum_256_float
        .type           cuda_sum_256_float,@function
        .size           cuda_sum_256_float,(.L_x_709 - cuda_sum_256_float)
        .other          cuda_sum_256_float,@"STO_CUDA_ENTRY STV_DEFAULT"
cuda_sum_256_float:
.text.cuda_sum_256_float:
        /* <DEDUP_REMOVED lines=43> */
.L_x_592:
        /* <DEDUP_REMOVED lines=14> */
.L_x_591:
[----:B------:R1:W-:Y:S02]  /*0390*/  STS [R2], R13 ;  /* 0x0000000d02007388 */ /* 0x0003e40000000800 */
.L_x_590:
[----:B------:R-:W-:Y:S05]  /*03a0*/  BSYNC.RECONVERGENT B0 ;  /* 0x0000000000007941 */ /* 0x000fea0003800200 */
.L_x_589:
[C---:B------:R-:W-:Y:S01]  /*03b0*/  VIADD R4, R3.reuse, 0x80 ;  /* 0x0000008003047836 */ /* 0x040fe20000000000 */
[----:B------:R-:W-:Y:S01]  /*03c0*/  BAR.SYNC.DEFER_BLOCKING 0x0 ;  /* 0x0000000000007b1d */ /* 0x000fe20000010000 */
[----:B------:R-:W-:-:S03]  /*03d0*/  VIADD R6, R3, 0x40 ;  /* 0x0000004003067836 */ /* 0x000fc60000000000 */
[----:B------:R-:W-:Y:S02]  /*03e0*/  ISETP.GE.U32.AND P0, PT, R4, UR14, PT ;  /* 0x0000000e04007c0c */ /* 0x000fe4000bf06070 */
[----:B------:R-:W-:Y:S02]  /*03f0*/  ISETP.GE.U32.AND P1, PT, R6, UR14, PT ;  /* 0x0000000e06007c0c */ /* 0x000fe4000bf26070 */
[----:B------:R-:W-:Y:S02]  /*0400*/  ISETP.GE.U32.AND.EX P0, PT, RZ, UR15, PT, P0 ;  /* 0x0000000fff007c0c */ /* 0x000fe4000bf06100 */
[----:B------:R-:W-:Y:S02]  /*0410*/  ISETP.GE.U32.AND.EX P1, PT, RZ, UR15, PT, P1 ;  /* 0x0000000fff007c0c */ /* 0x000fe4000bf26110 */
[C---:B------:R-:W-:Y:S02]  /*0420*/  ISETP.GT.U32.OR P0, PT, R3.reuse, 0x7f, P0 ;  /* 0x0000007f0300780c */ /* 0x040fe40000704470 */
[----:B------:R-:W-:-:S11]  /*0430*/  ISETP.GT.U32.OR P1, PT, R3, 0x3f, P1 ;  /* 0x0000003f0300780c */ /* 0x000fd60000f24470 */
[----:B------:R-:W-:Y:S04]  /*0440*/  @!P0 LDS R4, [R2+0x200] ;  /* 0x0002000002048984 */ /* 0x000fe80000000800 */
[----:B------:R-:W2:Y:S02]  /*0450*/  @!P0 LDS R7, [R2] ;  /* 0x0000000002078984 */ /* 0x000ea40000000800 */
[----:B--2---:R-:W-:-:S05]  /*0460*/  @!P0 FADD R7, R4, R7 ;  /* 0x0000000704078221 */ /* 0x004fca0000000000 */
[----:B------:R-:W-:Y:S01]  /*0470*/  @!P0 STS [R2], R7 ;  /* 0x0000000702008388 */ /* 0x000fe20000000800 */
[----:B------:R-:W-:Y:S01]  /*0480*/  BAR.SYNC.DEFER_BLOCKING 0x0 ;  /* 0x0000000000007b1d */ /* 0x000fe20000010000 */
[----:B------:R-:W-:-:S05]  /*0490*/  ISETP.GT.U32.AND P0, PT, R3, 0x1f, PT ;  /* 0x0000001f0300780c */ /* 0x000fca0003f04070 */
        /* <DEDUP_REMOVED lines=16> */
[----:B------:R-:W3:Y:S02]  /*05a0*/  @!P0 LDS R7, [R2] ;  /* 0x0000000002078984 */ /* 0x000ee40000000800 */
[----:B---3--:R-:W-:Y:S02]  /*05b0*/  @!P0 FADD R7, R4, R7 ;  /* 0x0000000704078221 */ /* 0x008fe40000000000 */
[----:B------:R-:W-:Y:S04]  /*05c0*/  @!P1 LDS R4, [R2+0x40] ;  /* 0x0000400002049984 */ /* 0x000fe80000000800 */
[----:B------:R-:W-:Y:S01]  /*05d0*/  @!P0 STS [R2], R7 ;  /* 0x0000000702008388 */ /* 0x000fe20000000800 */
[----:B------:R-:W-:Y:S01]  /*05e0*/  ISETP.GE.U32.AND P0, PT, R6, UR14, PT ;  /* 0x0000000e06007c0c */ /* 0x000fe2000bf06070 */
[----:B------:R-:W-:-:S02]  /*05f0*/  VIADD R6, R3, 0x4 ;  /* 0x0000000403067836 */ /* 0x000fc40000000000 */
[----:B--2---:R-:W2:Y:S01]  /*0600*/  @!P1 LDS R9, [R2] ;  /* 0x0000000002099984 */ /* 0x004ea20000000800 */
        /* <DEDUP_REMOVED lines=33> */
.L_x_594:
[----:B------:R-:W-:Y:S05]  /*0820*/  BSYNC.RECONVERGENT B0 ;  /* 0x0000000000007941 */ /* 0x000fea0003800200 */
.L_x_593:
        /* <DEDUP_REMOVED lines=21> */
.L_x_595:
        /* <DEDUP_REMOVED lines=16> */
.L_x_709:


//--------------------- .text.cuda_sum_512_float  --------------------------
	.section	.text.cuda_sum_512_float,"ax",@progbits
	.align	128
        .global         cuda_sum_512_float
        .type           cuda_sum_512_float,@function
        .size           cuda_sum_512_float,(.L_x_710 - cuda_sum_512_float)
        .other          cuda_sum_512_float,@"STO_CUDA_ENTRY STV_DEFAULT"
cuda_sum_512_float:
.text.cuda_sum_512_float:
        /* <DEDUP_REMOVED lines=43> */
.L_x_599:
        /* <DEDUP_REMOVED lines=14> */
.L_x_598:
[----:B------:R1:W-:Y:S02]  /*0390*/  STS [R2], R13 ;  /* 0x0000000d02007388 */ /* 0x0003e40000000800 */
.L_x_597:
[----:B------:R-:W-:Y:S05]  /*03a0*/  BSYNC.RECONVERGENT B0 ;  /* 0x0000000000007941 */ /* 0x000fea0003800200 */
.L_x_596:
[C---:B------:R-:W-:Y:S01]  /*03b0*/  VIADD R4, R3.reuse, 0x100 ;  /* 0x0000010003047836 */ /* 0x040fe20000000000 */
[----:B------:R-:W-:Y:S01]  /*03c0*/  BAR.SYNC.DEFER_BLOCKING 0x0 ;  /* 0x0000000000007b1d */ /* 0x000fe20000010000 */
        /* <DEDUP_REMOVED lines=13> */
[----:B------:R-:W-:-:S04]  /*04a0*/  ISETP.GE.U32.AND P1, PT, R6, UR14, PT ;  /* 0x0000000e06007c0c */ /* 0x000fc8000bf26070 */
[----:B------:R-:W-:-:S04]  /*04b0*/  ISETP.GE.U32.AND.EX P1, PT, RZ, UR15, PT, P1 ;  /* 0x0000000fff007c0c */ /* 0x000fc8000bf26110 */
[----:B------:R-:W-:Y:S01]  /*04c0*/  ISETP.GT.U32.OR P1, PT, R3, 0x3f, P1 ;  /* 0x0000003f0300780c */ /* 0x000fe20000f24470 */
        /* <DEDUP_REMOVED lines=62> */
.L_x_601:
[----:B------:R-:W-:Y:S05]  /*08b0*/  BSYNC.RECONVERGENT B0 ;  /* 0x0000000000007941 */ /* 0x000fea0003800200 */
.L_x_600:
        /* <DEDUP_REMOVED lines=21> */
.L_x_602:
        /* <DEDUP_REMOVED lines=15> */
.L_x_710:


//--------------------- .text.cuda_sum_2_double   --------------------------
	.section	.text.cuda_sum_2_double,"ax",@progbits
	.align	128
        .global         cuda_sum_2_double
        .type           cuda_sum_2_double,@function
        .size           cuda_sum_2_double,(.L_x_711 - cuda_sum_2_double)
        .other          cuda_sum_2_double,@"STO_CUDA_ENTRY STV_DEFAULT"
cuda_sum_2_double:
.text.cuda_sum_2_double:
        /* <DEDUP_REMOVED lines=26> */
[----:B----4-:R-:W2:Y:S01]  /*01a0*/  @!P0 LDG.E.64 R6, desc[UR10][R6.64] ;  /* 0x0000000a06068981 */ /* 0x010ea2000c1e1b00 */
        /* <DEDUP_REMOVED lines=8> */
[----:B--2---:R0:W-:Y:S01]  /*0230*/  @!P0 STS.64 [R15], R6 ;  /* 0x000000060f008388 */ /* 0x0041e20000000a00 */
[----:B------:R-:W-:-:S04]  /*0240*/  ISETP.GE.U32.AND P0, PT, R2, UR14, PT ;  /* 0x0000000e02007c0c */ /* 0x000fc8000bf06070 */
[----:B------:R-:W-:-:S13]  /*0250*/  ISETP.GE.U32.AND.EX P0, PT, RZ, UR15, PT, P0 ;  /* 0x0000000fff007c0c */ /* 0x000fda000bf06100 */
[----:B0-----:R-:W-:Y:S05]  /*0260*/  @P0 BRA `(.L_x_604) ;  /* 0x00000000004c0947 */ /* 0x001fea0003800000 */
[----:B------:R0:W1:Y:S01]  /*0270*/  LDS.64 R6, [R15] ;  /* 0x000000000f067984 */ /* 0x0000620000000a00 */
[----:B------:R-:W2:Y:S01]  /*0280*/  LDC.64 R8, c[0x0][0x3a0] ;  /* 0x0000e800ff087b82 */ /* 0x000ea20000000a00 */
[----:B------:R-:W-:Y:S01]  /*0290*/  BSSY.RECONVERGENT B1, `(.L_x_605) ;  /* 0x000000f000017945 */ /* 0x000fe20003800200 */
[----:B------:R-:W-:-:S07]  /*02a0*/  IMAD.MOV.U32 R17, RZ, RZ, RZ ;  /* 0x000000ffff117224 */ /* 0x000fce00078e00ff */
.L_x_606:
[-C--:B--2---:R-:W-:Y:S01]  /*02b0*/  IMAD R4, R17, R8.reuse, RZ ;  /* 0x0000000811047224 */ /* 0x084fe200078e02ff */
[----:B------:R-:W-:Y:S02]  /*02c0*/  UMOV UR6, UR4 ;  /* 0x0000000400067c82 */ /* 0x000fe40008000000 */
[----:B------:R-:W-:-:S04]  /*02d0*/  IMAD.WIDE.U32 R10, R2, R8, UR6 ;  /* 0x00000006020a7e25 */ /* 0x000fc8000f8e0008 */
[----:B------:R-:W-:Y:S01]  /*02e0*/  IMAD R13, R2, R9, R4 ;  /* 0x00000009020d7224 */ /* 0x000fe200078e0204 */
[----:B------:R-:W-:-:S03]  /*02f0*/  LEA R12, P0, R10, UR16, 0x3 ;  /* 0x000000100a0c7c11 */ /* 0x000fc6000f8018ff */
[----:B------:R-:W-:-:S05]  /*0300*/  IMAD.IADD R11, R11, 0x1, R13 ;  /* 0x000000010b0b7824 */ /* 0x000fca00078e020d */
[----:B------:R-:W-:-:S05]  /*0310*/  LEA.HI.X R13, R10, UR17, R11, 0x3, P0 ;  /* 0x000000110a0d7c11 */ /* 0x000fca00080f1c0b */
[----:B------:R-:W1:Y:S01]  /*0320*/  LDG.E.64 R10, desc[UR10][R12.64] ;  /* 0x0000000a0c0a7981 */ /* 0x000e62000c1e1b00 */
[----:B------:R-:W-:-:S04]  /*0330*/  LEA R2, R5, R2, 0x1 ;  /* 0x0000000205027211 */ /* 0x000fc800078e08ff */
[----:B------:R-:W-:-:S04]  /*0340*/  ISETP.GE.U32.AND P0, PT, R2, UR14, PT ;  /* 0x0000000e02007c0c */ /* 0x000fc8000bf06070 */
[----:B------:R-:W-:Y:S01]  /*0350*/  ISETP.GE.U32.AND.EX P0, PT, RZ, UR15, PT, P0 ;  /* 0x0000000fff007c0c */ /* 0x000fe2000bf06100 */
[----:B-1----:R-:W-:-:S12]  /*0360*/  DADD R6, R10, R6 ;  /* 0x000000000a067229 */ /* 0x002fd80000000006 */
[----:B------:R-:W-:Y:S05]  /*0370*/  @!P0 BRA `(.L_x_606) ;  /* 0xfffffffc00cc8947 */ /* 0x000fea000383ffff */
[----:B------:R-:W-:Y:S05]  /*0380*/  BSYNC.RECONVERGENT B1 ;  /* 0x0000000000017941 */ /* 0x000fea0003800200 */
.L_x_605:
[----:B------:R1:W-:Y:S02]  /*0390*/  STS.64 [R15], R6 ;  /* 0x000000060f007388 */ /* 0x0003e40000000a00 */
.L_x_604:
[----:B------:R-:W-:Y:S05]  /*03a0*/  BSYNC.RECONVERGENT B0 ;  /* 0x0000000000007941 */ /* 0x000fea0003800200 */
.L_x_603:
[----:B------:R-:W-:Y:S01]  /*03b0*/  BAR.SYNC.DEFER_BLOCKING 0x0 ;  /* 0x0000000000007b1d */ /* 0x000fe20000010000 */
[----:B------:R-:W-:-:S13]  /*03c0*/  ISETP.GT.U32.AND P0, PT, R3, 0x1f, PT ;  /* 0x0000001f0300780c */ /* 0x000fda0003f04070 */
[----:B------:R-:W-:Y:S05]  /*03d0*/  @P0 EXIT ;  /* 0x000000000000094d */ /* 0x000fea0003800000 */
[----:B------:R-:W-:Y:S01]  /*03e0*/  VIADD R2, R3, 0x1 ;  /* 0x0000000103027836 */ /* 0x000fe20000000000 */
[----:B------:R-:W-:Y:S04]  /*03f0*/  BSSY.RECONVERGENT B0, `(.L_x_607) ;  /* 0x000000a000007945 */ /* 0x000fe80003800200 */
[----:B------:R-:W-:-:S04]  /*0400*/  ISETP.GE.U32.AND P0, PT, R2, UR14, PT ;  /* 0x0000000e02007c0c */ /* 0x000fc8000bf06070 */
[----:B------:R-:W-:-:S04]  /*0410*/  ISETP.GE.U32.AND.EX P0, PT, RZ, UR15, PT, P0 ;  /* 0x0000000fff007c0c */ /* 0x000fc8000bf06100 */
[----:B------:R-:W-:-:S13]  /*0420*/  ISETP.NE.OR P0, PT, R3, RZ, P0 ;  /* 0x000000ff0300720c */ /* 0x000fda0000705670 */
[----:B------:R-:W2:Y:S02]  /*0430*/  @!P0 LDS.128 R8, [UR8] ;  /* 0x00000008ff088984 */ /* 0x000ea40008000c00 */
[----:B--2---:R-:W-:-:S07]  /*0440*/  @!P0 DADD R8, R8, R10 ;  /* 0x0000000008088229 */ /* 0x004fce000000000a */
[----:B------:R2:W-:Y:S01]  /*0450*/  @!P0 STS.64 [UR8], R8 ;  /* 0x00000008ff008988 */ /* 0x0005e20008000a08 */
[----:B------:R-:W-:Y:S05]  /*0460*/  @!P0 BRA `(.L_x_608) ;  /* 0x0000000000088947 */ /* 0x000fea0003800000 */
[----:B------:R-:W-:-:S13]  /*0470*/  ISETP.NE.AND P0, PT, R3, RZ, PT ;  /* 0x000000ff0300720c */ /* 0x000fda0003f05270 */
[----:B------:R-:W-:Y:S05]  /*0480*/  @P0 EXIT ;  /* 0x000000000000094d */ /* 0x000fea0003800000 */
.L_x_608:
[----:B------:R-:W-:Y:S05]  /*0490*/  BSYNC.RECONVERGENT B0 ;  /* 0x0000000000007941 */ /* 0x000fea0003800200 */
.L_x_607:
[----:B------:R-:W3:Y:S01]  /*04a0*/  LDCU.64 UR6, c[0x0][0x398] ;  /* 0x00007300ff0677ac */ /* 0x000ee20008000a00 */
[----:B------:R-:W4:Y:S01]  /*04b0*/  LDCU UR4, c[0x0][0x374] ;  /* 0x00006e80ff0477ac */ /* 0x000f220008000800 */
[----:B---3--:R-:W-:Y:S01]  /*04c0*/  DSETP.NEU.AND P0, PT, RZ, UR6, PT ;  /* 0x00000006ff007e2a */ /* 0x008fe2000bf0d000 */
[----:B----4-:R-:W-:-:S06]  /*04d0*/  UIMAD UR4, UR13, UR4, UR12 ;  /* 0x000000040d0472a4 */ /* 0x010fcc000f8e020c */
[----:B------:R-:W-:-:S07]  /*04e0*/  IMAD R5, R5, UR4, R0 ;  /* 0x0000000405057c24 */ /* 0x000fce000f8e0200 */
[----:B-1----:R-:W1:Y:S01]  /*04f0*/  @!P0 LDS.64 R6, [UR8] ;  /* 0x00000008ff068984 */ /* 0x002e620008000a00 */
[----:B------:R-:W3:Y:S02]  /*0500*/  @!P0 LDC.64 R2, c[0x0][0x390] ;  /* 0x0000e400ff028b82 */ /* 0x000ee40000000a00 */
[----:B---3--:R-:W-:-:S05]  /*0510*/  @!P0 IMAD.WIDE.U32 R2, R5, 0x8, R2 ;  /* 0x0000000805028825 */ /* 0x008fca00078e0002 */
[----:B-1----:R1:W-:Y:S01]  /*0520*/  @!P0 STG.E.64 desc[UR10][R2.64], R6 ;  /* 0x0000000602008986 */ /* 0x0023e2000c101b0a */
[----:B------:R-:W-:Y:S05]  /*0530*/  @!P0 EXIT ;  /* 0x000000000000894d */ /* 0x000fea0003800000 */
[----:B-1----:R-:W1:Y:S01]  /*0540*/  LDC.64 R2, c[0x0][0x390] ;  /* 0x0000e400ff027b82 */ /* 0x002e620000000a00 */
[----:B------:R-:W3:Y:S01]  /*0550*/  LDS.64 R6, [UR8] ;  /* 0x00000008ff067984 */ /* 0x000ee20008000a00 */
[----:B-1----:R-:W-:-:S05]  /*0560*/  IMAD.WIDE.U32 R4, R5, 0x8, R2 ;  /* 0x0000000805047825 */ /* 0x002fca00078e0002 */
[----:B------:R-:W3:Y:S02]  /*0570*/  LDG.E.64 R2, desc[UR10][R4.64] ;  /* 0x0000000a04027981 */ /* 0x000ee4000c1e1b00 */
[----:B---3--:R-:W-:-:S07]  /*0580*/  DFMA R2, R2, UR6, R6 ;  /* 0x0000000602027c2b */ /* 0x008fce0008000006 */
[----:B------:R-:W-:Y:S01]  /*0590*/  STG.E.64 desc[UR10][R4.64], R2 ;  /* 0x0000000204007986 */ /* 0x000fe2000c101b0a */
[----:B------:R-:W-:Y:S05]  /*05a0*/  EXIT ;  /* 0x000000000000794d */ /* 0x000fea0003800000 */
.L_x_609:
        /* <DEDUP_REMOVED lines=13> */
.L_x_711:


//--------------------- .text.cuda_sum_4_double   --------------------------
	.section	.text.cuda_sum_4_double,"ax",@progbits
	.align	128
        .global         cuda_sum_4_double
        .type           cuda_sum_4_double,@function
        .size           cuda_sum_4_double,(.L_x_712 - cuda_sum_4_double)
        .other          cuda_sum_4_double,@"STO_CUDA_ENTRY STV_DEFAULT"
cuda_sum_4_double:
.text.cuda_sum_4_double:
        /* <DEDUP_REMOVED lines=43> */
.L_x_613:
[----:B--2---:R-:W-:Y:S01]  /*02b0*/  IMAD R10, R15, R8, RZ ;  /* 0x000000080f0a7224 */ /* 0x004fe200078e02ff */
[----:B------:R-:W-:-:S03]  /*02c0*/  UMOV UR6, UR4 ;  /* 0x0000000400067c82 */ /* 0x000fc60008000000 */
[C---:B------:R-:W-:Y:S02]  /*02d0*/  IMAD R13, R5.reuse, R9, R10 ;  /* 0x00000009050d7224 */ /* 0x040fe400078e020a */
[----:B------:R-:W-:-:S04]  /*02e0*/  IMAD.WIDE.U32 R10, R5, R8, UR6 ;  /* 0x00000006050a7e25 */ /* 0x000fc8000f8e0008 */
[----:B------:R-:W-:Y:S01]  /*02f0*/  IMAD.IADD R11, R11, 0x1, R13 ;  /* 0x000000010b0b7824 */ /* 0x000fe200078e020d */
[----:B------:R-:W-:-:S04]  /*0300*/  LEA R12, P0, R10, UR16, 0x3 ;  /* 0x000000100a0c7c11 */ /* 0x000fc8000f8018ff */
[----:B------:R-:W-:-:S05]  /*0310*/  LEA.HI.X R13, R10, UR17, R11, 0x3, P0 ;  /* 0x000000110a0d7c11 */ /* 0x000fca00080f1c0b */
[----:B------:R-:W1:Y:S01]  /*0320*/  LDG.E.64 R10, desc[UR10][R12.64] ;  /* 0x0000000a0c0a7981 */ /* 0x000e62000c1e1b00 */
[----:B------:R-:W-:-:S05]  /*0330*/  IMAD R5, R2, 0x4, R5 ;  /* 0x0000000402057824 */ /* 0x000fca00078e0205 */
[----:B------:R-:W-:-:S04]  /*0340*/  ISETP.GE.U32.AND P0, PT, R5, UR14, PT ;  /* 0x0000000e05007c0c */ /* 0x000fc8000bf06070 */
[----:B------:R-:W-:Y:S01]  /*0350*/  ISETP.GE.U32.AND.EX P0, PT, RZ, UR15, PT, P0 ;  /* 0x0000000fff007c0c */ /* 0x000fe2000bf06100 */
[----:B-1----:R-:W-:-:S12]  /*0360*/  DADD R6, R10, R6 ;  /* 0x000000000a067229 */ /* 0x002fd80000000006 */
[----:B------:R-:W-:Y:S05]  /*0370*/  @!P0 BRA `(.L_x_613) ;  /* 0xfffffffc00cc8947 */ /* 0x000fea000383ffff */
[----:B------:R-:W-:Y:S05]  /*0380*/  BSYNC.RECONVERGENT B1 ;  /* 0x0000000000017941 */ /* 0x000fea0003800200 */
.L_x_612:
[----:B------:R1:W-:Y:S02]  /*0390*/  STS.64 [R4], R6 ;  /* 0x0000000604007388 */ /* 0x0003e40000000a00 */
.L_x_611:
[----:B------:R-:W-:Y:S05]  /*03a0*/  BSYNC.RECONVERGENT B0 ;  /* 0x0000000000007941 */ /* 0x000fea0003800200 */
.L_x_610:
[----:B------:R-:W-:Y:S01]  /*03b0*/  BAR.SYNC.DEFER_BLOCKING 0x0 ;  /* 0x0000000000007b1d */ /* 0x000fe20000010000 */
[----:B------:R-:W-:-:S13]  /*03c0*/  ISETP.GT.U32.AND P0, PT, R0, 0x1f, PT ;  /* 0x0000001f0000780c */ /* 0x000fda0003f04070 */
[----:B------:R-:W-:Y:S05]  /*03d0*/  @P0 EXIT ;  /* 0x000000000000094d */ /* 0x000fea0003800000 */
[C---:B------:R-:W-:Y:S01]  /*03e0*/  VIADD R5, R0.reuse, 0x2 ;  /* 0x0000000200057836 */ /* 0x040fe20000000000 */
[----:B------:R-:W-:Y:S04]  /*03f0*/  BSSY.RECONVERGENT B0, `(.L_x_614) ;  /* 0x0000012000007945 */ /* 0x000fe80003800200 */
[----:B------:R-:W-:Y:S01]  /*0400*/  ISETP.GE.U32.AND P0, PT, R5, UR14, PT ;  /* 0x0000000e05007c0c */ /* 0x000fe2000bf06070 */
[----:B------:R-:W-:-:S03]  /*0410*/  VIADD R5, R0, 0x1 ;  /* 0x0000000100057836 */ /* 0x000fc60000000000 */
[----:B------:R-:W-:Y:S02]  /*0420*/  ISETP.GE.U32.AND.EX P0, PT, RZ, UR15, PT, P0 ;  /* 0x0000000fff007c0c */ /* 0x000fe4000bf06100 */
[----:B------:R-:W-:Y:S02]  /*0430*/  ISETP.GE.U32.AND P1, PT, R5, UR14, PT ;  /* 0x0000000e05007c0c */ /* 0x000fe4000bf26070 */
[----:B------:R-:W-:Y:S02]  /*0440*/  ISETP.GT.U32.OR P0, PT, R0, 0x1, P0 ;  /* 0x000000010000780c */ /* 0x000fe40000704470 */
[----:B------:R-:W-:-:S04]  /*0450*/  ISETP.GE.U32.AND.EX P1, PT, RZ, UR15, PT, P1 ;  /* 0x0000000fff007c0c */ /* 0x000fc8000bf26110 */
[----:B------:R-:W-:-:S07]  /*0460*/  ISETP.NE.OR P1, PT, R0, RZ, P1 ;  /* 0x000000ff0000720c */ /* 0x000fce0000f25670 */
[----:B-1----:R-:W-:Y:S04]  /*0470*/  @!P0 LDS.64 R6, [R4+0x10] ;  /* 0x0000100004068984 */ /* 0x002fe80000000a00 */
[----:B------:R-:W1:Y:S02]  /*0480*/  @!P0 LDS.64 R8, [R4] ;  /* 0x0000000004088984 */ /* 0x000e640000000a00 */
[----:B-1----:R-:W-:-:S07]  /*0490*/  @!P0 DADD R6, R6, R8 ;  /* 0x0000000006068229 */ /* 0x002fce0000000008 */
[----:B------:R-:W-:Y:S04]  /*04a0*/  @!P0 STS.64 [R4], R6 ;  /* 0x0000000604008388 */ /* 0x000fe80000000a00 */
[----:B------:R-:W1:Y:S02]  /*04b0*/  @!P1 LDS.128 R8, [UR8] ;  /* 0x00000008ff089984 */ /* 0x000e640008000c00 */
[----:B-1----:R-:W-:-:S07]  /*04c0*/  @!P1 DADD R8, R8, R10 ;  /* 0x0000000008089229 */ /* 0x002fce000000000a */
[----:B------:R1:W-:Y:S01]  /*04d0*/  @!P1 STS.64 [UR8], R8 ;  /* 0x00000008ff009988 */ /* 0x0003e20008000a08 */
[----:B------:R-:W-:Y:S05]  /*04e0*/  @!P1 BRA `(.L_x_615) ;  /* 0x0000000000089947 */ /* 0x000fea0003800000 */
[----:B------:R-:W-:-:S13]  /*04f0*/  ISETP.NE.AND P0, PT, R0, RZ, PT ;  /* 0x000000ff0000720c */ /* 0x000fda0003f05270 */
[----:B------:R-:W-:Y:S05]  /*0500*/  @P0 EXIT ;  /* 0x000000000000094d */ /* 0x000fea0003800000 */
.L_x_615:
[----:B------:R-:W-:Y:S05]  /*0510*/  BSYNC.RECONVERGENT B0 ;  /* 0x0000000000007941 */ /* 0x000fea0003800200 */
.L_x_614:
[----:B------:R-:W2:Y:S01]  /*0520*/  LDCU.64 UR6, c[0x0][0x398] ;  /* 0x00007300ff0677ac */ /* 0x000ea20008000a00 */
[----:B------:R-:W3:Y:S01]  /*0530*/  LDCU UR4, c[0x0][0x374] ;  /* 0x00006e80ff0477ac */ /* 0x000ee20008000800 */
[----:B--2---:R-:W-:Y:S01]  /*0540*/  DSETP.NEU.AND P0, PT, RZ, UR6, PT ;  /* 0x00000006ff007e2a */ /* 0x004fe2000bf0d000 */
[----:B---3--:R-:W-:-:S06]  /*0550*/  UIMAD UR4, UR13, UR4, UR12 ;  /* 0x000000040d0472a4 */ /* 0x008fcc000f8e020c */
[----:B-1----:R-:W-:-:S07]  /*0560*/  IMAD R9, R2, UR4, R3 ;  /* 0x0000000402097c24 */ /* 0x002fce000f8e0203 */
[----:B------:R-:W1:Y:S01]  /*0570*/  @!P0 LDS.64 R6, [UR8] ;  /* 0x00000008ff068984 */ /* 0x000e620008000a00 */
[----:B0-----:R-:W0:Y:S02]  /*0580*/  @!P0 LDC.64 R4, c[0x0][0x390] ;  /* 0x0000e400ff048b82 */ /* 0x001e240000000a00 */
[----:B0-----:R-:W-:-:S05]  /*0590*/  @!P0 IMAD.WIDE.U32 R2, R9, 0x8, R4 ;  /* 0x0000000809028825 */ /* 0x001fca00078e0004 */
[----:B-1----:R0:W-:Y:S01]  /*05a0*/  @!P0 STG.E.64 desc[UR10][R2.64], R6 ;  /* 0x0000000602008986 */ /* 0x0021e2000c101b0a */
[----:B------:R-:W-:Y:S05]  /*05b0*/  @!P0 EXIT ;  /* 0x000000000000894d */ /* 0x000fea0003800000 */
[----:B0-----:R-:W0:Y:S01]  /*05c0*/  LDC.64 R2, c[0x0][0x390] ;  /* 0x0000e400ff027b82 */ /* 0x001e220000000a00 */
[----:B------:R-:W1:Y:S01]  /*05d0*/  LDS.64 R6, [UR8] ;  /* 0x00000008ff067984 */ /* 0x000e620008000a00 */
[----:B0-----:R-:W-:-:S05]  /*05e0*/  IMAD.WIDE.U32 R4, R9, 0x8, R2 ;  /* 0x0000000809047825 */ /* 0x001fca00078e0002 */
[----:B------:R-:W1:Y:S02]  /*05f0*/  LDG.E.64 R2, desc[UR10][R4.64] ;  /* 0x0000000a04027981 */ /* 0x000e64000c1e1b00 */
[----:B-1----:R-:W-:-:S07]  /*0600*/  DFMA R2, R2, UR6, R6 ;  /* 0x0000000602027c2b */ /* 0x002fce0008000006 */
[----:B------:R-:W-:Y:S01]  /*0610*/  STG.E.64 desc[UR10][R4.64], R2 ;  /* 0x0000000204007986 */ /* 0x000fe2000c101b0a */
[----:B------:R-:W-:Y:S05]  /*0620*/  EXIT ;  /* 0x000000000000794d */ /* 0x000fea0003800000 */
.L_x_616:
        /* <DEDUP_REMOVED lines=13> */
.L_x_712:


//--------------------- .text.cuda_sum_8_double   --------------------------
	.section	.text.cuda_sum_8_double,"ax",@progbits
	.align	128
        .global         cuda_sum_8_double
        .type           cuda_sum_8_double,@function
        .size           cuda_sum_8_double,(.L_x_713 - cuda_sum_8_double)
        .other          cuda_sum_8_double,@"STO_CUDA_ENTRY STV_DEFAULT"
cuda_sum_8_double:
.text.cuda_sum_8_double:
        /* <DEDUP_REMOVED lines=43> */
.L_x_620:
        /* <DEDUP_REMOVED lines=14> */
.L_x_619:
[----:B------:R1:W-:Y:S02]  /*0390*/  STS.64 [R4], R6 ;  /* 0x0000000604007388 */ /* 0x0003e40000000a00 */
.L_x_618:
[----:B------:R-:W-:Y:S05]  /*03a0*/  BSYNC.RECONVERGENT B0 ;  /* 0x0000000000007941 */ /* 0x000fea0003800200 */
.L_x_617:
        /* <DEDUP_REMOVED lines=8> */
[----:B------:R-:W-:Y:S01]  /*0430*/  ISETP.GE.U32.AND P1, PT, R5, UR14, PT ;  /* 0x0000000e05007c0c */ /* 0x000fe2000bf26070 */
[C---:B------:R-:W-:Y:S01]  /*0440*/  VIADD R5, R0.reuse, 0x1 ;  /* 0x0000000100057836 */ /* 0x040fe20000000000 */
[----:B------:R-:W-:Y:S02]  /*0450*/  ISETP.GT.U32.OR P0, PT, R0, 0x3, P0 ;  /* 0x000000030000780c */ /* 0x000fe40000704470 */
[----:B------:R-:W-:-:S04]  /*0460*/  ISETP.GE.U32.AND.EX P1, PT, RZ, UR15, PT, P1 ;  /* 0x0000000fff007c0c */ /* 0x000fc8000bf26110 */
[----:B------:R-:W-:-:S07]  /*0470*/  ISETP.GT.U32.OR P1, PT, R0, 0x1, P1 ;  /* 0x000000010000780c */ /* 0x000fce0000f24470 */
[----:B-1----:R-:W-:Y:S04]  /*0480*/  @!P0 LDS.64 R6, [R4+0x20] ;  /* 0x0000200004068984 */ /* 0x002fe80000000a00 */
[----:B------:R-:W1:Y:S02]  /*0490*/  @!P0 LDS.64 R8, [R4] ;  /* 0x0000000004088984 */ /* 0x000e640000000a00 */
[----:B-1----:R-:W-:Y:S02]  /*04a0*/  @!P0 DADD R6, R6, R8 ;  /* 0x0000000006068229 */ /* 0x002fe40000000008 */
[----:B------:R-:W-:Y:S05]  /*04b0*/  @!P1 LDS.64 R8, [R4+0x10] ;  /* 0x0000100004089984 */ /* 0x000fea0000000a00 */
[----:B------:R-:W-:Y:S01]  /*04c0*/  @!P0 STS.64 [R4], R6 ;  /* 0x0000000604008388 */ /* 0x000fe20000000a00 */
[----:B------:R-:W-:-:S03]  /*04d0*/  ISETP.GE.U32.AND P0, PT, R5, UR14, PT ;  /* 0x0000000e05007c0c */ /* 0x000fc6000bf06070 */
[----:B------:R-:W1:Y:S01]  /*04e0*/  @!P1 LDS.64 R10, [R4] ;  /* 0x00000000040a9984 */ /* 0x000e620000000a00 */
[----:B------:R-:W-:-:S04]  /*04f0*/  ISETP.GE.U32.AND.EX P0, PT, RZ, UR15, PT, P0 ;  /* 0x0000000fff007c0c */ /* 0x000fc8000bf06100 */
[----:B------:R-:W-:Y:S01]  /*0500*/  ISETP.NE.OR P0, PT, R0, RZ, P0 ;  /* 0x000000ff0000720c */ /* 0x000fe20000705670 */
[----:B-1----:R-:W-:-:S07]  /*0510*/  @!P1 DADD R8, R8, R10 ;  /* 0x0000000008089229 */ /* 0x002fce000000000a */
[----:B------:R-:W-:Y:S05]  /*0520*/  @!P1 STS.64 [R4], R8 ;  /* 0x0000000804009388 */ /* 0x000fea0000000a00 */
[----:B------:R-:W1:Y:S02]  /*0530*/  @!P0 LDS.128 R12, [UR8] ;  /* 0x00000008ff0c8984 */ /* 0x000e640008000c00 */
[----:B-1----:R-:W-:-:S07]  /*0540*/  @!P0 DADD R12, R12, R14 ;  /* 0x000000000c0c8229 */ /* 0x002fce000000000e */
[----:B------:R1:W-:Y:S01]  /*0550*/  @!P0 STS.64 [UR8], R12 ;  /* 0x0000000cff008988 */ /* 0x0003e20008000a08 */
[----:B------:R-:W-:Y:S05]  /*0560*/  @!P0 BRA `(.L_x_622) ;  /* 0x0000000000088947 */ /* 0x000fea0003800000 */
[----:B------:R-:W-:-:S13]  /*0570*/  ISETP.NE.AND P0, PT, R0, RZ, PT ;  /* 0x000000ff0000720c */ /* 0x000fda0003f05270 */
[----:B------:R-:W-:Y:S05]  /*0580*/  @P0 EXIT ;  /* 0x000000000000094d */ /* 0x000fea0003800000 */
.L_x_622:
[----:B------:R-:W-:Y:S05]  /*0590*/  BSYNC.RECONVERGENT B0 ;  /* 0x0000000000007941 */ /* 0x000fea0003800200 */
.L_x_621:
[----:B------:R-:W2:Y:S01]  /*05a0*/  LDCU.64 UR6, c[0x0][0x398] ;  /* 0x00007300ff0677ac */ /* 0x000ea20008000a00 */
[----:B------:R-:W3:Y:S01]  /*05b0*/  LDCU UR4, c[0x0][0x374] ;  /* 0x00006e80ff0477ac */ /* 0x000ee20008000800 */
[----:B--2---:R-:W-:Y:S01]  /*05c0*/  DSETP.NEU.AND P0, PT, RZ, UR6, PT ;  /* 0x00000006ff007e2a */ /* 0x004fe2000bf0d000 */
[----:B---3--:R-:W-:-:S06]  /*05d0*/  UIMAD UR4, UR13, UR4, UR12 ;  /* 0x000000040d0472a4 */ /* 0x008fcc000f8e020c */
[----:B------:R-:W-:-:S07]  /*05e0*/  IMAD R9, R2, UR4, R3 ;  /* 0x0000000402097c24 */ /* 0x000fce000f8e0203 */
[----:B------:R-:W2:Y:S01]  /*05f0*/  @!P0 LDS.64 R6, [UR8] ;  /* 0x00000008ff068984 */ /* 0x000ea20008000a00 */
[----:B0-----:R-:W0:Y:S02]  /*0600*/  @!P0 LDC.64 R4, c[0x0][0x390] ;  /* 0x0000e400ff048b82 */ /* 0x001e240000000a00 */
[----:B0-----:R-:W-:-:S05]  /*0610*/  @!P0 IMAD.WIDE.U32 R2, R9, 0x8, R4 ;  /* 0x0000000809028825 */ /* 0x001fca00078e0004 */
[----:B--2---:R0:W-:Y:S01]  /*0620*/  @!P0 STG.E.64 desc[UR10][R2.64], R6 ;  /* 0x0000000602008986 */ /* 0x0041e2000c101b0a */
[----:B------:R-:W-:Y:S05]  /*0630*/  @!P0 EXIT ;  /* 0x000000000000894d */ /* 0x000fea0003800000 */
[----:B0-----:R-:W0:Y:S01]  /*0640*/  LDC.64 R2, c[0x0][0x390] ;  /* 0x0000e400ff027b82 */ /* 0x001e220000000a00 */
[----:B------:R-:W2:Y:S01]  /*0650*/  LDS.64 R6, [UR8] ;  /* 0x00000008ff067984 */ /* 0x000ea20008000a00 */
[----:B0-----:R-:W-:-:S05]  /*0660*/  IMAD.WIDE.U32 R4, R9, 0x8, R2 ;  /* 0x0000000809047825 */ /* 0x001fca00078e0002 */
[----:B------:R-:W2:Y:S02]  /*0670*/  LDG.E.64 R2, desc[UR10][R4.64] ;  /* 0x0000000a04027981 */ /* 0x000ea4000c1e1b00 */
[----:B--2---:R-:W-:-:S07]  /*0680*/  DFMA R2, R2, UR6, R6 ;  /* 0x0000000602027c2b */ /* 0x004fce0008000006 */
[----:B------:R-:W-:Y:S01]  /*0690*/  STG.E.64 desc[UR10][R4.64], R2 ;  /* 0x0000000204007986 */ /* 0x000fe2000c101b0a */
[----:B------:R-:W-:Y:S05]  /*06a0*/  EXIT ;  /* 0x000000000000794d */ /* 0x000fea0003800000 */
.L_x_623:
        /* <DEDUP_REMOVED lines=13> */
.L_x_713:


//--------------------- .text.cuda_sum_16_double  --------------------------
	.section	.text.cuda_sum_16_double,"ax",@progbits
	.align	128
        .global         cuda_sum_16_double
        .type           cuda_sum_16_double,@function
        .size           cuda_sum_16_double,(.L_x_714 - cuda_sum_16_double)
        .other          cuda_sum_16_double,@"STO_CUDA_ENTRY STV_DEFAULT"
cuda_sum_16_double:
.text.cuda_sum_16_double:
        /* <DEDUP_REMOVED lines=43> */
.L_x_627:
        /* <DEDUP_REMOVED lines=14> */
.L_x_626:
[----:B------:R1:W-:Y:S02]  /*0390*/  STS.64 [R4], R6 ;  /* 0x0000000604007388 */ /* 0x0003e40000000a00 */
.L_x_625:
[----:B------:R-:W-:Y:S05]  /*03a0*/  BSYNC.RECONVERGENT B0 ;  /* 0x0000000000007941 */ /* 0x000fea0003800200 */
.L_x_624:
        /* <DEDUP_REMOVED lines=18> */
[----:B------:R-:W-:Y:S01]  /*04d0*/  ISETP.GE.U32.AND P1, PT, R5, UR14, PT ;  /* 0x0000000e05007c0c */ /* 0x000fe2000bf26070 */
[----:B------:R-:W-:-:S02]  /*04e0*/  VIADD R5, R0, 0x1 ;  /* 0x0000000100057836 */ /* 0x000fc40000000000 */
[----:B------:R-:W1:Y:S01]  /*04f0*/  @!P0 LDS.64 R10, [R4] ;  /* 0x00000000040a8984 */ /* 0x000e620000000a00 */
[----:B------:R-:W-:-:S04]  /*0500*/  ISETP.GE.U32.AND.EX P1, PT, RZ, UR15, PT, P1 ;  /* 0x0000000fff007c0c */ /* 0x000fc8000bf26110 */
[----:B------:R-:W-:Y:S01]  /*0510*/  ISETP.GT.U32.OR P1, PT, R0, 0x1, P1 ;  /* 0x000000010000780c */ /* 0x000fe20000f24470 */
[----:B-1----:R-:W-:-:S12]  /*0520*/  @!P0 DADD R8, R8, R10 ;  /* 0x0000000008088229 */ /* 0x002fd8000000000a */
[----:B------:R-:W-:Y:S04]  /*0530*/  @!P1 LDS.64 R10, [R4+0x10] ;  /* 0x00001000040a9984 */ /* 0x000fe80000000a00 */
        /* <DEDUP_REMOVED lines=13> */
.L_x_629:
[----:B------:R-:W-:Y:S05]  /*0610*/  BSYNC.RECONVERGENT B0 ;  /* 0x0000000000007941 */ /* 0x000fea0003800200 */
.L_x_628:
        /* <DEDUP_REMOVED lines=17> */
.L_x_630:
        /* <DEDUP_REMOVED lines=13> */
.L_x_714:


//--------------------- .text.cuda_sum_32_double  --------------------------
	.section	.text.cuda_sum_32_double,"ax",@progbits
	.align	128
        .global         cuda_sum_32_double
        .type           cuda_sum_32_double,@function
        .size           cuda_sum_32_double,(.L_x_715 - cuda_sum_32_double)
        .other          cuda_sum_32_double,@"STO_CUDA_ENTRY STV_DEFAULT"
cuda_sum_32_double:
.text.cuda_sum_32_double:
        /* <DEDUP_REMOVED lines=43> */
.L_x_634:
        /* <DEDUP_REMOVED lines=14> */
.L_x_633:
[----:B------:R1:W-:Y:S02]  /*0390*/  STS.64 [R4], R6 ;  /* 0x0000000604007388 */ /* 0x0003e40000000a00 */
.L_x_632:
[----:B------:R-:W-:Y:S05]  /*03a0*/  BSYNC.RECONVERGENT B0 ;  /* 0x0000000000007941 */ /* 0x000fea0003800200 */
.L_x_631:
        /* <DEDUP_REMOVED lines=26> */
[----:B------:R-:W-:Y:S01]  /*0550*/  ISETP.GE.U32.AND P0, PT, R5, UR14, PT ;  /* 0x0000000e05007c0c */ /* 0x000fe2000bf06070 */
[----:B------:R-:W-:Y:S02]  /*0560*/  VIADD R5, R0, 0x1 ;  /* 0x0000000100057836 */ /* 0x000fe40000000000 */
[----:B------:R-:W1:Y:S01]  /*0570*/  @!P1 LDS.64 R12, [R4] ;  /* 0x00000000040c9984 */ /* 0x000e620000000a00 */
[----:B------:R-:W-:-:S04]  /*0580*/  ISETP.GE.U32.AND.EX P0, PT, RZ, UR15, PT, P0 ;  /* 0x0000000fff007c0c */ /* 0x000fc8000bf06100 */
[----:B------:R-:W-:-:S13]  /*0590*/  ISETP.GT.U32.OR P0, PT, R0, 0x1, P0 ;  /* 0x000000010000780c */ /* 0x000fda0000704470 */
[----:B------:R-:W-:Y:S01]  /*05a0*/  @!P0 LDS.64 R6, [R4+0x10] ;  /* 0x0000100004068984 */ /* 0x000fe20000000a00 */
[----:B-1----:R-:W-:-:S07]  /*05b0*/  @!P1 DADD R10, R10, R12 ;  /* 0x000000000a0a9229 */ /* 0x002fce000000000c */
        /* <DEDUP_REMOVED lines=13> */
.L_x_636:
[----:B------:R-:W-:Y:S05]  /*0690*/  BSYNC.RECONVERGENT B0 ;  /* 0x0000000000007941 */ /* 0x000fea0003800200 */
.L_x_635:
        /* <DEDUP_REMOVED lines=17> */
.L_x_637:
        /* <DEDUP_REMOVED lines=13> */
.L_x_715:


//--------------------- .text.cuda_sum_64_double  --------------------------
	.section	.text.cuda_sum_64_double,"ax",@progbits
	.align	128
        .global         cuda_sum_64_double
        .type           cuda_sum_64_double,@function
        .size           cuda_sum_64_double,(.L_x_716 - cuda_sum_64_double)
        .other          cuda_sum_64_double,@"STO_CUDA_ENTRY STV_DEFAULT"
cuda_sum_64_double:
.text.cuda_sum_64_double:
        /* <DEDUP_REMOVED lines=43> */
.L_x_641:
        /* <DEDUP_REMOVED lines=14> */
.L_x_640:
[----:B------:R1:W-:Y:S02]  /*0390*/  STS.64 [R4], R6 ;  /* 0x0000000604007388 */ /* 0x0003e40000000a00 */
.L_x_639:
[----:B------:R-:W-:Y:S05]  /*03a0*/  BSYNC.RECONVERGENT B0 ;  /* 0x0000000000007941 */ /* 0x000fea0003800200 */
.L_x_638:
        /* <DEDUP_REMOVED lines=9> */
[----:B------:R-:W-:-:S03]  /*0440*/  VIADD R5, R0, 0x8 ;  /* 0x0000000800057836 */ /* 0x000fc60000000000 */
[----:B------:R-:W-:-:S04]  /*0450*/  ISETP.GE.U32.AND.EX P1, PT, RZ, UR15, PT, P1 ;  /* 0x0000000fff007c0c */ /* 0x000fc8000bf26110 */
[----:B------:R-:W-:-:S03]  /*0460*/  ISETP.GT.U32.OR P1, PT, R0, 0xf, P1 ;  /* 0x0000000f0000780c */ /* 0x000fc60000f24470 */
[----:B-1----:R-:W-:Y:S04]  /*0470*/  @!P0 LDS.64 R6, [R4+0x100] ;  /* 0x0001000004068984 */ /* 0x002fe80000000a00 */
[----:B------:R-:W1:Y:S02]  /*0480*/  @!P0 LDS.64 R8, [R4] ;  /* 0x0000000004088984 */ /* 0x000e640000000a00 */
[----:B-1----:R-:W-:-:S04]  /*0490*/  @!P0 DADD R6, R6, R8 ;  /* 0x0000000006068229 */ /* 0x002fc80000000008 */
[----:B------:R-:W-:Y:S04]  /*04a0*/  @!P1 LDS.64 R8, [R4+0x80] ;  /* 0x0000800004089984 */ /* 0x000fe80000000a00 */
[----:B------:R-:W-:Y:S01]  /*04b0*/  @!P0 STS.64 [R4], R6 ;  /* 0x0000000604008388 */ /* 0x000fe20000000a00 */
[----:B------:R-:W-:Y:S01]  /*04c0*/  ISETP.GE.U32.AND P0, PT, R5, UR14, PT ;  /* 0x0000000e05007c0c */ /* 0x000fe2000bf06070 */
[----:B------:R-:W-:Y:S02]  /*04d0*/  VIADD R5, R0, 0x4 ;  /* 0x0000000400057836 */ /* 0x000fe40000000000 */
        /* <DEDUP_REMOVED lines=34> */
.L_x_643:
[----:B------:R-:W-:Y:S05]  /*0700*/  BSYNC.RECONVERGENT B0 ;  /* 0x0000000000007941 */ /* 0x000fea0003800200 */
.L_x_642:
        /* <DEDUP_REMOVED lines=17> */
.L_x_644:
        /* <DEDUP_REMOVED lines=14> */
.L_x_716:


//--------------------- .text.cuda_sum_128_double --------------------------
	.section	.text.cuda_sum_128_double,"ax",@progbits
	.align	128
        .global         cuda_sum_128_double
        .type           cuda_sum_128_double,@function
        .size           cuda_sum_128_double,(.L_x_717 - cuda_sum_128_double)
        .other          cuda_sum_128_double,@"STO_CUDA_ENTRY STV_DEFAULT"
cuda_sum_128_double:
.text.cuda_sum_128_double:
        /* <DEDUP_REMOVED lines=43> */
.L_x_648:
        /* <DEDUP_REMOVED lines=14> */
.L_x_647:
[----:B------:R1:W-:Y:S02]  /*0390*/  STS.64 [R4], R6 ;  /* 0x0000000604007388 */ /* 0x0003e40000000a00 */
.L_x_646:
[----:B------:R-:W-:Y:S05]  /*03a0*/  BSYNC.RECONVERGENT B0 ;  /* 0x0000000000007941 */ /* 0x000fea0003800200 */
.L_x_645:
[C---:B------:R-:W-:Y:S01]  /*03b0*/  VIADD R5, R0.reuse, 0x40 ;  /* 0x0000004000057836 */ /* 0x040fe20000000000 */
[----:B------:R-:W-:Y:S01]  /*03c0*/  BAR.SYNC.DEFER_BLOCKING 0x0 ;  /* 0x0000000000007b1d */ /* 0x000fe20000010000 */
[----:B------:R-:W-:-:S03]  /*03d0*/  ISETP.GT.U32.AND P1, PT, R0, 0x1f, PT ;  /* 0x0000001f0000780c */ /* 0x000fc60003f24070 */
[----:B------:R-:W-:-:S04]  /*03e0*/  ISETP.GE.U32.AND P0, PT, R5, UR14, PT ;  /* 0x0000000e05007c0c */ /* 0x000fc8000bf06070 */
[----:B------:R-:W-:-:S04]  /*03f0*/  ISETP.GE.U32.AND.EX P0, PT, RZ, UR15, PT, P0 ;  /* 0x0000000fff007c0c */ /* 0x000fc8000bf06100 */
[----:B------:R-:W-:-:S13]  /*0400*/  ISETP.GT.U32.OR P0, PT, R0, 0x3f, P0 ;  /* 0x0000003f0000780c */ /* 0x000fda0000704470 */
[----:B-1----:R-:W-:Y:S04]  /*0410*/  @!P0 LDS.64 R6, [R4+0x200] ;  /* 0x0002000004068984 */ /* 0x002fe80000000a00 */
[----:B------:R-:W1:Y:S02]  /*0420*/  @!P0 LDS.64 R8, [R4] ;  /* 0x0000000004088984 */ /* 0x000e640000000a00 */
[----:B-1----:R-:W-:-:S07]  /*0430*/  @!P0 DADD R6, R6, R8 ;  /* 0x0000000006068229 */ /* 0x002fce0000000008 */
[----:B------:R1:W-:Y:S01]  /*0440*/  @!P0 STS.64 [R4], R6 ;  /* 0x0000000604008388 */ /* 0x0003e20000000a00 */
[----:B------:R-:W-:Y:S06]  /*0450*/  BAR.SYNC.DEFER_BLOCKING 0x0 ;  /* 0x0000000000007b1d */ /* 0x000fec0000010000 */
        /* <DEDUP_REMOVED lines=51> */
.L_x_650:
[----:B------:R-:W-:Y:S05]  /*0790*/  BSYNC.RECONVERGENT B0 ;  /* 0x0000000000007941 */ /* 0x000fea0003800200 */
.L_x_649:
        /* <DEDUP_REMOVED lines=17> */
.L_x_651:
        /* <DEDUP_REMOVED lines=13> */
.L_x_717:


//--------------------- .text.cuda_sum_256_double --------------------------
	.section	.text.cuda_sum_256_double,"ax",@progbits
	.align	128
        .global         cuda_sum_256_double
        .type           cuda_sum_256_double,@function
        .size           cuda_sum_256_double,(.L_x_718 - cuda_sum_256_double)
        .other          cuda_sum_256_double,@"STO_CUDA_ENTRY STV_DEFAULT"
cuda_sum_256_double:
.text.cuda_sum_256_double:
        /* <DEDUP_REMOVED lines=43> */
.L_x_655:
        /* <DEDUP_REMOVED lines=14> */
.L_x_654:
[----:B------:R1:W-:Y:S02]  /*0390*/  STS.64 [R4], R6 ;  /* 0x0000000604007388 */ /* 0x0003e40000000a00 */
.L_x_653:
[----:B------:R-:W-:Y:S05]  /*03a0*/  BSYNC.RECONVERGENT B0 ;  /* 0x0000000000007941 */ /* 0x000fea0003800200 */
.L_x_652:
[C---:B------:R-:W-:Y:S01]  /*03b0*/  VIADD R5, R0.reuse, 0x80 ;  /* 0x0000008000057836 */ /* 0x040fe20000000000 */
[----:B------:R-:W-:Y:S04]  /*03c0*/  BAR.SYNC.DEFER_BLOCKING 0x0 ;  /* 0x0000000000007b1d */ /* 0x000fe80000010000 */
[----:B------:R-:W-:Y:S01]  /*03d0*/  ISETP.GE.U32.AND P0, PT, R5, UR14, PT ;  /* 0x0000000e05007c0c */ /* 0x000fe2000bf06070 */
[----:B------:R-:W-:-:S03]  /*03e0*/  VIADD R5, R0, 0x40 ;  /* 0x0000004000057836 */ /* 0x000fc60000000000 */
[----:B------:R-:W-:Y:S02]  /*03f0*/  ISETP.GE.U32.AND.EX P0, PT, RZ, UR15, PT, P0 ;  /* 0x0000000fff007c0c */ /* 0x000fe4000bf06100 */
[----:B------:R-:W-:Y:S02]  /*0400*/  ISETP.GE.U32.AND P1, PT, R5, UR14, PT ;  /* 0x0000000e05007c0c */ /* 0x000fe4000bf26070 */
[----:B------:R-:W-:Y:S02]  /*0410*/  ISETP.GT.U32.OR P0, PT, R0, 0x7f, P0 ;  /* 0x0000007f0000780c */ /* 0x000fe40000704470 */
[----:B------:R-:W-:-:S04]  /*0420*/  ISETP.GE.U32.AND.EX P1, PT, RZ, UR15, PT, P1 ;  /* 0x0000000fff007c0c */ /* 0x000fc8000bf26110 */
[----:B------:R-:W-:-:S07]  /*0430*/  ISETP.GT.U32.OR P1, PT, R0, 0x3f, P1 ;  /* 0x0000003f0000780c */ /* 0x000fce0000f24470 */
[----:B-1----:R-:W-:Y:S04]  /*0440*/  @!P0 LDS.64 R6, [R4+0x400] ;  /* 0x0004000004068984 */ /* 0x002fe80000000a00 */
[----:B------:R-:W1:Y:S02]  /*0450*/  @!P0 LDS.64 R8, [R4] ;  /* 0x0000000004088984 */ /* 0x000e640000000a00 */
[----:B-1----:R-:W-:-:S07]  /*0460*/  @!P0 DADD R6, R6, R8 ;  /* 0x0000000006068229 */ /* 0x002fce0000000008 */
[----:B------:R-:W-:Y:S01]  /*0470*/  @!P0 STS.64 [R4], R6 ;  /* 0x0000000604008388 */ /* 0x000fe20000000a00 */
[----:B------:R-:W-:Y:S01]  /*0480*/  BAR.SYNC.DEFER_BLOCKING 0x0 ;  /* 0x0000000000007b1d */ /* 0x000fe20000010000 */
[----:B------:R-:W-:-:S05]  /*0490*/  ISETP.GT.U32.AND P0, PT, R0, 0x1f, PT ;  /* 0x0000001f0000780c */ /* 0x000fca0003f04070 */
[----:B------:R-:W-:Y:S04]  /*04a0*/  @!P1 LDS.64 R8, [R4+0x200] ;  /* 0x0002000004089984 */ /* 0x000fe80000000a00 */
        /* <DEDUP_REMOVED lines=14> */
[----:B------:R-:W-:Y:S04]  /*0590*/  @!P0 LDS.64 R6, [R4+0x100] ;  /* 0x0001000004068984 */ /* 0x000fe80000000a00 */
[----:B-1----:R-:W1:Y:S02]  /*05a0*/  @!P0 LDS.64 R8, [R4] ;  /* 0x0000000004088984 */ /* 0x002e640000000a00 */
        /* <DEDUP_REMOVED lines=39> */
.L_x_657:
[----:B------:R-:W-:Y:S05]  /*0820*/  BSYNC.RECONVERGENT B0 ;  /* 0x0000000000007941 */ /* 0x000fea0003800200 */
.L_x_656:
        /* <DEDUP_REMOVED lines=17> */
.L_x_658:
        /* <DEDUP_REMOVED lines=12> */
.L_x_718:


//--------------------- .text.cuda_sum_512_double --------------------------
	.section	.text.cuda_sum_512_double,"ax",@progbits
	.align	128
        .global         cuda_sum_512_double
        .type           cuda_sum_512_double,@function
        .size           cuda_sum_512_double,(.L_x_719 - cuda_sum_512_double)
        .other          cuda_sum_512_double,@"STO_CUDA_ENTRY STV_DEFAULT"
cuda_sum_512_double:
.text.cuda_sum_512_double:
        /* <DEDUP_REMOVED lines=43> */
.L_x_662:
        /* <DEDUP_REMOVED lines=14> */
.L_x_661:
[----:B------:R1:W-:Y:S02]  /*0390*/  STS.64 [R4], R6 ;  /* 0x0000000604007388 */ /* 0x0003e40000000a00 */
.L_x_660:
[----:B------:R-:W-:Y:S05]  /*03a0*/  BSYNC.RECONVERGENT B0 ;  /* 0x0000000000007941 */ /* 0x000fea0003800200 */
.L_x_659:
[C---:B------:R-:W-:Y:S01]  /*03b0*/  VIADD R5, R0.reuse, 0x100 ;  /* 0x0000010000057836 */ /* 0x040fe20000000000 */
[----:B------:R-:W-:Y:S04]  /*03c0*/  BAR.SYNC.DEFER_BLOCKING 0x0 ;  /* 0x0000000000007b1d */ /* 0x000fe80000010000 */
        /* <DEDUP_REMOVED lines=13> */
[----:B------:R-:W-:-:S04]  /*04a0*/  ISETP.GE.U32.AND P1, PT, R5, UR14, PT ;  /* 0x0000000e05007c0c */ /* 0x000fc8000bf26070 */
[----:B------:R-:W-:-:S04]  /*04b0*/  ISETP.GE.U32.AND.EX P1, PT, RZ, UR15, PT, P1 ;  /* 0x0000000fff007c0c */ /* 0x000fc8000bf26110 */
[----:B------:R-:W-:Y:S01]  /*04c0*/  ISETP.GT.U32.OR P1, PT, R0, 0x3f, P1 ;  /* 0x0000003f0000780c */ /* 0x000fe20000f24470 */
[----:B------:R-:W-:Y:S04]  /*04d0*/  @!P0 LDS.64 R8, [R4+0x400] ;  /* 0x0004000004088984 */ /* 0x000fe80000000a00 */
        /* <DEDUP_REMOVED lines=61> */
.L_x_664:
[----:B------:R-:W-:Y:S05]  /*08b0*/  BSYNC.RECONVERGENT B0 ;  /* 0x0000000000007941 */ /* 0x000fea0003800200 */
.L_x_663:
        /* <DEDUP_REMOVED lines=17> */
.L_x_665:
        /* <DEDUP_REMOVED lines=11> */
.L_x_719:


//--------------------- .nv.shared.cuda_minimum_2_float --------------------------
	.section	.nv.shared.cuda_minimum_2_float,"aw",@nobits
	.sectionflags	@""
	.align	16
	.zero		1024


//--------------------- .nv.shared.reserved.0     --------------------------
	.section	.nv.shared.reserved.0,"aw",@nobits
	.weak		__nv_reservedSMEM_offset_0_alias
	.size		__nv_reservedSMEM_offset_0_alias, 0, 64
	.other		__nv_reservedSMEM_offset_0_alias,@"STO_CUDA_RESERVED_SHARED STV_DEFAULT"
__nv_reservedSMEM_offset_0_alias:
	.zero		0
	.zero		64


//--------------------- .nv.shared.cuda_minimum_4_float --------------------------
	.section	.nv.shared.cuda_minimum_4_float,"aw",@nobits
	.sectionflags	@""
	.align	16
	.zero		1024


//--------------------- .nv.shared.cuda_minimum_8_float --------------------------
	.section	.nv.shared.cuda_minimum_8_float,"aw",@nobits
	.sectionflags	@""
	.align	16
	.zero		1024


//--------------------- .nv.shared.cuda_minimum_16_float --------------------------
	.section	.nv.shared.cuda_minimum_16_float,"aw",@nobits
	.sectionflags	@""
	.align	16
	.zero		1024


//--------------------- .nv.shared.cuda_minimum_32_float --------------------------
	.section	.nv.shared.cuda_minimum_32_float,"aw",@nobits
	.sectionflags	@""
	.align	16
	.zero		1024


//--------------------- .nv.shared.cuda_minimum_64_float --------------------------
	.section	.nv.shared.cuda_minimum_64_float,"aw",@nobits
	.sectionflags	@""
	.align	16
	.zero		1024


//--------------------- .nv.shared.cuda_minimum_128_float --------------------------
	.section	.nv.shared.cuda_minimum_128_float,"aw",@nobits
	.sectionflags	@""
	.align	16
	.zero		1024


//--------------------- .nv.shared.cuda_minimum_256_float --------------------------
	.section	.nv.shared.cuda_minimum_256_float,"aw",@nobits
	.sectionflags	@""
	.align	16
	.zero		1024


//--------------------- .nv.shared.cuda_minimum_512_float --------------------------
	.section	.nv.shared.cuda_minimum_512_float,"aw",@nobits
	.sectionflags	@""
	.align	16
	.zero		1024


//--------------------- .nv.shared.cuda_minimum_2_double --------------------------
	.section	.nv.shared.cuda_minimum_2_double,"aw",@nobits
	.sectionflags	@""
	.align	16
	.zero		1024


//--------------------- .nv.shared.cuda_minimum_4_double --------------------------
	.section	.nv.shared.cuda_minimum_4_double,"aw",@nobits
	.sectionflags	@""
	.align	16
	.zero		1024


//--------------------- .nv.shared.cuda_minimum_8_double --------------------------
	.section	.nv.shared.cuda_minimum_8_double,"aw",@nobits
	.sectionflags	@""
	.align	16
	.zero		1024


//--------------------- .nv.shared.cuda_minimum_16_double --------------------------
	.section	.nv.shared.cuda_minimum_16_double,"aw",@nobits
	.sectionflags	@""
	.align	16
	.zero		1024


//--------------------- .nv.shared.cuda_minimum_32_double --------------------------
	.section	.nv.shared.cuda_minimum_32_double,"aw",@nobits
	.sectionflags	@""
	.align	16
	.zero		1024


//--------------------- .nv.shared.cuda_minimum_64_double --------------------------
	.section	.nv.shared.cuda_minimum_64_double,"aw",@nobits
	.sectionflags	@""
	.align	16
	.zero		1024


//--------------------- .nv.shared.cuda_minimum_128_double --------------------------
	.section	.nv.shared.cuda_minimum_128_double,"aw",@nobits
	.sectionflags	@""
	.align	16
	.zero		1024


//--------------------- .nv.shared.cuda_minimum_256_double --------------------------
	.section	.nv.shared.cuda_minimum_256_double,"aw",@nobits
	.sectionflags	@""
	.align	16
	.zero		1024


//--------------------- .nv.shared.cuda_minimum_512_double --------------------------
	.section	.nv.shared.cuda_minimum_512_double,"aw",@nobits
	.sectionflags	@""
	.align	16
	.zero		1024


//--------------------- .nv.shared.cuda_maximum_2_float --------------------------
	.section	.nv.shared.cuda_maximum_2_float,"aw",@nobits
	.sectionflags	@""
	.align	16
	.zero		1024


//--------------------- .nv.shared.cuda_maximum_4_float --------------------------
	.section	.nv.shared.cuda_maximum_4_float,"aw",@nobits
	.sectionflags	@""
	.align	16
	.zero		1024


//--------------------- .nv.shared.cuda_maximum_8_float --------------------------
	.section	.nv.shared.cuda_maximum_8_float,"aw",@nobits
	.sectionflags	@""
	.align	16
	.zero		1024


//--------------------- .nv.shared.cuda_maximum_16_float --------------------------
	.section	.nv.shared.cuda_maximum_16_float,"aw",@nobits
	.sectionflags	@""
	.align	16
	.zero		1024


//--------------------- .nv.shared.cuda_maximum_32_float --------------------------
	.section	.nv.shared.cuda_maximum_32_float,"aw",@nobits
	.sectionflags	@""
	.align	16
	.zero		1024


//--------------------- .nv.shared.cuda_maximum_64_float --------------------------
	.section	.nv.shared.cuda_maximum_64_float,"aw",@nobits
	.sectionflags	@""
	.align	16
	.zero		1024


//--------------------- .nv.shared.cuda_maximum_128_float --------------------------
	.section	.nv.shared.cuda_maximum_128_float,"aw",@nobits
	.sectionflags	@""
	.align	16
	.zero		1024


//--------------------- .nv.shared.cuda_maximum_256_float --------------------------
	.section	.nv.shared.cuda_maximum_256_float,"aw",@nobits
	.sectionflags	@""
	.align	16
	.zero		1024


//--------------------- .nv.shared.cuda_maximum_512_float --------------------------
	.section	.nv.shared.cuda_maximum_512_float,"aw",@nobits
	.sectionflags	@""
	.align	16
	.zero		1024


//--------------------- .nv.shared.cuda_maximum_2_double --------------------------
	.section	.nv.shared.cuda_maximum_2_double,"aw",@nobits
	.sectionflags	@""
	.align	16
	.zero		1024


//--------------------- .nv.shared.cuda_maximum_4_double --------------------------
	.section	.nv.shared.cuda_maximum_4_double,"aw",@nobits
	.sectionflags	@""
	.align	16
	.zero		1024


//--------------------- .nv.shared.cuda_maximum_8_double --------------------------
	.section	.nv.shared.cuda_maximum_8_double,"aw",@nobits
	.sectionflags	@""
	.align	16
	.zero		1024


//--------------------- .nv.shared.cuda_maximum_16_double --------------------------
	.section	.nv.shared.cuda_maximum_16_double,"aw",@nobits
	.sectionflags	@""
	.align	16
	.zero		1024


//--------------------- .nv.shared.cuda_maximum_32_double --------------------------
	.section	.nv.shared.cuda_maximum_32_double,"aw",@nobits
	.sectionflags	@""
	.align	16
	.zero		1024


//--------------------- .nv.shared.cuda_maximum_64_double --------------------------
	.section	.nv.shared.cuda_maximum_64_double,"aw",@nobits
	.sectionflags	@""
	.align	16
	.zero		1024


//--------------------- .nv.shared.cuda_maximum_128_double --------------------------
	.section	.nv.shared.cuda_maximum_128_double,"aw",@nobits
	.sectionflags	@""
	.align	16
	.zero		1024


//--------------------- .nv.shared.cuda_maximum_256_double --------------------------
	.section	.nv.shared.cuda_maximum_256_double,"aw",@nobits
	.sectionflags	@""
	.align	16
	.zero		1024


//--------------------- .nv.shared.cuda_maximum_512_double --------------------------
	.section	.nv.shared.cuda_maximum_512_double,"aw",@nobits
	.sectionflags	@""
	.align	16
	.zero		1024


//--------------------- .nv.shared.cuda_sum_2_float --------------------------
	.section	.nv.shared.cuda_sum_2_float,"aw",@nobits
	.sectionflags	@""
	.align	16
	.zero		1024


//--------------------- .nv.shared.cuda_sum_4_float --------------------------
	.section	.nv.shared.cuda_sum_4_float,"aw",@nobits
	.sectionflags	@""
	.align	16
	.zero		1024


//--------------------- .nv.shared.cuda_sum_8_float --------------------------
	.section	.nv.shared.cuda_sum_8_float,"aw",@nobits
	.sectionflags	@""
	.align	16
	.zero		1024


//--------------------- .nv.shared.cuda_sum_16_float --------------------------
	.section	.nv.shared.cuda_sum_16_float,"aw",@nobits
	.sectionflags	@""
	.align	16
	.zero		1024


//--------------------- .nv.shared.cuda_sum_32_float --------------------------
	.section	.nv.shared.cuda_sum_32_float,"aw",@nobits
	.sectionflags	@""
	.align	16
	.zero		1024


//--------------------- .nv.shared.cuda_sum_64_float --------------------------
	.section	.nv.shared.cuda_sum_64_float,"aw",@nobits
	.sectionflags	@""
	.align	16
	.zero		1024


//--------------------- .nv.shared.cuda_sum_128_float --------------------------
	.section	.nv.shared.cuda_sum_128_float,"aw",@nobits
	.sectionflags	@""
	.align	16
	.zero		1024


//--------------------- .nv.shared.cuda_sum_256_float --------------------------
	.section	.nv.shared.cuda_sum_256_float,"aw",@nobits
	.sectionflags	@""
	.align	16
	.zero		1024


//--------------------- .nv.shared.cuda_sum_512_float --------------------------
	.section	.nv.shared.cuda_sum_512_float,"aw",@nobits
	.sectionflags	@""
	.align	16
	.zero		1024


//--------------------- .nv.shared.cuda_sum_2_double --------------------------
	.section	.nv.shared.cuda_sum_2_double,"aw",@nobits
	.sectionflags	@""
	.align	16
	.zero		1024


//--------------------- .nv.shared.cuda_sum_4_double --------------------------
	.section	.nv.shared.cuda_sum_4_double,"aw",@nobits
	.sectionflags	@""
	.align	16
	.zero		1024


//--------------------- .nv.shared.cuda_sum_8_double --------------------------
	.section	.nv.shared.cuda_sum_8_double,"aw",@nobits
	.sectionflags	@""
	.align	16
	.zero		1024


//--------------------- .nv.shared.cuda_sum_16_double --------------------------
	.section	.nv.shared.cuda_sum_16_double,"aw",@nobits
	.sectionflags	@""
	.align	16
	.zero		1024


//--------------------- .nv.shared.cuda_sum_32_double --------------------------
	.section	.nv.shared.cuda_sum_32_double,"aw",@nobits
	.sectionflags	@""
	.align	16
	.zero		1024


//--------------------- .nv.shared.cuda_sum_64_double --------------------------
	.section	.nv.shared.cuda_sum_64_double,"aw",@nobits
	.sectionflags	@""
	.align	16
	.zero		1024


//--------------------- .nv.shared.cuda_sum_128_double --------------------------
	.section	.nv.shared.cuda_sum_128_double,"aw",@nobits
	.sectionflags	@""
	.align	16
	.zero		1024


//--------------------- .nv.shared.cuda_sum_256_double --------------------------
	.section	.nv.shared.cuda_sum_256_double,"aw",@nobits
	.sectionflags	@""
	.align	16
	.zero		1024


//--------------------- .nv.shared.cuda_sum_512_double --------------------------
	.section	.nv.shared.cuda_sum_512_double,"aw",@nobits
	.sectionflags	@""
	.align	16
	.zero		1024


//--------------------- .nv.constant0.cuda_minimum_2_float --------------------------
	.section	.nv.constant0.cuda_minimum_2_float,"a",@progbits
	.sectionflags	@""
	.align	4
.nv.constant0.cuda_minimum_2_float:
	.zero		944


//--------------------- .nv.constant0.cuda_minimum_4_float --------------------------
	.section	.nv.constant0.cuda_minimum_4_float,"a",@progbits
	.sectionflags	@""
	.align	4
.nv.constant0.cuda_minimum_4_float:
	.zero		944


//--------------------- .nv.constant0.cuda_minimum_8_float --------------------------
	.section	.nv.constant0.cuda_minimum_8_float,"a",@progbits
	.sectionflags	@""
	.align	4
.nv.constant0.cuda_minimum_8_float:
	.zero		944


//--------------------- .nv.constant0.cuda_minimum_16_float --------------------------
	.section	.nv.constant0.cuda_minimum_16_float,"a",@progbits
	.sectionflags	@""
	.align	4
.nv.constant0.cuda_minimum_16_float:
	.zero		944


//--------------------- .nv.constant0.cuda_minimum_32_float --------------------------
	.section	.nv.constant0.cuda_minimum_32_float,"a",@progbits
	.sectionflags	@""
	.align	4
.nv.constant0.cuda_minimum_32_float:
	.zero		944


//--------------------- .nv.constant0.cuda_minimum_64_float --------------------------
	.section	.nv.constant0.cuda_minimum_64_float,"a",@progbits
	.sectionflags	@""
	.align	4
.nv.constant0.cuda_minimum_64_float:
	.zero		944


//--------------------- .nv.constant0.cuda_minimum_128_float --------------------------
	.section	.nv.constant0.cuda_minimum_128_float,"a",@progbits
	.sectionflags	@""
	.align	4
.nv.constant0.cuda_minimum_128_float:
	.zero		944


//--------------------- .nv.constant0.cuda_minimum_256_float --------------------------
	.section	.nv.constant0.cuda_minimum_256_float,"a",@progbits
	.sectionflags	@""
	.align	4
.nv.constant0.cuda_minimum_256_float:
	.zero		944


//--------------------- .nv.constant0.cuda_minimum_512_float --------------------------
	.section	.nv.constant0.cuda_minimum_512_float,"a",@progbits
	.sectionflags	@""
	.align	4
.nv.constant0.cuda_minimum_512_float:
	.zero		944


//--------------------- .nv.constant0.cuda_minimum_2_double --------------------------
	.section	.nv.constant0.cuda_minimum_2_double,"a",@progbits
	.sectionflags	@""
	.align	4
.nv.constant0.cuda_minimum_2_double:
	.zero		944


//--------------------- .nv.constant0.cuda_minimum_4_double --------------------------
	.section	.nv.constant0.cuda_minimum_4_double,"a",@progbits
	.sectionflags	@""
	.align	4
.nv.constant0.cuda_minimum_4_double:
	.zero		944


//--------------------- .nv.constant0.cuda_minimum_8_double --------------------------
	.section	.nv.constant0.cuda_minimum_8_double,"a",@progbits
	.sectionflags	@""
	.align	4
.nv.constant0.cuda_minimum_8_double:
	.zero		944


//--------------------- .nv.constant0.cuda_minimum_16_double --------------------------
	.section	.nv.constant0.cuda_minimum_16_double,"a",@progbits
	.sectionflags	@""
	.align	4
.nv.constant0.cuda_minimum_16_double:
	.zero		944


//--------------------- .nv.constant0.cuda_minimum_32_double --------------------------
	.section	.nv.constant0.cuda_minimum_32_double,"a",@progbits
	.sectionflags	@""
	.align	4
.nv.constant0.cuda_minimum_32_double:
	.zero		944


//--------------------- .nv.constant0.cuda_minimum_64_double --------------------------
	.section	.nv.constant0.cuda_minimum_64_double,"a",@progbits
	.sectionflags	@""
	.align	4
.nv.constant0.cuda_minimum_64_double:
	.zero		944


//--------------------- .nv.constant0.cuda_minimum_128_double --------------------------
	.section	.nv.constant0.cuda_minimum_128_double,"a",@progbits
	.sectionflags	@""
	.align	4
.nv.constant0.cuda_minimum_128_double:
	.zero		944


//--------------------- .nv.constant0.cuda_minimum_256_double --------------------------
	.section	.nv.constant0.cuda_minimum_256_double,"a",@progbits
	.sectionflags	@""
	.align	4
.nv.constant0.cuda_minimum_256_double:
	.zero		944


//--------------------- .nv.constant0.cuda_minimum_512_double --------------------------
	.section	.nv.constant0.cuda_minimum_512_double,"a",@progbits
	.sectionflags	@""
	.align	4
.nv.constant0.cuda_minimum_512_double:
	.zero		944


//--------------------- .nv.constant0.cuda_maximum_2_float --------------------------
	.section	.nv.constant0.cuda_maximum_2_float,"a",@progbits
	.sectionflags	@""
	.align	4
.nv.constant0.cuda_maximum_2_float:
	.zero		944


//--------------------- .nv.constant0.cuda_maximum_4_float --------------------------
	.section	.nv.constant0.cuda_maximum_4_float,"a",@progbits
	.sectionflags	@""
	.align	4
.nv.constant0.cuda_maximum_4_float:
	.zero		944


//--------------------- .nv.constant0.cuda_maximum_8_float --------------------------
	.section	.nv.constant0.cuda_maximum_8_float,"a",@progbits
	.sectionflags	@""
	.align	4
.nv.constant0.cuda_maximum_8_float:
	.zero		944


//--------------------- .nv.constant0.cuda_maximum_16_float --------------------------
	.section	.nv.constant0.cuda_maximum_16_float,"a",@progbits
	.sectionflags	@""
	.align	4
.nv.constant0.cuda_maximum_16_float:
	.zero		944


//--------------------- .nv.constant0.cuda_maximum_32_float --------------------------
	.section	.nv.constant0.cuda_maximum_32_float,"a",@progbits
	.sectionflags	@""
	.align	4
.nv.constant0.cuda_maximum_32_float:
	.zero		944


//--------------------- .nv.constant0.cuda_maximum_64_float --------------------------
	.section	.nv.constant0.cuda_maximum_64_float,"a",@progbits
	.sectionflags	@""
	.align	4
.nv.constant0.cuda_maximum_64_float:
	.zero		944


//--------------------- .nv.constant0.cuda_maximum_128_float --------------------------
	.section	.nv.constant0.cuda_maximum_128_float,"a",@progbits
	.sectionflags	@""
	.align	4
.nv.constant0.cuda_maximum_128_float:
	.zero		944


//--------------------- .nv.constant0.cuda_maximum_256_float --------------------------
	.section	.nv.constant0.cuda_maximum_256_float,"a",@progbits
	.sectionflags	@""
	.align	4
.nv.constant0.cuda_maximum_256_float:
	.zero		944


//--------------------- .nv.constant0.cuda_maximum_512_float --------------------------
	.section	.nv.constant0.cuda_maximum_512_float,"a",@progbits
	.sectionflags	@""
	.align	4
.nv.constant0.cuda_maximum_512_float:
	.zero		944


//--------------------- .nv.constant0.cuda_maximum_2_double --------------------------
	.section	.nv.constant0.cuda_maximum_2_double,"a",@progbits
	.sectionflags	@""
	.align	4
.nv.constant0.cuda_maximum_2_double:
	.zero		944


//--------------------- .nv.constant0.cuda_maximum_4_double --------------------------
	.section	.nv.constant0.cuda_maximum_4_double,"a",@progbits
	.sectionflags	@""
	.align	4
.nv.constant0.cuda_maximum_4_double:
	.zero		944


//--------------------- .nv.constant0.cuda_maximum_8_double --------------------------
	.section	.nv.constant0.cuda_maximum_8_double,"a",@progbits
	.sectionflags	@""
	.align	4
.nv.constant0.cuda_maximum_8_double:
	.zero		944


//--------------------- .nv.constant0.cuda_maximum_16_double --------------------------
	.section	.nv.constant0.cuda_maximum_16_double,"a",@progbits
	.sectionflags	@""
	.align	4
.nv.constant0.cuda_maximum_16_double:
	.zero		944


//--------------------- .nv.constant0.cuda_maximum_32_double --------------------------
	.section	.nv.constant0.cuda_maximum_32_double,"a",@progbits
	.sectionflags	@""
	.align	4
.nv.constant0.cuda_maximum_32_double:
	.zero		944


//--------------------- .nv.constant0.cuda_maximum_64_double --------------------------
	.section	.nv.constant0.cuda_maximum_64_double,"a",@progbits
	.sectionflags	@""
	.align	4
.nv.constant0.cuda_maximum_64_double:
	.zero		944


//--------------------- .nv.constant0.cuda_maximum_128_double --------------------------
	.section	.nv.constant0.cuda_maximum_128_double,"a",@progbits
	.sectionflags	@""
	.align	4
.nv.constant0.cuda_maximum_128_double:
	.zero		944


//--------------------- .nv.constant0.cuda_maximum_256_double --------------------------
	.section	.nv.constant0.cuda_maximum_256_double,"a",@progbits
	.sectionflags	@""
	.align	4
.nv.constant0.cuda_maximum_256_double:
	.zero		944


//--------------------- .nv.constant0.cuda_maximum_512_double --------------------------
	.section	.nv.constant0.cuda_maximum_512_double,"a",@progbits
	.sectionflags	@""
	.align	4
.nv.constant0.cuda_maximum_512_double:
	.zero		944


//--------------------- .nv.constant0.cuda_sum_2_float --------------------------
	.section	.nv.constant0.cuda_sum_2_float,"a",@progbits
	.sectionflags	@""
	.align	4
.nv.constant0.cuda_sum_2_float:
	.zero		952


//--------------------- .nv.constant0.cuda_sum_4_float --------------------------
	.section	.nv.constant0.cuda_sum_4_float,"a",@progbits
	.sectionflags	@""
	.align	4
.nv.constant0.cuda_sum_4_float:
	.zero		952


//--------------------- .nv.constant0.cuda_sum_8_float --------------------------
	.section	.nv.constant0.cuda_sum_8_float,"a",@progbits
	.sectionflags	@""
	.align	4
.nv.constant0.cuda_sum_8_float:
	.zero		952


//--------------------- .nv.constant0.cuda_sum_16_float --------------------------
	.section	.nv.constant0.cuda_sum_16_float,"a",@progbits
	.sectionflags	@""
	.align	4
.nv.constant0.cuda_sum_16_float:
	.zero		952


//--------------------- .nv.constant0.cuda_sum_32_float --------------------------
	.section	.nv.constant0.cuda_sum_32_float,"a",@progbits
	.sectionflags	@""
	.align	4
.nv.constant0.cuda_sum_32_float:
	.zero		952


//--------------------- .nv.constant0.cuda_sum_64_float --------------------------
	.section	.nv.constant0.cuda_sum_64_float,"a",@progbits
	.sectionflags	@""
	.align	4
.nv.constant0.cuda_sum_64_float:
	.zero		952


//--------------------- .nv.constant0.cuda_sum_128_float --------------------------
	.section	.nv.constant0.cuda_sum_128_float,"a",@progbits
	.sectionflags	@""
	.align	4
.nv.constant0.cuda_sum_128_float:
	.zero		952


//--------------------- .nv.constant0.cuda_sum_256_float --------------------------
	.section	.nv.constant0.cuda_sum_256_float,"a",@progbits
	.sectionflags	@""
	.align	4
.nv.constant0.cuda_sum_256_float:
	.zero		952


//--------------------- .nv.constant0.cuda_sum_512_float --------------------------
	.section	.nv.constant0.cuda_sum_512_float,"a",@progbits
	.sectionflags	@""
	.align	4
.nv.constant0.cuda_sum_512_float:
	.zero		952


//--------------------- .nv.constant0.cuda_sum_2_double --------------------------
	.section	.nv.constant0.cuda_sum_2_double,"a",@progbits
	.sectionflags	@""
	.align	4
.nv.constant0.cuda_sum_2_double:
	.zero		952


//--------------------- .nv.constant0.cuda_sum_4_double --------------------------
	.section	.nv.constant0.cuda_sum_4_double,"a",@progbits
	.sectionflags	@""
	.align	4
.nv.constant0.cuda_sum_4_double:
	.zero		952


//--------------------- .nv.constant0.cuda_sum_8_double --------------------------
	.section	.nv.constant0.cuda_sum_8_double,"a",@progbits
	.sectionflags	@""
	.align	4
.nv.constant0.cuda_sum_8_double:
	.zero		952


//--------------------- .nv.constant0.cuda_sum_16_double --------------------------
	.section	.nv.constant0.cuda_sum_16_double,"a",@progbits
	.sectionflags	@""
	.align	4
.nv.constant0.cuda_sum_16_double:
	.zero		952


//--------------------- .nv.constant0.cuda_sum_32_double --------------------------
	.section	.nv.constant0.cuda_sum_32_double,"a",@progbits
	.sectionflags	@""
	.align	4
.nv.constant0.cuda_sum_32_double:
	.zero		952


//--------------------- .nv.constant0.cuda_sum_64_double --------------------------
	.section	.nv.constant0.cuda_sum_64_double,"a",@progbits
	.sectionflags	@""
	.align	4
.nv.constant0.cuda_sum_64_double:
	.zero		952


//--------------------- .nv.constant0.cuda_sum_128_double --------------------------
	.section	.nv.constant0.cuda_sum_128_double,"a",@progbits
	.sectionflags	@""
	.align	4
.nv.constant0.cuda_sum_128_double:
	.zero		952


//--------------------- .nv.constant0.cuda_sum_256_double --------------------------
	.section	.nv.constant0.cuda_sum_256_double,"a",@progbits
	.sectionflags	@""
	.align	4
.nv.constant0.cuda_sum_256_double:
	.zero		952


//--------------------- .nv.constant0.cuda_sum_512_double --------------------------
	.section	.nv.constant0.cuda_sum_512_double,"a",@progbits
	.sectionflags	@""
	.align	4
.nv.constant0.cuda_sum_512_double:
	.zero		952


//--------------------- SYMBOLS --------------------------

	.type		.nv.reservedSmem.offset0,@object
	.size		.nv.reservedSmem.offset0,0x4
	.type		.nv.reservedSmem.cap,@object
	.size		.nv.reservedSmem.cap,0x4
